//
// Generated by NVIDIA NVVM Compiler
//
// Compiler Build ID: CL-36424714
// Cuda compilation tools, release 13.0, V13.0.88
// Based on NVVM 20.0.0
//

.version 9.0
.target sm_100
.address_size 64

	// .globl	_Z16find_halo_nodes1PyS_PxyS_S_y
// _ZZN3cub18CUB_300001_SM_10006detail10merge_sort30DeviceMergeSortBlockSortKernelINS2_10policy_hubIPyE9Policy600ES5_PNS0_8NullTypeES5_S9_y9CustomOpTyS8_EEvbT0_T1_T2_T3_T4_PT6_PT7_T5_NS1_7vsmem_tEE19static_temp_storage has been demoted
// _ZZN3cub18CUB_300001_SM_10006detail10merge_sort26DeviceMergeSortMergeKernelINS2_10policy_hubIPyE9Policy600ES5_PNS0_8NullTypeES5_S9_y9CustomOpTyS8_EEvbT2_T3_T4_PT6_PT7_T5_PSD_SD_NS1_7vsmem_tEE19static_temp_storage has been demoted
// _ZZN3cub18CUB_300001_SM_10006detail6select23DeviceSelectSweepKernelINS2_10policy_hubIyNS0_8NullTypeEiLb0ELNS0_10SelectImplE0EE10Policy1000EPyPS5_S9_S9_NS0_13ScanTileStateIiLb1EEES5_N4cuda3std3__48equal_toIvEEiNS2_19streaming_context_tIlLb1EEELS6_0EEEvT0_T1_T2_T3_T4_T5_T6_T7_iT8_NS1_7vsmem_tEE19static_temp_storage has been demoted
// _ZZN3cub18CUB_300001_SM_10006detail4scan16DeviceScanKernelINS2_10policy_hubIyyyyN4cuda3std3__44plusIvEEE10Policy1000EPySC_NS0_13ScanTileStateIyLb1EEES9_NS0_8NullTypeEyyLb0ESF_EEvT0_T1_T2_iT3_T4_T5_E12temp_storage has been demoted
// _ZZN3cub18CUB_300001_SM_10006detail10radix_sort30DeviceSegmentedRadixSortKernelINS1_5radix10policy_hubIyNS0_8NullTypeEiE10Policy1000ELb0ELNS0_9SortOrderE0EyS6_PySA_iNS1_21identity_decomposer_tEEEvPKT2_PSC_PKT3_PSG_T4_T5_iiiT7_E12temp_storage has been demoted
// _ZZN3cub18CUB_300001_SM_10006detail10radix_sort30DeviceSegmentedRadixSortKernelINS1_5radix10policy_hubIyNS0_8NullTypeEiE10Policy1000ELb1ELNS0_9SortOrderE0EyS6_PySA_iNS1_21identity_decomposer_tEEEvPKT2_PSC_PKT3_PSG_T4_T5_iiiT7_E12temp_storage has been demoted
.global .align 1 .b8 _ZN34_INTERNAL_f89ecb54_4_k_cu_efc789ea4cuda3std3__45__cpo5beginE[1];
.global .align 1 .b8 _ZN34_INTERNAL_f89ecb54_4_k_cu_efc789ea4cuda3std3__45__cpo3endE[1];
.global .align 1 .b8 _ZN34_INTERNAL_f89ecb54_4_k_cu_efc789ea4cuda3std3__45__cpo6cbeginE[1];
.global .align 1 .b8 _ZN34_INTERNAL_f89ecb54_4_k_cu_efc789ea4cuda3std3__45__cpo4cendE[1];
.global .align 1 .b8 _ZN34_INTERNAL_f89ecb54_4_k_cu_efc789ea4cuda3std3__45__cpo6rbeginE[1];
.global .align 1 .b8 _ZN34_INTERNAL_f89ecb54_4_k_cu_efc789ea4cuda3std3__45__cpo4rendE[1];
.global .align 1 .b8 _ZN34_INTERNAL_f89ecb54_4_k_cu_efc789ea4cuda3std3__45__cpo7crbeginE[1];
.global .align 1 .b8 _ZN34_INTERNAL_f89ecb54_4_k_cu_efc789ea4cuda3std3__45__cpo5crendE[1];
.global .align 1 .b8 _ZN34_INTERNAL_f89ecb54_4_k_cu_efc789ea4cuda3std3__436_GLOBAL__N__f89ecb54_4_k_cu_efc789ea6ignoreE[1];
.global .align 1 .b8 _ZN34_INTERNAL_f89ecb54_4_k_cu_efc789ea4cuda3std3__419piecewise_constructE[1];
.global .align 1 .b8 _ZN34_INTERNAL_f89ecb54_4_k_cu_efc789ea4cuda3std3__48in_placeE[1];
.global .align 1 .b8 _ZN34_INTERNAL_f89ecb54_4_k_cu_efc789ea4cuda3std3__420unreachable_sentinelE[1];
.global .align 1 .b8 _ZN34_INTERNAL_f89ecb54_4_k_cu_efc789ea4cuda3std3__47nulloptE[1];
.global .align 1 .b8 _ZN34_INTERNAL_f89ecb54_4_k_cu_efc789ea4cuda3std3__48unexpectE[1];
.global .align 1 .b8 _ZN34_INTERNAL_f89ecb54_4_k_cu_efc789ea4cuda3std6ranges3__45__cpo4swapE[1];
.global .align 1 .b8 _ZN34_INTERNAL_f89ecb54_4_k_cu_efc789ea4cuda3std6ranges3__45__cpo9iter_moveE[1];
.global .align 1 .b8 _ZN34_INTERNAL_f89ecb54_4_k_cu_efc789ea4cuda3std6ranges3__45__cpo5beginE[1];
.global .align 1 .b8 _ZN34_INTERNAL_f89ecb54_4_k_cu_efc789ea4cuda3std6ranges3__45__cpo3endE[1];
.global .align 1 .b8 _ZN34_INTERNAL_f89ecb54_4_k_cu_efc789ea4cuda3std6ranges3__45__cpo6cbeginE[1];
.global .align 1 .b8 _ZN34_INTERNAL_f89ecb54_4_k_cu_efc789ea4cuda3std6ranges3__45__cpo4cendE[1];
.global .align 1 .b8 _ZN34_INTERNAL_f89ecb54_4_k_cu_efc789ea4cuda3std6ranges3__45__cpo7advanceE[1];
.global .align 1 .b8 _ZN34_INTERNAL_f89ecb54_4_k_cu_efc789ea4cuda3std6ranges3__45__cpo9iter_swapE[1];
.global .align 1 .b8 _ZN34_INTERNAL_f89ecb54_4_k_cu_efc789ea4cuda3std6ranges3__45__cpo4nextE[1];
.global .align 1 .b8 _ZN34_INTERNAL_f89ecb54_4_k_cu_efc789ea4cuda3std6ranges3__45__cpo4prevE[1];
.global .align 1 .b8 _ZN34_INTERNAL_f89ecb54_4_k_cu_efc789ea4cuda3std6ranges3__45__cpo4dataE[1];
.global .align 1 .b8 _ZN34_INTERNAL_f89ecb54_4_k_cu_efc789ea4cuda3std6ranges3__45__cpo5cdataE[1];
.global .align 1 .b8 _ZN34_INTERNAL_f89ecb54_4_k_cu_efc789ea4cuda3std6ranges3__45__cpo4sizeE[1];
.global .align 1 .b8 _ZN34_INTERNAL_f89ecb54_4_k_cu_efc789ea4cuda3std6ranges3__45__cpo5ssizeE[1];
.global .align 1 .b8 _ZN34_INTERNAL_f89ecb54_4_k_cu_efc789ea4cuda3std6ranges3__45__cpo8distanceE[1];
.global .align 1 .b8 _ZN34_INTERNAL_f89ecb54_4_k_cu_efc789ea6thrust24THRUST_300001_SM_1000_NS6system6detail10sequential3seqE[1];
.global .align 1 .b8 _ZN34_INTERNAL_f89ecb54_4_k_cu_efc789ea6thrust24THRUST_300001_SM_1000_NS12placeholders2_1E[1];
.global .align 1 .b8 _ZN34_INTERNAL_f89ecb54_4_k_cu_efc789ea6thrust24THRUST_300001_SM_1000_NS12placeholders2_2E[1];
.global .align 1 .b8 _ZN34_INTERNAL_f89ecb54_4_k_cu_efc789ea6thrust24THRUST_300001_SM_1000_NS12placeholders2_3E[1];
.global .align 1 .b8 _ZN34_INTERNAL_f89ecb54_4_k_cu_efc789ea6thrust24THRUST_300001_SM_1000_NS12placeholders2_4E[1];
.global .align 1 .b8 _ZN34_INTERNAL_f89ecb54_4_k_cu_efc789ea6thrust24THRUST_300001_SM_1000_NS12placeholders2_5E[1];
.global .align 1 .b8 _ZN34_INTERNAL_f89ecb54_4_k_cu_efc789ea6thrust24THRUST_300001_SM_1000_NS12placeholders2_6E[1];
.global .align 1 .b8 _ZN34_INTERNAL_f89ecb54_4_k_cu_efc789ea6thrust24THRUST_300001_SM_1000_NS12placeholders2_7E[1];
.global .align 1 .b8 _ZN34_INTERNAL_f89ecb54_4_k_cu_efc789ea6thrust24THRUST_300001_SM_1000_NS12placeholders2_8E[1];
.global .align 1 .b8 _ZN34_INTERNAL_f89ecb54_4_k_cu_efc789ea6thrust24THRUST_300001_SM_1000_NS12placeholders2_9E[1];
.global .align 1 .b8 _ZN34_INTERNAL_f89ecb54_4_k_cu_efc789ea6thrust24THRUST_300001_SM_1000_NS12placeholders3_10E[1];

.visible .entry _Z16find_halo_nodes1PyS_PxyS_S_y(
	.param .u64 .ptr .align 1 _Z16find_halo_nodes1PyS_PxyS_S_y_param_0,
	.param .u64 .ptr .align 1 _Z16find_halo_nodes1PyS_PxyS_S_y_param_1,
	.param .u64 .ptr .align 1 _Z16find_halo_nodes1PyS_PxyS_S_y_param_2,
	.param .u64 _Z16find_halo_nodes1PyS_PxyS_S_y_param_3,
	.param .u64 .ptr .align 1 _Z16find_halo_nodes1PyS_PxyS_S_y_param_4,
	.param .u64 .ptr .align 1 _Z16find_halo_nodes1PyS_PxyS_S_y_param_5,
	.param .u64 _Z16find_halo_nodes1PyS_PxyS_S_y_param_6
)
{
	.reg .pred 	%p<55>;
	.reg .b32 	%r<3>;
	.reg .b64 	%rd<132>;

	ld.param.u64 	%rd67, [_Z16find_halo_nodes1PyS_PxyS_S_y_param_0];
	ld.param.u64 	%rd68, [_Z16find_halo_nodes1PyS_PxyS_S_y_param_1];
	ld.param.u64 	%rd71, [_Z16find_halo_nodes1PyS_PxyS_S_y_param_2];
	ld.param.u64 	%rd69, [_Z16find_halo_nodes1PyS_PxyS_S_y_param_3];
	ld.param.u64 	%rd72, [_Z16find_halo_nodes1PyS_PxyS_S_y_param_4];
	ld.param.u64 	%rd73, [_Z16find_halo_nodes1PyS_PxyS_S_y_param_5];
	ld.param.u64 	%rd70, [_Z16find_halo_nodes1PyS_PxyS_S_y_param_6];
	cvta.to.global.u64 	%rd1, %rd71;
	cvta.to.global.u64 	%rd2, %rd73;
	cvta.to.global.u64 	%rd3, %rd68;
	cvta.to.global.u64 	%rd4, %rd72;
	mov.u32 	%r1, %ctaid.x;
	cvt.u64.u32 	%rd5, %r1;
	setp.le.u64 	%p1, %rd69, %rd5;
	@%p1 bra 	$L__BB0_53;
	cvta.to.global.u64 	%rd74, %rd67;
	shl.b64 	%rd75, %rd5, 3;
	add.s64 	%rd76, %rd4, %rd75;
	ld.global.u64 	%rd77, [%rd76];
	shl.b64 	%rd78, %rd77, 3;
	add.s64 	%rd79, %rd74, %rd78;
	ld.global.u64 	%rd6, [%rd79];
	ld.global.u64 	%rd7, [%rd79+8];
	sub.s64 	%rd8, %rd7, %rd6;
	mov.u32 	%r2, %tid.x;
	cvt.u64.u32 	%rd124, %r2;
	setp.le.u64 	%p2, %rd8, %rd124;
	@%p2 bra 	$L__BB0_53;
	shl.b64 	%rd80, %rd69, 3;
	add.s64 	%rd10, %rd4, %rd80;
	add.s64 	%rd11, %rd69, -2;
	setp.eq.s64 	%p3, %rd11, 0;
	@%p3 bra 	$L__BB0_3;
	bra.uni 	$L__BB0_39;
$L__BB0_3:
	not.b64 	%rd91, %rd6;
	add.s64 	%rd92, %rd7, %rd91;
	sub.s64 	%rd12, %rd92, %rd124;
	and.b64  	%rd93, %rd12, 3072;
	setp.eq.s64 	%p16, %rd93, 3072;
	@%p16 bra 	$L__BB0_12;
	shr.u64 	%rd94, %rd12, 10;
	add.s64 	%rd95, %rd94, 1;
	and.b64  	%rd96, %rd95, 3;
	add.s64 	%rd97, %rd6, %rd124;
	shl.b64 	%rd98, %rd97, 3;
	add.s64 	%rd123, %rd3, %rd98;
	neg.s64 	%rd122, %rd96;
	shl.b64 	%rd99, %rd95, 10;
	and.b64  	%rd100, %rd99, 3072;
	or.b64  	%rd124, %rd100, %rd124;
$L__BB0_5:
	.pragma "nounroll";
	ld.global.u64 	%rd18, [%rd123];
	ld.global.u64 	%rd19, [%rd4];
	setp.lt.u64 	%p17, %rd18, %rd19;
	@%p17 bra 	$L__BB0_8;
	ld.global.u64 	%rd20, [%rd10+-8];
	setp.gt.u64 	%p18, %rd18, %rd20;
	@%p18 bra 	$L__BB0_8;
	setp.eq.s64 	%p19, %rd18, %rd19;
	setp.eq.s64 	%p20, %rd18, %rd20;
	or.pred  	%p21, %p19, %p20;
	@%p21 bra 	$L__BB0_11;
$L__BB0_8:
	atom.global.add.u64 	%rd21, [%rd2], 1;
	setp.ge.u64 	%p22, %rd21, %rd70;
	@%p22 bra 	$L__BB0_11;
	shl.b64 	%rd101, %rd21, 3;
	add.s64 	%rd22, %rd1, %rd101;
	ld.global.u64 	%rd102, [%rd22];
	setp.ne.s64 	%p23, %rd102, -1;
	@%p23 bra 	$L__BB0_11;
	ld.global.u64 	%rd103, [%rd123];
	st.global.u64 	[%rd22], %rd103;
$L__BB0_11:
	add.s64 	%rd123, %rd123, 8192;
	add.s64 	%rd122, %rd122, 1;
	setp.ne.s64 	%p24, %rd122, 0;
	@%p24 bra 	$L__BB0_5;
$L__BB0_12:
	setp.lt.u64 	%p25, %rd12, 3072;
	@%p25 bra 	$L__BB0_53;
	ld.param.u64 	%rd121, [_Z16find_halo_nodes1PyS_PxyS_S_y_param_1];
	add.s64 	%rd104, %rd124, %rd6;
	shl.b64 	%rd105, %rd104, 3;
	cvta.to.global.u64 	%rd106, %rd121;
	add.s64 	%rd107, %rd105, %rd106;
	add.s64 	%rd125, %rd107, 16384;
$L__BB0_14:
	ld.global.u64 	%rd29, [%rd125+-16384];
	ld.global.u64 	%rd30, [%rd4];
	setp.lt.u64 	%p26, %rd29, %rd30;
	@%p26 bra 	$L__BB0_17;
	ld.global.u64 	%rd31, [%rd10+-8];
	setp.gt.u64 	%p27, %rd29, %rd31;
	@%p27 bra 	$L__BB0_17;
	setp.eq.s64 	%p28, %rd29, %rd30;
	setp.eq.s64 	%p29, %rd29, %rd31;
	or.pred  	%p30, %p28, %p29;
	@%p30 bra 	$L__BB0_20;
$L__BB0_17:
	atom.global.add.u64 	%rd32, [%rd2], 1;
	setp.ge.u64 	%p31, %rd32, %rd70;
	@%p31 bra 	$L__BB0_20;
	shl.b64 	%rd108, %rd32, 3;
	add.s64 	%rd33, %rd1, %rd108;
	ld.global.u64 	%rd109, [%rd33];
	setp.ne.s64 	%p32, %rd109, -1;
	@%p32 bra 	$L__BB0_20;
	ld.global.u64 	%rd110, [%rd125+-16384];
	st.global.u64 	[%rd33], %rd110;
$L__BB0_20:
	ld.global.u64 	%rd34, [%rd125+-8192];
	ld.global.u64 	%rd35, [%rd4];
	setp.lt.u64 	%p33, %rd34, %rd35;
	@%p33 bra 	$L__BB0_23;
	ld.global.u64 	%rd36, [%rd10+-8];
	setp.gt.u64 	%p34, %rd34, %rd36;
	@%p34 bra 	$L__BB0_23;
	setp.eq.s64 	%p35, %rd34, %rd35;
	setp.eq.s64 	%p36, %rd34, %rd36;
	or.pred  	%p37, %p35, %p36;
	@%p37 bra 	$L__BB0_26;
$L__BB0_23:
	atom.global.add.u64 	%rd37, [%rd2], 1;
	setp.ge.u64 	%p38, %rd37, %rd70;
	@%p38 bra 	$L__BB0_26;
	shl.b64 	%rd111, %rd37, 3;
	add.s64 	%rd38, %rd1, %rd111;
	ld.global.u64 	%rd112, [%rd38];
	setp.ne.s64 	%p39, %rd112, -1;
	@%p39 bra 	$L__BB0_26;
	ld.global.u64 	%rd113, [%rd125+-8192];
	st.global.u64 	[%rd38], %rd113;
$L__BB0_26:
	ld.global.u64 	%rd39, [%rd125];
	ld.global.u64 	%rd40, [%rd4];
	setp.lt.u64 	%p40, %rd39, %rd40;
	@%p40 bra 	$L__BB0_29;
	ld.global.u64 	%rd41, [%rd10+-8];
	setp.gt.u64 	%p41, %rd39, %rd41;
	@%p41 bra 	$L__BB0_29;
	setp.eq.s64 	%p42, %rd39, %rd40;
	setp.eq.s64 	%p43, %rd39, %rd41;
	or.pred  	%p44, %p42, %p43;
	@%p44 bra 	$L__BB0_32;
$L__BB0_29:
	atom.global.add.u64 	%rd42, [%rd2], 1;
	setp.ge.u64 	%p45, %rd42, %rd70;
	@%p45 bra 	$L__BB0_32;
	shl.b64 	%rd114, %rd42, 3;
	add.s64 	%rd43, %rd1, %rd114;
	ld.global.u64 	%rd115, [%rd43];
	setp.ne.s64 	%p46, %rd115, -1;
	@%p46 bra 	$L__BB0_32;
	ld.global.u64 	%rd116, [%rd125];
	st.global.u64 	[%rd43], %rd116;
$L__BB0_32:
	ld.global.u64 	%rd44, [%rd125+8192];
	ld.global.u64 	%rd45, [%rd4];
	setp.lt.u64 	%p47, %rd44, %rd45;
	@%p47 bra 	$L__BB0_35;
	ld.global.u64 	%rd46, [%rd10+-8];
	setp.gt.u64 	%p48, %rd44, %rd46;
	@%p48 bra 	$L__BB0_35;
	setp.eq.s64 	%p49, %rd44, %rd45;
	setp.eq.s64 	%p50, %rd44, %rd46;
	or.pred  	%p51, %p49, %p50;
	@%p51 bra 	$L__BB0_38;
$L__BB0_35:
	atom.global.add.u64 	%rd47, [%rd2], 1;
	setp.ge.u64 	%p52, %rd47, %rd70;
	@%p52 bra 	$L__BB0_38;
	shl.b64 	%rd117, %rd47, 3;
	add.s64 	%rd48, %rd1, %rd117;
	ld.global.u64 	%rd118, [%rd48];
	setp.ne.s64 	%p53, %rd118, -1;
	@%p53 bra 	$L__BB0_38;
	ld.global.u64 	%rd119, [%rd125+8192];
	st.global.u64 	[%rd48], %rd119;
$L__BB0_38:
	add.s64 	%rd124, %rd124, 4096;
	add.s64 	%rd125, %rd125, 32768;
	setp.lt.u64 	%p54, %rd124, %rd8;
	@%p54 bra 	$L__BB0_14;
	bra.uni 	$L__BB0_53;
$L__BB0_39:
	ld.param.u64 	%rd120, [_Z16find_halo_nodes1PyS_PxyS_S_y_param_1];
	add.s64 	%rd81, %rd124, %rd6;
	cvta.to.global.u64 	%rd82, %rd120;
	shl.b64 	%rd83, %rd81, 3;
	add.s64 	%rd52, %rd82, %rd83;
	ld.global.u64 	%rd53, [%rd52];
	ld.global.u64 	%rd54, [%rd4];
	setp.lt.u64 	%p4, %rd53, %rd54;
	@%p4 bra 	$L__BB0_49;
	ld.global.u64 	%rd55, [%rd10+-8];
	setp.gt.u64 	%p5, %rd53, %rd55;
	@%p5 bra 	$L__BB0_49;
	setp.eq.s64 	%p6, %rd53, %rd54;
	setp.eq.s64 	%p7, %rd53, %rd55;
	or.pred  	%p8, %p6, %p7;
	@%p8 bra 	$L__BB0_52;
	mov.b64 	%rd130, 1;
	mov.u64 	%rd131, %rd11;
$L__BB0_43:
	add.s64 	%rd85, %rd131, %rd130;
	shr.u64 	%rd58, %rd85, 1;
	shl.b64 	%rd86, %rd58, 3;
	add.s64 	%rd87, %rd4, %rd86;
	ld.global.u64 	%rd59, [%rd87];
	setp.ge.u64 	%p9, %rd59, %rd53;
	@%p9 bra 	$L__BB0_45;
	add.s64 	%rd130, %rd58, 1;
	bra.uni 	$L__BB0_48;
$L__BB0_45:
	setp.le.u64 	%p10, %rd59, %rd53;
	@%p10 bra 	$L__BB0_47;
	add.s64 	%rd131, %rd58, -1;
	bra.uni 	$L__BB0_48;
$L__BB0_47:
	setp.eq.s64 	%p11, %rd59, %rd53;
	@%p11 bra 	$L__BB0_52;
$L__BB0_48:
	setp.le.u64 	%p12, %rd130, %rd131;
	@%p12 bra 	$L__BB0_43;
$L__BB0_49:
	atom.global.add.u64 	%rd64, [%rd2], 1;
	setp.ge.u64 	%p13, %rd64, %rd70;
	@%p13 bra 	$L__BB0_52;
	shl.b64 	%rd88, %rd64, 3;
	add.s64 	%rd65, %rd1, %rd88;
	ld.global.u64 	%rd89, [%rd65];
	setp.ne.s64 	%p14, %rd89, -1;
	@%p14 bra 	$L__BB0_52;
	ld.global.u64 	%rd90, [%rd52];
	st.global.u64 	[%rd65], %rd90;
$L__BB0_52:
	add.s64 	%rd124, %rd124, 1024;
	setp.lt.u64 	%p15, %rd124, %rd8;
	@%p15 bra 	$L__BB0_39;
$L__BB0_53:
	ret;

}
	// .globl	_Z9Find_sizePyS_S_S_S_yyyyS_yS_y
.visible .entry _Z9Find_sizePyS_S_S_S_yyyyS_yS_y(
	.param .u64 .ptr .align 1 _Z9Find_sizePyS_S_S_S_yyyyS_yS_y_param_0,
	.param .u64 .ptr .align 1 _Z9Find_sizePyS_S_S_S_yyyyS_yS_y_param_1,
	.param .u64 .ptr .align 1 _Z9Find_sizePyS_S_S_S_yyyyS_yS_y_param_2,
	.param .u64 .ptr .align 1 _Z9Find_sizePyS_S_S_S_yyyyS_yS_y_param_3,
	.param .u64 .ptr .align 1 _Z9Find_sizePyS_S_S_S_yyyyS_yS_y_param_4,
	.param .u64 _Z9Find_sizePyS_S_S_S_yyyyS_yS_y_param_5,
	.param .u64 _Z9Find_sizePyS_S_S_S_yyyyS_yS_y_param_6,
	.param .u64 _Z9Find_sizePyS_S_S_S_yyyyS_yS_y_param_7,
	.param .u64 _Z9Find_sizePyS_S_S_S_yyyyS_yS_y_param_8,
	.param .u64 .ptr .align 1 _Z9Find_sizePyS_S_S_S_yyyyS_yS_y_param_9,
	.param .u64 _Z9Find_sizePyS_S_S_S_yyyyS_yS_y_param_10,
	.param .u64 .ptr .align 1 _Z9Find_sizePyS_S_S_S_yyyyS_yS_y_param_11,
	.param .u64 _Z9Find_sizePyS_S_S_S_yyyyS_yS_y_param_12
)
{
	.reg .pred 	%p<110>;
	.reg .b32 	%r<5>;
	.reg .b64 	%rd<332>;

	ld.param.u64 	%rd150, [_Z9Find_sizePyS_S_S_S_yyyyS_yS_y_param_0];
	ld.param.u64 	%rd144, [_Z9Find_sizePyS_S_S_S_yyyyS_yS_y_param_1];
	ld.param.u64 	%rd145, [_Z9Find_sizePyS_S_S_S_yyyyS_yS_y_param_2];
	ld.param.u64 	%rd147, [_Z9Find_sizePyS_S_S_S_yyyyS_yS_y_param_4];
	ld.param.u64 	%rd151, [_Z9Find_sizePyS_S_S_S_yyyyS_yS_y_param_6];
	ld.param.u64 	%rd152, [_Z9Find_sizePyS_S_S_S_yyyyS_yS_y_param_9];
	ld.param.u64 	%rd148, [_Z9Find_sizePyS_S_S_S_yyyyS_yS_y_param_10];
	ld.param.u64 	%rd153, [_Z9Find_sizePyS_S_S_S_yyyyS_yS_y_param_11];
	ld.param.u64 	%rd149, [_Z9Find_sizePyS_S_S_S_yyyyS_yS_y_param_12];
	cvta.to.global.u64 	%rd1, %rd153;
	cvta.to.global.u64 	%rd2, %rd152;
	cvta.to.global.u64 	%rd3, %rd150;
	mov.u32 	%r1, %tid.x;
	mov.u32 	%r2, %ctaid.x;
	mov.u32 	%r3, %ntid.x;
	mad.lo.s32 	%r4, %r2, %r3, %r1;
	cvt.u64.u32 	%rd4, %r4;
	setp.le.u64 	%p1, %rd151, %rd4;
	@%p1 bra 	$L__BB1_120;
	cvta.to.global.u64 	%rd154, %rd145;
	cvta.to.global.u64 	%rd155, %rd144;
	shl.b64 	%rd156, %rd4, 3;
	add.s64 	%rd157, %rd155, %rd156;
	ld.global.u64 	%rd5, [%rd157];
	shl.b64 	%rd158, %rd5, 3;
	add.s64 	%rd159, %rd3, %rd158;
	ld.global.u64 	%rd6, [%rd159];
	add.s64 	%rd7, %rd154, %rd158;
	ld.global.u64 	%rd279, [%rd7];
	ld.global.u64 	%rd160, [%rd7+8];
	setp.ge.u64 	%p2, %rd279, %rd160;
	@%p2 bra 	$L__BB1_120;
	shl.b64 	%rd161, %rd148, 3;
	add.s64 	%rd9, %rd2, %rd161;
	add.s64 	%rd10, %rd148, -2;
	setp.ne.s64 	%p3, %rd10, 0;
	shl.b64 	%rd162, %rd149, 3;
	add.s64 	%rd11, %rd1, %rd162;
	add.s64 	%rd12, %rd149, -2;
	cvta.to.global.u64 	%rd163, %rd147;
	add.s64 	%rd13, %rd163, %rd156;
	@%p3 bra 	$L__BB1_39;
	mov.b64 	%rd293, 0;
$L__BB1_4:
	ld.param.u64 	%rd278, [_Z9Find_sizePyS_S_S_S_yyyyS_yS_y_param_3];
	cvta.to.global.u64 	%rd244, %rd278;
	shl.b64 	%rd245, %rd279, 3;
	add.s64 	%rd246, %rd244, %rd245;
	ld.global.u64 	%rd16, [%rd246];
	shl.b64 	%rd247, %rd16, 3;
	add.s64 	%rd248, %rd3, %rd247;
	ld.global.u64 	%rd17, [%rd248];
	setp.lt.u64 	%p77, %rd6, %rd17;
	@%p77 bra 	$L__BB1_22;
	setp.ne.s64 	%p78, %rd6, %rd17;
	setp.ge.u64 	%p79, %rd16, %rd5;
	or.pred  	%p80, %p79, %p78;
	@%p80 bra 	$L__BB1_38;
	ld.global.u64 	%rd18, [%rd2];
	setp.lt.u64 	%p81, %rd16, %rd18;
	mov.b64 	%rd281, 0;
	@%p81 bra 	$L__BB1_10;
	ld.global.u64 	%rd19, [%rd9+-8];
	setp.gt.u64 	%p82, %rd16, %rd19;
	@%p82 bra 	$L__BB1_10;
	setp.eq.s64 	%p83, %rd16, %rd18;
	mov.b64 	%rd281, 1;
	@%p83 bra 	$L__BB1_10;
	setp.eq.s64 	%p84, %rd16, %rd19;
	selp.u64 	%rd281, 1, 0, %p84;
$L__BB1_10:
	ld.global.u64 	%rd22, [%rd1];
	setp.lt.u64 	%p85, %rd16, %rd22;
	mov.b64 	%rd252, 0;
	mov.u64 	%rd286, %rd252;
	@%p85 bra 	$L__BB1_21;
	ld.global.u64 	%rd23, [%rd11+-8];
	setp.gt.u64 	%p86, %rd16, %rd23;
	@%p86 bra 	$L__BB1_21;
	setp.eq.s64 	%p87, %rd16, %rd22;
	mov.b64 	%rd286, 1;
	@%p87 bra 	$L__BB1_21;
	setp.eq.s64 	%p88, %rd12, 0;
	setp.eq.s64 	%p89, %rd16, %rd23;
	or.pred  	%p90, %p89, %p88;
	selp.u64 	%rd286, 1, 0, %p89;
	@%p90 bra 	$L__BB1_21;
	mov.b64 	%rd284, 1;
	mov.u64 	%rd285, %rd12;
$L__BB1_15:
	add.s64 	%rd256, %rd285, %rd284;
	shr.u64 	%rd27, %rd256, 1;
	shl.b64 	%rd257, %rd27, 3;
	add.s64 	%rd258, %rd1, %rd257;
	ld.global.u64 	%rd28, [%rd258];
	setp.lt.u64 	%p91, %rd28, %rd16;
	@%p91 bra 	$L__BB1_19;
	setp.gt.u64 	%p92, %rd28, %rd16;
	@%p92 bra 	$L__BB1_18;
	setp.eq.s64 	%p93, %rd28, %rd16;
	mov.b64 	%rd286, 1;
	@%p93 bra 	$L__BB1_21;
	bra.uni 	$L__BB1_20;
$L__BB1_18:
	add.s64 	%rd285, %rd27, -1;
	bra.uni 	$L__BB1_20;
$L__BB1_19:
	add.s64 	%rd284, %rd27, 1;
$L__BB1_20:
	setp.le.u64 	%p94, %rd284, %rd285;
	mov.u64 	%rd286, %rd252;
	@%p94 bra 	$L__BB1_15;
$L__BB1_21:
	or.b64  	%rd261, %rd286, %rd281;
	add.s64 	%rd293, %rd261, %rd293;
	bra.uni 	$L__BB1_38;
$L__BB1_22:
	ld.global.u64 	%rd35, [%rd2];
	setp.lt.u64 	%p95, %rd16, %rd35;
	mov.b64 	%rd287, 0;
	@%p95 bra 	$L__BB1_26;
	ld.global.u64 	%rd36, [%rd9+-8];
	setp.gt.u64 	%p96, %rd16, %rd36;
	@%p96 bra 	$L__BB1_26;
	setp.eq.s64 	%p97, %rd16, %rd35;
	mov.b64 	%rd287, 1;
	@%p97 bra 	$L__BB1_26;
	setp.eq.s64 	%p98, %rd16, %rd36;
	selp.u64 	%rd287, 1, 0, %p98;
$L__BB1_26:
	ld.global.u64 	%rd39, [%rd1];
	setp.lt.u64 	%p99, %rd16, %rd39;
	mov.b64 	%rd265, 0;
	mov.u64 	%rd292, %rd265;
	@%p99 bra 	$L__BB1_37;
	ld.global.u64 	%rd40, [%rd11+-8];
	setp.gt.u64 	%p100, %rd16, %rd40;
	@%p100 bra 	$L__BB1_37;
	setp.eq.s64 	%p101, %rd16, %rd39;
	mov.b64 	%rd292, 1;
	@%p101 bra 	$L__BB1_37;
	setp.eq.s64 	%p102, %rd12, 0;
	setp.eq.s64 	%p103, %rd16, %rd40;
	or.pred  	%p104, %p103, %p102;
	selp.u64 	%rd292, 1, 0, %p103;
	@%p104 bra 	$L__BB1_37;
	mov.b64 	%rd290, 1;
	mov.u64 	%rd291, %rd12;
$L__BB1_31:
	add.s64 	%rd269, %rd291, %rd290;
	shr.u64 	%rd44, %rd269, 1;
	shl.b64 	%rd270, %rd44, 3;
	add.s64 	%rd271, %rd1, %rd270;
	ld.global.u64 	%rd45, [%rd271];
	setp.lt.u64 	%p105, %rd45, %rd16;
	@%p105 bra 	$L__BB1_35;
	setp.gt.u64 	%p106, %rd45, %rd16;
	@%p106 bra 	$L__BB1_34;
	setp.eq.s64 	%p107, %rd45, %rd16;
	mov.b64 	%rd292, 1;
	@%p107 bra 	$L__BB1_37;
	bra.uni 	$L__BB1_36;
$L__BB1_34:
	add.s64 	%rd291, %rd44, -1;
	bra.uni 	$L__BB1_36;
$L__BB1_35:
	add.s64 	%rd290, %rd44, 1;
$L__BB1_36:
	setp.le.u64 	%p108, %rd290, %rd291;
	mov.u64 	%rd292, %rd265;
	@%p108 bra 	$L__BB1_31;
$L__BB1_37:
	or.b64  	%rd274, %rd292, %rd287;
	add.s64 	%rd293, %rd274, %rd293;
$L__BB1_38:
	st.global.u64 	[%rd13], %rd293;
	add.s64 	%rd279, %rd279, 1;
	ld.global.u64 	%rd275, [%rd7+8];
	setp.lt.u64 	%p109, %rd279, %rd275;
	@%p109 bra 	$L__BB1_4;
	bra.uni 	$L__BB1_120;
$L__BB1_39:
	setp.eq.s64 	%p4, %rd12, 0;
	@%p4 bra 	$L__BB1_48;
	mov.b64 	%rd331, 0;
$L__BB1_41:
	ld.param.u64 	%rd276, [_Z9Find_sizePyS_S_S_S_yyyyS_yS_y_param_3];
	cvta.to.global.u64 	%rd166, %rd276;
	shl.b64 	%rd167, %rd279, 3;
	add.s64 	%rd168, %rd166, %rd167;
	ld.global.u64 	%rd94, [%rd168];
	shl.b64 	%rd169, %rd94, 3;
	add.s64 	%rd170, %rd3, %rd169;
	ld.global.u64 	%rd95, [%rd170];
	setp.ge.u64 	%p5, %rd6, %rd95;
	@%p5 bra 	$L__BB1_97;
	ld.global.u64 	%rd96, [%rd2];
	setp.lt.u64 	%p27, %rd94, %rd96;
	mov.b64 	%rd190, 0;
	mov.u64 	%rd315, %rd190;
	@%p27 bra 	$L__BB1_86;
	ld.global.u64 	%rd97, [%rd9+-8];
	setp.gt.u64 	%p28, %rd94, %rd97;
	@%p28 bra 	$L__BB1_86;
	setp.eq.s64 	%p29, %rd94, %rd96;
	setp.eq.s64 	%p30, %rd94, %rd97;
	or.pred  	%p31, %p29, %p30;
	mov.b64 	%rd315, 1;
	@%p31 bra 	$L__BB1_86;
	mov.b64 	%rd313, 1;
	mov.u64 	%rd314, %rd10;
$L__BB1_46:
	add.s64 	%rd194, %rd314, %rd313;
	shr.u64 	%rd100, %rd194, 1;
	shl.b64 	%rd195, %rd100, 3;
	add.s64 	%rd196, %rd2, %rd195;
	ld.global.u64 	%rd101, [%rd196];
	setp.ge.u64 	%p32, %rd101, %rd94;
	@%p32 bra 	$L__BB1_82;
	add.s64 	%rd313, %rd100, 1;
	bra.uni 	$L__BB1_85;
$L__BB1_48:
	mov.b64 	%rd308, 0;
$L__BB1_49:
	ld.param.u64 	%rd277, [_Z9Find_sizePyS_S_S_S_yyyyS_yS_y_param_3];
	cvta.to.global.u64 	%rd211, %rd277;
	shl.b64 	%rd212, %rd279, 3;
	add.s64 	%rd213, %rd211, %rd212;
	ld.global.u64 	%rd56, [%rd213];
	shl.b64 	%rd214, %rd56, 3;
	add.s64 	%rd215, %rd3, %rd214;
	ld.global.u64 	%rd57, [%rd215];
	setp.lt.u64 	%p46, %rd6, %rd57;
	@%p46 bra 	$L__BB1_66;
	setp.ne.s64 	%p47, %rd6, %rd57;
	setp.ge.u64 	%p48, %rd56, %rd5;
	or.pred  	%p49, %p48, %p47;
	@%p49 bra 	$L__BB1_81;
	ld.global.u64 	%rd58, [%rd2];
	setp.lt.u64 	%p50, %rd56, %rd58;
	mov.b64 	%rd216, 0;
	mov.u64 	%rd300, %rd216;
	@%p50 bra 	$L__BB1_61;
	ld.global.u64 	%rd59, [%rd9+-8];
	setp.gt.u64 	%p51, %rd56, %rd59;
	@%p51 bra 	$L__BB1_61;
	setp.eq.s64 	%p52, %rd56, %rd58;
	setp.eq.s64 	%p53, %rd56, %rd59;
	or.pred  	%p54, %p52, %p53;
	mov.b64 	%rd300, 1;
	@%p54 bra 	$L__BB1_61;
	mov.b64 	%rd298, 1;
	mov.u64 	%rd299, %rd10;
$L__BB1_55:
	add.s64 	%rd220, %rd299, %rd298;
	shr.u64 	%rd62, %rd220, 1;
	shl.b64 	%rd221, %rd62, 3;
	add.s64 	%rd222, %rd2, %rd221;
	ld.global.u64 	%rd63, [%rd222];
	setp.lt.u64 	%p55, %rd63, %rd56;
	@%p55 bra 	$L__BB1_59;
	setp.gt.u64 	%p56, %rd63, %rd56;
	@%p56 bra 	$L__BB1_58;
	setp.eq.s64 	%p57, %rd63, %rd56;
	mov.b64 	%rd300, 1;
	@%p57 bra 	$L__BB1_61;
	bra.uni 	$L__BB1_60;
$L__BB1_58:
	add.s64 	%rd299, %rd62, -1;
	bra.uni 	$L__BB1_60;
$L__BB1_59:
	add.s64 	%rd298, %rd62, 1;
$L__BB1_60:
	setp.le.u64 	%p58, %rd298, %rd299;
	mov.u64 	%rd300, %rd216;
	@%p58 bra 	$L__BB1_55;
$L__BB1_61:
	ld.global.u64 	%rd69, [%rd1];
	setp.lt.u64 	%p59, %rd56, %rd69;
	mov.b64 	%rd301, 0;
	@%p59 bra 	$L__BB1_65;
	ld.global.u64 	%rd70, [%rd11+-8];
	setp.gt.u64 	%p60, %rd56, %rd70;
	@%p60 bra 	$L__BB1_65;
	setp.eq.s64 	%p61, %rd56, %rd69;
	mov.b64 	%rd301, 1;
	@%p61 bra 	$L__BB1_65;
	setp.eq.s64 	%p62, %rd56, %rd70;
	selp.u64 	%rd301, 1, 0, %p62;
$L__BB1_65:
	or.b64  	%rd228, %rd301, %rd300;
	add.s64 	%rd308, %rd228, %rd308;
	bra.uni 	$L__BB1_81;
$L__BB1_66:
	ld.global.u64 	%rd74, [%rd2];
	setp.lt.u64 	%p63, %rd56, %rd74;
	mov.b64 	%rd229, 0;
	mov.u64 	%rd306, %rd229;
	@%p63 bra 	$L__BB1_76;
	ld.global.u64 	%rd75, [%rd9+-8];
	setp.gt.u64 	%p64, %rd56, %rd75;
	@%p64 bra 	$L__BB1_76;
	setp.eq.s64 	%p65, %rd56, %rd74;
	setp.eq.s64 	%p66, %rd56, %rd75;
	or.pred  	%p67, %p65, %p66;
	mov.b64 	%rd306, 1;
	@%p67 bra 	$L__BB1_76;
	mov.b64 	%rd304, 1;
	mov.u64 	%rd305, %rd10;
$L__BB1_70:
	add.s64 	%rd233, %rd305, %rd304;
	shr.u64 	%rd78, %rd233, 1;
	shl.b64 	%rd234, %rd78, 3;
	add.s64 	%rd235, %rd2, %rd234;
	ld.global.u64 	%rd79, [%rd235];
	setp.lt.u64 	%p68, %rd79, %rd56;
	@%p68 bra 	$L__BB1_74;
	setp.gt.u64 	%p69, %rd79, %rd56;
	@%p69 bra 	$L__BB1_73;
	setp.eq.s64 	%p70, %rd79, %rd56;
	mov.b64 	%rd306, 1;
	@%p70 bra 	$L__BB1_76;
	bra.uni 	$L__BB1_75;
$L__BB1_73:
	add.s64 	%rd305, %rd78, -1;
	bra.uni 	$L__BB1_75;
$L__BB1_74:
	add.s64 	%rd304, %rd78, 1;
$L__BB1_75:
	setp.le.u64 	%p71, %rd304, %rd305;
	mov.u64 	%rd306, %rd229;
	@%p71 bra 	$L__BB1_70;
$L__BB1_76:
	ld.global.u64 	%rd85, [%rd1];
	setp.lt.u64 	%p72, %rd56, %rd85;
	mov.b64 	%rd307, 0;
	@%p72 bra 	$L__BB1_80;
	ld.global.u64 	%rd86, [%rd11+-8];
	setp.gt.u64 	%p73, %rd56, %rd86;
	@%p73 bra 	$L__BB1_80;
	setp.eq.s64 	%p74, %rd56, %rd85;
	mov.b64 	%rd307, 1;
	@%p74 bra 	$L__BB1_80;
	setp.eq.s64 	%p75, %rd56, %rd86;
	selp.u64 	%rd307, 1, 0, %p75;
$L__BB1_80:
	or.b64  	%rd241, %rd307, %rd306;
	add.s64 	%rd308, %rd241, %rd308;
$L__BB1_81:
	st.global.u64 	[%rd13], %rd308;
	add.s64 	%rd279, %rd279, 1;
	ld.global.u64 	%rd242, [%rd7+8];
	setp.lt.u64 	%p76, %rd279, %rd242;
	@%p76 bra 	$L__BB1_49;
	bra.uni 	$L__BB1_120;
$L__BB1_82:
	setp.le.u64 	%p33, %rd101, %rd94;
	@%p33 bra 	$L__BB1_84;
	add.s64 	%rd314, %rd100, -1;
	bra.uni 	$L__BB1_85;
$L__BB1_84:
	setp.eq.s64 	%p34, %rd101, %rd94;
	mov.b64 	%rd315, 1;
	@%p34 bra 	$L__BB1_86;
$L__BB1_85:
	setp.le.u64 	%p35, %rd313, %rd314;
	mov.u64 	%rd315, %rd190;
	@%p35 bra 	$L__BB1_46;
$L__BB1_86:
	ld.global.u64 	%rd107, [%rd1];
	setp.lt.u64 	%p36, %rd94, %rd107;
	mov.b64 	%rd199, 0;
	mov.u64 	%rd320, %rd199;
	@%p36 bra 	$L__BB1_96;
	ld.global.u64 	%rd108, [%rd11+-8];
	setp.gt.u64 	%p37, %rd94, %rd108;
	@%p37 bra 	$L__BB1_96;
	setp.eq.s64 	%p38, %rd94, %rd107;
	setp.eq.s64 	%p39, %rd94, %rd108;
	or.pred  	%p40, %p38, %p39;
	mov.b64 	%rd320, 1;
	@%p40 bra 	$L__BB1_96;
	mov.b64 	%rd318, 1;
	mov.u64 	%rd319, %rd12;
$L__BB1_90:
	add.s64 	%rd203, %rd319, %rd318;
	shr.u64 	%rd111, %rd203, 1;
	shl.b64 	%rd204, %rd111, 3;
	add.s64 	%rd205, %rd1, %rd204;
	ld.global.u64 	%rd112, [%rd205];
	setp.ge.u64 	%p41, %rd112, %rd94;
	@%p41 bra 	$L__BB1_92;
	add.s64 	%rd318, %rd111, 1;
	bra.uni 	$L__BB1_95;
$L__BB1_92:
	setp.le.u64 	%p42, %rd112, %rd94;
	@%p42 bra 	$L__BB1_94;
	add.s64 	%rd319, %rd111, -1;
	bra.uni 	$L__BB1_95;
$L__BB1_94:
	setp.eq.s64 	%p43, %rd112, %rd94;
	mov.b64 	%rd320, 1;
	@%p43 bra 	$L__BB1_96;
$L__BB1_95:
	setp.le.u64 	%p44, %rd318, %rd319;
	mov.u64 	%rd320, %rd199;
	@%p44 bra 	$L__BB1_90;
$L__BB1_96:
	or.b64  	%rd208, %rd320, %rd315;
	add.s64 	%rd331, %rd208, %rd331;
	bra.uni 	$L__BB1_119;
$L__BB1_97:
	setp.ne.s64 	%p6, %rd6, %rd95;
	setp.ge.u64 	%p7, %rd94, %rd5;
	or.pred  	%p8, %p7, %p6;
	@%p8 bra 	$L__BB1_119;
	ld.global.u64 	%rd119, [%rd2];
	setp.lt.u64 	%p9, %rd94, %rd119;
	mov.b64 	%rd171, 0;
	mov.u64 	%rd325, %rd171;
	@%p9 bra 	$L__BB1_108;
	ld.global.u64 	%rd120, [%rd9+-8];
	setp.gt.u64 	%p10, %rd94, %rd120;
	@%p10 bra 	$L__BB1_108;
	setp.eq.s64 	%p11, %rd94, %rd119;
	setp.eq.s64 	%p12, %rd94, %rd120;
	or.pred  	%p13, %p11, %p12;
	mov.b64 	%rd325, 1;
	@%p13 bra 	$L__BB1_108;
	mov.b64 	%rd323, 1;
	mov.u64 	%rd324, %rd10;
$L__BB1_102:
	add.s64 	%rd175, %rd324, %rd323;
	shr.u64 	%rd123, %rd175, 1;
	shl.b64 	%rd176, %rd123, 3;
	add.s64 	%rd177, %rd2, %rd176;
	ld.global.u64 	%rd124, [%rd177];
	setp.ge.u64 	%p14, %rd124, %rd94;
	@%p14 bra 	$L__BB1_104;
	add.s64 	%rd323, %rd123, 1;
	bra.uni 	$L__BB1_107;
$L__BB1_104:
	setp.le.u64 	%p15, %rd124, %rd94;
	@%p15 bra 	$L__BB1_106;
	add.s64 	%rd324, %rd123, -1;
	bra.uni 	$L__BB1_107;
$L__BB1_106:
	setp.eq.s64 	%p16, %rd124, %rd94;
	mov.b64 	%rd325, 1;
	@%p16 bra 	$L__BB1_108;
$L__BB1_107:
	setp.le.u64 	%p17, %rd323, %rd324;
	mov.u64 	%rd325, %rd171;
	@%p17 bra 	$L__BB1_102;
$L__BB1_108:
	ld.global.u64 	%rd130, [%rd1];
	setp.lt.u64 	%p18, %rd94, %rd130;
	mov.b64 	%rd180, 0;
	mov.u64 	%rd330, %rd180;
	@%p18 bra 	$L__BB1_118;
	ld.global.u64 	%rd131, [%rd11+-8];
	setp.gt.u64 	%p19, %rd94, %rd131;
	@%p19 bra 	$L__BB1_118;
	setp.eq.s64 	%p20, %rd94, %rd130;
	setp.eq.s64 	%p21, %rd94, %rd131;
	or.pred  	%p22, %p20, %p21;
	mov.b64 	%rd330, 1;
	@%p22 bra 	$L__BB1_118;
	mov.b64 	%rd328, 1;
	mov.u64 	%rd329, %rd12;
$L__BB1_112:
	add.s64 	%rd184, %rd329, %rd328;
	shr.u64 	%rd134, %rd184, 1;
	shl.b64 	%rd185, %rd134, 3;
	add.s64 	%rd186, %rd1, %rd185;
	ld.global.u64 	%rd135, [%rd186];
	setp.ge.u64 	%p23, %rd135, %rd94;
	@%p23 bra 	$L__BB1_114;
	add.s64 	%rd328, %rd134, 1;
	bra.uni 	$L__BB1_117;
$L__BB1_114:
	setp.le.u64 	%p24, %rd135, %rd94;
	@%p24 bra 	$L__BB1_116;
	add.s64 	%rd329, %rd134, -1;
	bra.uni 	$L__BB1_117;
$L__BB1_116:
	setp.eq.s64 	%p25, %rd135, %rd94;
	mov.b64 	%rd330, 1;
	@%p25 bra 	$L__BB1_118;
$L__BB1_117:
	setp.le.u64 	%p26, %rd328, %rd329;
	mov.u64 	%rd330, %rd180;
	@%p26 bra 	$L__BB1_112;
$L__BB1_118:
	or.b64  	%rd189, %rd330, %rd325;
	add.s64 	%rd331, %rd189, %rd331;
$L__BB1_119:
	st.global.u64 	[%rd13], %rd331;
	add.s64 	%rd279, %rd279, 1;
	ld.global.u64 	%rd209, [%rd7+8];
	setp.lt.u64 	%p45, %rd279, %rd209;
	@%p45 bra 	$L__BB1_41;
$L__BB1_120:
	ret;

}
	// .globl	_Z7ConvertPyS_S_S_S_S_S_yyyyS_S_S_yS_y
.visible .entry _Z7ConvertPyS_S_S_S_S_S_yyyyS_S_S_yS_y(
	.param .u64 .ptr .align 1 _Z7ConvertPyS_S_S_S_S_S_yyyyS_S_S_yS_y_param_0,
	.param .u64 .ptr .align 1 _Z7ConvertPyS_S_S_S_S_S_yyyyS_S_S_yS_y_param_1,
	.param .u64 .ptr .align 1 _Z7ConvertPyS_S_S_S_S_S_yyyyS_S_S_yS_y_param_2,
	.param .u64 .ptr .align 1 _Z7ConvertPyS_S_S_S_S_S_yyyyS_S_S_yS_y_param_3,
	.param .u64 .ptr .align 1 _Z7ConvertPyS_S_S_S_S_S_yyyyS_S_S_yS_y_param_4,
	.param .u64 .ptr .align 1 _Z7ConvertPyS_S_S_S_S_S_yyyyS_S_S_yS_y_param_5,
	.param .u64 .ptr .align 1 _Z7ConvertPyS_S_S_S_S_S_yyyyS_S_S_yS_y_param_6,
	.param .u64 _Z7ConvertPyS_S_S_S_S_S_yyyyS_S_S_yS_y_param_7,
	.param .u64 _Z7ConvertPyS_S_S_S_S_S_yyyyS_S_S_yS_y_param_8,
	.param .u64 _Z7ConvertPyS_S_S_S_S_S_yyyyS_S_S_yS_y_param_9,
	.param .u64 _Z7ConvertPyS_S_S_S_S_S_yyyyS_S_S_yS_y_param_10,
	.param .u64 .ptr .align 1 _Z7ConvertPyS_S_S_S_S_S_yyyyS_S_S_yS_y_param_11,
	.param .u64 .ptr .align 1 _Z7ConvertPyS_S_S_S_S_S_yyyyS_S_S_yS_y_param_12,
	.param .u64 .ptr .align 1 _Z7ConvertPyS_S_S_S_S_S_yyyyS_S_S_yS_y_param_13,
	.param .u64 _Z7ConvertPyS_S_S_S_S_S_yyyyS_S_S_yS_y_param_14,
	.param .u64 .ptr .align 1 _Z7ConvertPyS_S_S_S_S_S_yyyyS_S_S_yS_y_param_15,
	.param .u64 _Z7ConvertPyS_S_S_S_S_S_yyyyS_S_S_yS_y_param_16
)
{
	.reg .pred 	%p<160>;
	.reg .b32 	%r<6>;
	.reg .b64 	%rd<322>;

	ld.param.u64 	%rd131, [_Z7ConvertPyS_S_S_S_S_S_yyyyS_S_S_yS_y_param_0];
	ld.param.u64 	%rd136, [_Z7ConvertPyS_S_S_S_S_S_yyyyS_S_S_yS_y_param_5];
	ld.param.u64 	%rd140, [_Z7ConvertPyS_S_S_S_S_S_yyyyS_S_S_yS_y_param_9];
	ld.param.u64 	%rd141, [_Z7ConvertPyS_S_S_S_S_S_yyyyS_S_S_yS_y_param_11];
	ld.param.u64 	%rd142, [_Z7ConvertPyS_S_S_S_S_S_yyyyS_S_S_yS_y_param_12];
	ld.param.u64 	%rd143, [_Z7ConvertPyS_S_S_S_S_S_yyyyS_S_S_yS_y_param_13];
	ld.param.u64 	%rd144, [_Z7ConvertPyS_S_S_S_S_S_yyyyS_S_S_yS_y_param_15];
	cvta.to.global.u64 	%rd1, %rd142;
	cvta.to.global.u64 	%rd2, %rd141;
	cvta.to.global.u64 	%rd3, %rd144;
	cvta.to.global.u64 	%rd4, %rd143;
	cvta.to.global.u64 	%rd5, %rd131;
	cvta.to.global.u64 	%rd6, %rd136;
	mov.u32 	%r2, %tid.x;
	mov.u32 	%r3, %ctaid.x;
	mov.u32 	%r4, %ntid.x;
	mad.lo.s32 	%r5, %r3, %r4, %r2;
	cvt.u64.u32 	%rd7, %r5;
	setp.le.u64 	%p11, %rd140, %rd7;
	@%p11 bra 	$L__BB2_123;
	cvt.u32.u64 	%r1, %rd7;
	setp.ne.s32 	%p12, %r1, 0;
	@%p12 bra 	$L__BB2_3;
	mov.b64 	%rd145, 0;
	st.global.u64 	[%rd6], %rd145;
$L__BB2_3:
	setp.eq.s32 	%p13, %r1, 0;
	bar.sync 	0;
	mov.b64 	%rd321, 0;
	@%p13 bra 	$L__BB2_5;
	ld.param.u64 	%rd270, [_Z7ConvertPyS_S_S_S_S_S_yyyyS_S_S_yS_y_param_4];
	cvta.to.global.u64 	%rd147, %rd270;
	shl.b64 	%rd148, %rd7, 3;
	add.s64 	%rd149, %rd147, %rd148;
	ld.global.u64 	%rd321, [%rd149+-8];
$L__BB2_5:
	ld.param.u64 	%rd266, [_Z7ConvertPyS_S_S_S_S_S_yyyyS_S_S_yS_y_param_2];
	ld.param.u64 	%rd265, [_Z7ConvertPyS_S_S_S_S_S_yyyyS_S_S_yS_y_param_1];
	cvta.to.global.u64 	%rd150, %rd265;
	shl.b64 	%rd151, %rd7, 3;
	add.s64 	%rd152, %rd150, %rd151;
	ld.global.u64 	%rd10, [%rd152];
	shl.b64 	%rd153, %rd10, 3;
	add.s64 	%rd154, %rd5, %rd153;
	ld.global.u64 	%rd11, [%rd154];
	cvta.to.global.u64 	%rd155, %rd266;
	add.s64 	%rd12, %rd155, %rd153;
	ld.global.u64 	%rd303, [%rd12];
	ld.global.u64 	%rd156, [%rd12+8];
	setp.ge.u64 	%p14, %rd303, %rd156;
	@%p14 bra 	$L__BB2_123;
	ld.param.u64 	%rd279, [_Z7ConvertPyS_S_S_S_S_S_yyyyS_S_S_yS_y_param_16];
	ld.param.u64 	%rd278, [_Z7ConvertPyS_S_S_S_S_S_yyyyS_S_S_yS_y_param_14];
	ld.param.u64 	%rd271, [_Z7ConvertPyS_S_S_S_S_S_yyyyS_S_S_yS_y_param_5];
	shl.b64 	%rd157, %rd278, 3;
	add.s64 	%rd14, %rd4, %rd157;
	add.s64 	%rd15, %rd278, -2;
	shl.b64 	%rd158, %rd279, 3;
	add.s64 	%rd16, %rd3, %rd158;
	add.s64 	%rd17, %rd279, -2;
	setp.ne.s64 	%p15, %rd17, 0;
	cvta.to.global.u64 	%rd159, %rd271;
	shl.b64 	%rd160, %rd7, 3;
	add.s64 	%rd18, %rd159, %rd160;
	@%p15 bra 	$L__BB2_42;
$L__BB2_7:
	ld.param.u64 	%rd269, [_Z7ConvertPyS_S_S_S_S_S_yyyyS_S_S_yS_y_param_3];
	ld.param.u64 	%rd264, [_Z7ConvertPyS_S_S_S_S_S_yyyyS_S_S_yS_y_param_0];
	cvta.to.global.u64 	%rd231, %rd269;
	shl.b64 	%rd232, %rd303, 3;
	add.s64 	%rd233, %rd231, %rd232;
	ld.global.u64 	%rd21, [%rd233];
	cvta.to.global.u64 	%rd234, %rd264;
	shl.b64 	%rd235, %rd21, 3;
	add.s64 	%rd236, %rd234, %rd235;
	ld.global.u64 	%rd22, [%rd236];
	setp.lt.u64 	%p107, %rd11, %rd22;
	@%p107 bra 	$L__BB2_25;
	setp.ne.s64 	%p108, %rd11, %rd22;
	setp.ge.u64 	%p109, %rd21, %rd10;
	or.pred  	%p110, %p109, %p108;
	@%p110 bra 	$L__BB2_41;
	ld.global.u64 	%rd23, [%rd4];
	setp.lt.u64 	%p112, %rd21, %rd23;
	mov.pred 	%p111, 0;
	mov.pred 	%p154, %p111;
	@%p112 bra 	$L__BB2_20;
	ld.global.u64 	%rd24, [%rd14+-8];
	setp.gt.u64 	%p114, %rd21, %rd24;
	@%p114 bra 	$L__BB2_20;
	setp.eq.s64 	%p116, %rd21, %rd23;
	mov.pred 	%p115, -1;
	mov.pred 	%p154, %p115;
	@%p116 bra 	$L__BB2_20;
	setp.eq.s64 	%p117, %rd15, 0;
	setp.eq.s64 	%p154, %rd21, %rd24;
	or.pred  	%p118, %p154, %p117;
	@%p118 bra 	$L__BB2_20;
	mov.b64 	%rd285, 1;
	mov.u64 	%rd286, %rd15;
$L__BB2_14:
	add.s64 	%rd238, %rd286, %rd285;
	shr.u64 	%rd27, %rd238, 1;
	shl.b64 	%rd239, %rd27, 3;
	add.s64 	%rd240, %rd4, %rd239;
	ld.global.u64 	%rd28, [%rd240];
	setp.lt.u64 	%p119, %rd28, %rd21;
	@%p119 bra 	$L__BB2_18;
	setp.gt.u64 	%p120, %rd28, %rd21;
	@%p120 bra 	$L__BB2_17;
	setp.eq.s64 	%p122, %rd28, %rd21;
	mov.pred 	%p154, %p115;
	@%p122 bra 	$L__BB2_20;
	bra.uni 	$L__BB2_19;
$L__BB2_17:
	add.s64 	%rd286, %rd27, -1;
	bra.uni 	$L__BB2_19;
$L__BB2_18:
	add.s64 	%rd285, %rd27, 1;
$L__BB2_19:
	setp.le.u64 	%p124, %rd285, %rd286;
	mov.pred 	%p154, %p111;
	@%p124 bra 	$L__BB2_14;
$L__BB2_20:
	ld.global.u64 	%rd33, [%rd3];
	setp.lt.u64 	%p125, %rd21, %rd33;
	@%p125 bra 	$L__BB2_23;
	ld.global.u64 	%rd34, [%rd16+-8];
	setp.gt.u64 	%p126, %rd21, %rd34;
	@%p126 bra 	$L__BB2_23;
	setp.eq.s64 	%p127, %rd21, %rd33;
	setp.eq.s64 	%p128, %rd21, %rd34;
	or.pred  	%p129, %p128, %p127;
	or.pred  	%p130, %p129, %p154;
	@%p130 bra 	$L__BB2_24;
	bra.uni 	$L__BB2_41;
$L__BB2_23:
	not.pred 	%p131, %p154;
	@%p131 bra 	$L__BB2_41;
$L__BB2_24:
	ld.param.u64 	%rd276, [_Z7ConvertPyS_S_S_S_S_S_yyyyS_S_S_yS_y_param_6];
	shl.b64 	%rd241, %rd21, 3;
	add.s64 	%rd242, %rd2, %rd241;
	ld.global.u64 	%rd243, [%rd242];
	cvta.to.global.u64 	%rd244, %rd276;
	shl.b64 	%rd245, %rd321, 3;
	add.s64 	%rd246, %rd244, %rd245;
	st.global.u64 	[%rd246], %rd243;
	add.s64 	%rd321, %rd321, 1;
	add.s64 	%rd247, %rd1, %rd241;
	atom.global.add.u64 	%rd248, [%rd247], 1;
	bra.uni 	$L__BB2_41;
$L__BB2_25:
	ld.global.u64 	%rd36, [%rd4];
	setp.lt.u64 	%p133, %rd21, %rd36;
	mov.pred 	%p132, 0;
	mov.pred 	%p155, %p132;
	@%p133 bra 	$L__BB2_36;
	ld.global.u64 	%rd37, [%rd14+-8];
	setp.gt.u64 	%p135, %rd21, %rd37;
	@%p135 bra 	$L__BB2_36;
	setp.eq.s64 	%p137, %rd21, %rd36;
	mov.pred 	%p136, -1;
	mov.pred 	%p155, %p136;
	@%p137 bra 	$L__BB2_36;
	setp.eq.s64 	%p138, %rd15, 0;
	setp.eq.s64 	%p155, %rd21, %rd37;
	or.pred  	%p139, %p155, %p138;
	@%p139 bra 	$L__BB2_36;
	mov.b64 	%rd289, 1;
	mov.u64 	%rd290, %rd15;
$L__BB2_30:
	add.s64 	%rd250, %rd290, %rd289;
	shr.u64 	%rd40, %rd250, 1;
	shl.b64 	%rd251, %rd40, 3;
	add.s64 	%rd252, %rd4, %rd251;
	ld.global.u64 	%rd41, [%rd252];
	setp.lt.u64 	%p140, %rd41, %rd21;
	@%p140 bra 	$L__BB2_34;
	setp.gt.u64 	%p141, %rd41, %rd21;
	@%p141 bra 	$L__BB2_33;
	setp.eq.s64 	%p143, %rd41, %rd21;
	mov.pred 	%p155, %p136;
	@%p143 bra 	$L__BB2_36;
	bra.uni 	$L__BB2_35;
$L__BB2_33:
	add.s64 	%rd290, %rd40, -1;
	bra.uni 	$L__BB2_35;
$L__BB2_34:
	add.s64 	%rd289, %rd40, 1;
$L__BB2_35:
	setp.le.u64 	%p145, %rd289, %rd290;
	mov.pred 	%p155, %p132;
	@%p145 bra 	$L__BB2_30;
$L__BB2_36:
	ld.global.u64 	%rd46, [%rd3];
	setp.lt.u64 	%p146, %rd21, %rd46;
	@%p146 bra 	$L__BB2_39;
	ld.global.u64 	%rd47, [%rd16+-8];
	setp.gt.u64 	%p147, %rd21, %rd47;
	@%p147 bra 	$L__BB2_39;
	setp.eq.s64 	%p148, %rd21, %rd46;
	setp.eq.s64 	%p149, %rd21, %rd47;
	or.pred  	%p150, %p148, %p149;
	or.pred  	%p151, %p150, %p155;
	@%p151 bra 	$L__BB2_40;
	bra.uni 	$L__BB2_41;
$L__BB2_39:
	not.pred 	%p152, %p155;
	@%p152 bra 	$L__BB2_41;
$L__BB2_40:
	ld.param.u64 	%rd277, [_Z7ConvertPyS_S_S_S_S_S_yyyyS_S_S_yS_y_param_6];
	shl.b64 	%rd253, %rd21, 3;
	add.s64 	%rd254, %rd2, %rd253;
	ld.global.u64 	%rd255, [%rd254];
	cvta.to.global.u64 	%rd256, %rd277;
	shl.b64 	%rd257, %rd321, 3;
	add.s64 	%rd258, %rd256, %rd257;
	st.global.u64 	[%rd258], %rd255;
	add.s64 	%rd321, %rd321, 1;
	add.s64 	%rd259, %rd1, %rd253;
	atom.global.add.u64 	%rd260, [%rd259], 1;
$L__BB2_41:
	st.global.u64 	[%rd18+8], %rd321;
	add.s64 	%rd303, %rd303, 1;
	ld.global.u64 	%rd261, [%rd12+8];
	setp.lt.u64 	%p153, %rd303, %rd261;
	@%p153 bra 	$L__BB2_7;
	bra.uni 	$L__BB2_123;
$L__BB2_42:
	setp.eq.s64 	%p16, %rd15, 0;
	@%p16 bra 	$L__BB2_43;
	bra.uni 	$L__BB2_76;
$L__BB2_43:
	ld.param.u64 	%rd268, [_Z7ConvertPyS_S_S_S_S_S_yyyyS_S_S_yS_y_param_3];
	ld.param.u64 	%rd263, [_Z7ConvertPyS_S_S_S_S_S_yyyyS_S_S_yS_y_param_0];
	cvta.to.global.u64 	%rd200, %rd268;
	shl.b64 	%rd201, %rd303, 3;
	add.s64 	%rd202, %rd200, %rd201;
	ld.global.u64 	%rd53, [%rd202];
	cvta.to.global.u64 	%rd203, %rd263;
	shl.b64 	%rd204, %rd53, 3;
	add.s64 	%rd205, %rd203, %rd204;
	ld.global.u64 	%rd54, [%rd205];
	setp.lt.u64 	%p70, %rd11, %rd54;
	@%p70 bra 	$L__BB2_60;
	setp.ne.s64 	%p71, %rd11, %rd54;
	setp.ge.u64 	%p72, %rd53, %rd10;
	or.pred  	%p73, %p72, %p71;
	@%p73 bra 	$L__BB2_75;
	ld.global.u64 	%rd55, [%rd4];
	setp.lt.u64 	%p75, %rd53, %rd55;
	mov.pred 	%p156, 0;
	@%p75 bra 	$L__BB2_48;
	ld.global.u64 	%rd56, [%rd14+-8];
	setp.gt.u64 	%p77, %rd53, %rd56;
	@%p77 bra 	$L__BB2_48;
	setp.eq.s64 	%p78, %rd53, %rd55;
	setp.eq.s64 	%p79, %rd53, %rd56;
	or.pred  	%p156, %p78, %p79;
$L__BB2_48:
	ld.global.u64 	%rd57, [%rd3];
	setp.lt.u64 	%p80, %rd53, %rd57;
	@%p80 bra 	$L__BB2_58;
	ld.global.u64 	%rd58, [%rd16+-8];
	setp.gt.u64 	%p81, %rd53, %rd58;
	@%p81 bra 	$L__BB2_58;
	setp.eq.s64 	%p82, %rd53, %rd57;
	setp.eq.s64 	%p83, %rd53, %rd58;
	or.pred  	%p84, %p82, %p83;
	@%p84 bra 	$L__BB2_59;
	mov.b64 	%rd296, 1;
	mov.u64 	%rd297, %rd17;
$L__BB2_52:
	add.s64 	%rd207, %rd297, %rd296;
	shr.u64 	%rd61, %rd207, 1;
	shl.b64 	%rd208, %rd61, 3;
	add.s64 	%rd209, %rd3, %rd208;
	ld.global.u64 	%rd62, [%rd209];
	setp.lt.u64 	%p85, %rd62, %rd53;
	@%p85 bra 	$L__BB2_56;
	setp.gt.u64 	%p86, %rd62, %rd53;
	@%p86 bra 	$L__BB2_55;
	setp.eq.s64 	%p87, %rd62, %rd53;
	@%p87 bra 	$L__BB2_59;
	bra.uni 	$L__BB2_57;
$L__BB2_55:
	add.s64 	%rd297, %rd61, -1;
	bra.uni 	$L__BB2_57;
$L__BB2_56:
	add.s64 	%rd296, %rd61, 1;
$L__BB2_57:
	setp.le.u64 	%p88, %rd296, %rd297;
	@%p88 bra 	$L__BB2_52;
$L__BB2_58:
	not.pred 	%p89, %p156;
	@%p89 bra 	$L__BB2_75;
$L__BB2_59:
	ld.param.u64 	%rd274, [_Z7ConvertPyS_S_S_S_S_S_yyyyS_S_S_yS_y_param_6];
	shl.b64 	%rd210, %rd53, 3;
	add.s64 	%rd211, %rd2, %rd210;
	ld.global.u64 	%rd212, [%rd211];
	cvta.to.global.u64 	%rd213, %rd274;
	shl.b64 	%rd214, %rd321, 3;
	add.s64 	%rd215, %rd213, %rd214;
	st.global.u64 	[%rd215], %rd212;
	add.s64 	%rd321, %rd321, 1;
	add.s64 	%rd216, %rd1, %rd210;
	atom.global.add.u64 	%rd217, [%rd216], 1;
	bra.uni 	$L__BB2_75;
$L__BB2_60:
	ld.global.u64 	%rd68, [%rd4];
	setp.lt.u64 	%p91, %rd53, %rd68;
	mov.pred 	%p157, 0;
	@%p91 bra 	$L__BB2_63;
	ld.global.u64 	%rd69, [%rd14+-8];
	setp.gt.u64 	%p93, %rd53, %rd69;
	@%p93 bra 	$L__BB2_63;
	setp.eq.s64 	%p94, %rd53, %rd68;
	setp.eq.s64 	%p95, %rd53, %rd69;
	or.pred  	%p157, %p94, %p95;
$L__BB2_63:
	ld.global.u64 	%rd70, [%rd3];
	setp.lt.u64 	%p96, %rd53, %rd70;
	@%p96 bra 	$L__BB2_73;
	ld.global.u64 	%rd71, [%rd16+-8];
	setp.gt.u64 	%p97, %rd53, %rd71;
	@%p97 bra 	$L__BB2_73;
	setp.eq.s64 	%p98, %rd53, %rd70;
	setp.eq.s64 	%p99, %rd53, %rd71;
	or.pred  	%p100, %p98, %p99;
	@%p100 bra 	$L__BB2_74;
	mov.b64 	%rd300, 1;
	mov.u64 	%rd301, %rd17;
$L__BB2_67:
	add.s64 	%rd219, %rd301, %rd300;
	shr.u64 	%rd74, %rd219, 1;
	shl.b64 	%rd220, %rd74, 3;
	add.s64 	%rd221, %rd3, %rd220;
	ld.global.u64 	%rd75, [%rd221];
	setp.lt.u64 	%p101, %rd75, %rd53;
	@%p101 bra 	$L__BB2_71;
	setp.gt.u64 	%p102, %rd75, %rd53;
	@%p102 bra 	$L__BB2_70;
	setp.eq.s64 	%p103, %rd75, %rd53;
	@%p103 bra 	$L__BB2_74;
	bra.uni 	$L__BB2_72;
$L__BB2_70:
	add.s64 	%rd301, %rd74, -1;
	bra.uni 	$L__BB2_72;
$L__BB2_71:
	add.s64 	%rd300, %rd74, 1;
$L__BB2_72:
	setp.le.u64 	%p104, %rd300, %rd301;
	@%p104 bra 	$L__BB2_67;
$L__BB2_73:
	not.pred 	%p105, %p157;
	@%p105 bra 	$L__BB2_75;
$L__BB2_74:
	ld.param.u64 	%rd275, [_Z7ConvertPyS_S_S_S_S_S_yyyyS_S_S_yS_y_param_6];
	shl.b64 	%rd222, %rd53, 3;
	add.s64 	%rd223, %rd2, %rd222;
	ld.global.u64 	%rd224, [%rd223];
	cvta.to.global.u64 	%rd225, %rd275;
	shl.b64 	%rd226, %rd321, 3;
	add.s64 	%rd227, %rd225, %rd226;
	st.global.u64 	[%rd227], %rd224;
	add.s64 	%rd321, %rd321, 1;
	add.s64 	%rd228, %rd1, %rd222;
	atom.global.add.u64 	%rd229, [%rd228], 1;
$L__BB2_75:
	st.global.u64 	[%rd18+8], %rd321;
	add.s64 	%rd303, %rd303, 1;
	ld.global.u64 	%rd230, [%rd12+8];
	setp.lt.u64 	%p106, %rd303, %rd230;
	@%p106 bra 	$L__BB2_43;
	bra.uni 	$L__BB2_123;
$L__BB2_76:
	ld.param.u64 	%rd267, [_Z7ConvertPyS_S_S_S_S_S_yyyyS_S_S_yS_y_param_3];
	ld.param.u64 	%rd262, [_Z7ConvertPyS_S_S_S_S_S_yyyyS_S_S_yS_y_param_0];
	cvta.to.global.u64 	%rd161, %rd267;
	shl.b64 	%rd162, %rd303, 3;
	add.s64 	%rd163, %rd161, %rd162;
	ld.global.u64 	%rd85, [%rd163];
	cvta.to.global.u64 	%rd164, %rd262;
	shl.b64 	%rd165, %rd85, 3;
	add.s64 	%rd166, %rd164, %rd165;
	ld.global.u64 	%rd86, [%rd166];
	setp.ge.u64 	%p17, %rd11, %rd86;
	@%p17 bra 	$L__BB2_99;
	ld.global.u64 	%rd87, [%rd4];
	setp.lt.u64 	%p46, %rd85, %rd87;
	mov.pred 	%p45, 0;
	mov.pred 	%p158, %p45;
	@%p46 bra 	$L__BB2_87;
	ld.global.u64 	%rd88, [%rd14+-8];
	setp.gt.u64 	%p48, %rd85, %rd88;
	@%p48 bra 	$L__BB2_87;
	setp.eq.s64 	%p50, %rd85, %rd87;
	setp.eq.s64 	%p51, %rd85, %rd88;
	or.pred  	%p52, %p50, %p51;
	mov.pred 	%p49, -1;
	mov.pred 	%p158, %p49;
	@%p52 bra 	$L__BB2_87;
	mov.b64 	%rd307, 1;
	mov.u64 	%rd308, %rd15;
$L__BB2_81:
	add.s64 	%rd184, %rd308, %rd307;
	shr.u64 	%rd91, %rd184, 1;
	shl.b64 	%rd185, %rd91, 3;
	add.s64 	%rd186, %rd4, %rd185;
	ld.global.u64 	%rd92, [%rd186];
	setp.ge.u64 	%p53, %rd92, %rd85;
	@%p53 bra 	$L__BB2_83;
	add.s64 	%rd307, %rd91, 1;
	bra.uni 	$L__BB2_86;
$L__BB2_83:
	setp.le.u64 	%p54, %rd92, %rd85;
	@%p54 bra 	$L__BB2_85;
	add.s64 	%rd308, %rd91, -1;
	bra.uni 	$L__BB2_86;
$L__BB2_85:
	setp.eq.s64 	%p56, %rd92, %rd85;
	mov.pred 	%p158, %p49;
	@%p56 bra 	$L__BB2_87;
$L__BB2_86:
	setp.le.u64 	%p58, %rd307, %rd308;
	mov.pred 	%p158, %p45;
	@%p58 bra 	$L__BB2_81;
$L__BB2_87:
	ld.global.u64 	%rd97, [%rd3];
	setp.lt.u64 	%p59, %rd85, %rd97;
	@%p59 bra 	$L__BB2_97;
	ld.global.u64 	%rd98, [%rd16+-8];
	setp.gt.u64 	%p60, %rd85, %rd98;
	@%p60 bra 	$L__BB2_97;
	setp.eq.s64 	%p61, %rd85, %rd97;
	setp.eq.s64 	%p62, %rd85, %rd98;
	or.pred  	%p63, %p61, %p62;
	@%p63 bra 	$L__BB2_98;
	mov.b64 	%rd311, 1;
	mov.u64 	%rd312, %rd17;
$L__BB2_91:
	add.s64 	%rd188, %rd312, %rd311;
	shr.u64 	%rd101, %rd188, 1;
	shl.b64 	%rd189, %rd101, 3;
	add.s64 	%rd190, %rd3, %rd189;
	ld.global.u64 	%rd102, [%rd190];
	setp.ge.u64 	%p64, %rd102, %rd85;
	@%p64 bra 	$L__BB2_93;
	add.s64 	%rd311, %rd101, 1;
	bra.uni 	$L__BB2_96;
$L__BB2_93:
	setp.le.u64 	%p65, %rd102, %rd85;
	@%p65 bra 	$L__BB2_95;
	add.s64 	%rd312, %rd101, -1;
	bra.uni 	$L__BB2_96;
$L__BB2_95:
	setp.eq.s64 	%p66, %rd102, %rd85;
	@%p66 bra 	$L__BB2_98;
$L__BB2_96:
	setp.le.u64 	%p67, %rd311, %rd312;
	@%p67 bra 	$L__BB2_91;
$L__BB2_97:
	not.pred 	%p68, %p158;
	@%p68 bra 	$L__BB2_122;
$L__BB2_98:
	ld.param.u64 	%rd273, [_Z7ConvertPyS_S_S_S_S_S_yyyyS_S_S_yS_y_param_6];
	shl.b64 	%rd191, %rd85, 3;
	add.s64 	%rd192, %rd2, %rd191;
	ld.global.u64 	%rd193, [%rd192];
	cvta.to.global.u64 	%rd194, %rd273;
	shl.b64 	%rd195, %rd321, 3;
	add.s64 	%rd196, %rd194, %rd195;
	st.global.u64 	[%rd196], %rd193;
	add.s64 	%rd321, %rd321, 1;
	add.s64 	%rd197, %rd1, %rd191;
	atom.global.add.u64 	%rd198, [%rd197], 1;
	bra.uni 	$L__BB2_122;
$L__BB2_99:
	setp.ne.s64 	%p18, %rd11, %rd86;
	setp.ge.u64 	%p19, %rd85, %rd10;
	or.pred  	%p20, %p19, %p18;
	@%p20 bra 	$L__BB2_122;
	ld.global.u64 	%rd108, [%rd4];
	setp.lt.u64 	%p22, %rd85, %rd108;
	mov.pred 	%p21, 0;
	mov.pred 	%p159, %p21;
	@%p22 bra 	$L__BB2_110;
	ld.global.u64 	%rd109, [%rd14+-8];
	setp.gt.u64 	%p24, %rd85, %rd109;
	@%p24 bra 	$L__BB2_110;
	setp.eq.s64 	%p26, %rd85, %rd108;
	setp.eq.s64 	%p27, %rd85, %rd109;
	or.pred  	%p28, %p26, %p27;
	mov.pred 	%p25, -1;
	mov.pred 	%p159, %p25;
	@%p28 bra 	$L__BB2_110;
	mov.b64 	%rd315, 1;
	mov.u64 	%rd316, %rd15;
$L__BB2_104:
	add.s64 	%rd168, %rd316, %rd315;
	shr.u64 	%rd112, %rd168, 1;
	shl.b64 	%rd169, %rd112, 3;
	add.s64 	%rd170, %rd4, %rd169;
	ld.global.u64 	%rd113, [%rd170];
	setp.ge.u64 	%p29, %rd113, %rd85;
	@%p29 bra 	$L__BB2_106;
	add.s64 	%rd315, %rd112, 1;
	bra.uni 	$L__BB2_109;
$L__BB2_106:
	setp.le.u64 	%p30, %rd113, %rd85;
	@%p30 bra 	$L__BB2_108;
	add.s64 	%rd316, %rd112, -1;
	bra.uni 	$L__BB2_109;
$L__BB2_108:
	setp.eq.s64 	%p32, %rd113, %rd85;
	mov.pred 	%p159, %p25;
	@%p32 bra 	$L__BB2_110;
$L__BB2_109:
	setp.le.u64 	%p34, %rd315, %rd316;
	mov.pred 	%p159, %p21;
	@%p34 bra 	$L__BB2_104;
$L__BB2_110:
	ld.global.u64 	%rd118, [%rd3];
	setp.lt.u64 	%p35, %rd85, %rd118;
	@%p35 bra 	$L__BB2_120;
	ld.global.u64 	%rd119, [%rd16+-8];
	setp.gt.u64 	%p36, %rd85, %rd119;
	@%p36 bra 	$L__BB2_120;
	setp.eq.s64 	%p37, %rd85, %rd118;
	setp.eq.s64 	%p38, %rd85, %rd119;
	or.pred  	%p39, %p37, %p38;
	@%p39 bra 	$L__BB2_121;
	mov.b64 	%rd319, 1;
	mov.u64 	%rd320, %rd17;
$L__BB2_114:
	add.s64 	%rd172, %rd320, %rd319;
	shr.u64 	%rd122, %rd172, 1;
	shl.b64 	%rd173, %rd122, 3;
	add.s64 	%rd174, %rd3, %rd173;
	ld.global.u64 	%rd123, [%rd174];
	setp.ge.u64 	%p40, %rd123, %rd85;
	@%p40 bra 	$L__BB2_116;
	add.s64 	%rd319, %rd122, 1;
	bra.uni 	$L__BB2_119;
$L__BB2_116:
	setp.le.u64 	%p41, %rd123, %rd85;
	@%p41 bra 	$L__BB2_118;
	add.s64 	%rd320, %rd122, -1;
	bra.uni 	$L__BB2_119;
$L__BB2_118:
	setp.eq.s64 	%p42, %rd123, %rd85;
	@%p42 bra 	$L__BB2_121;
$L__BB2_119:
	setp.le.u64 	%p43, %rd319, %rd320;
	@%p43 bra 	$L__BB2_114;
$L__BB2_120:
	not.pred 	%p44, %p159;
	@%p44 bra 	$L__BB2_122;
$L__BB2_121:
	ld.param.u64 	%rd272, [_Z7ConvertPyS_S_S_S_S_S_yyyyS_S_S_yS_y_param_6];
	shl.b64 	%rd175, %rd85, 3;
	add.s64 	%rd176, %rd2, %rd175;
	ld.global.u64 	%rd177, [%rd176];
	cvta.to.global.u64 	%rd178, %rd272;
	shl.b64 	%rd179, %rd321, 3;
	add.s64 	%rd180, %rd178, %rd179;
	st.global.u64 	[%rd180], %rd177;
	add.s64 	%rd321, %rd321, 1;
	add.s64 	%rd181, %rd1, %rd175;
	atom.global.add.u64 	%rd182, [%rd181], 1;
$L__BB2_122:
	st.global.u64 	[%rd18+8], %rd321;
	add.s64 	%rd303, %rd303, 1;
	ld.global.u64 	%rd199, [%rd12+8];
	setp.lt.u64 	%p69, %rd303, %rd199;
	@%p69 bra 	$L__BB2_76;
$L__BB2_123:
	ret;

}
	// .globl	_ZN3cub18CUB_300001_SM_10006detail11EmptyKernelIvEEvv
.visible .entry _ZN3cub18CUB_300001_SM_10006detail11EmptyKernelIvEEvv()
{


	ret;

}
	// .globl	_ZN3cub18CUB_300001_SM_10006detail10merge_sort30DeviceMergeSortBlockSortKernelINS2_10policy_hubIPyE9Policy600ES5_PNS0_8NullTypeES5_S9_y9CustomOpTyS8_EEvbT0_T1_T2_T3_T4_PT6_PT7_T5_NS1_7vsmem_tE
.visible .entry _ZN3cub18CUB_300001_SM_10006detail10merge_sort30DeviceMergeSortBlockSortKernelINS2_10policy_hubIPyE9Policy600ES5_PNS0_8NullTypeES5_S9_y9CustomOpTyS8_EEvbT0_T1_T2_T3_T4_PT6_PT7_T5_NS1_7vsmem_tE(
	.param .u8 _ZN3cub18CUB_300001_SM_10006detail10merge_sort30DeviceMergeSortBlockSortKernelINS2_10policy_hubIPyE9Policy600ES5_PNS0_8NullTypeES5_S9_y9CustomOpTyS8_EEvbT0_T1_T2_T3_T4_PT6_PT7_T5_NS1_7vsmem_tE_param_0,
	.param .u64 .ptr .align 1 _ZN3cub18CUB_300001_SM_10006detail10merge_sort30DeviceMergeSortBlockSortKernelINS2_10policy_hubIPyE9Policy600ES5_PNS0_8NullTypeES5_S9_y9CustomOpTyS8_EEvbT0_T1_T2_T3_T4_PT6_PT7_T5_NS1_7vsmem_tE_param_1,
	.param .u64 .ptr .align 1 _ZN3cub18CUB_300001_SM_10006detail10merge_sort30DeviceMergeSortBlockSortKernelINS2_10policy_hubIPyE9Policy600ES5_PNS0_8NullTypeES5_S9_y9CustomOpTyS8_EEvbT0_T1_T2_T3_T4_PT6_PT7_T5_NS1_7vsmem_tE_param_2,
	.param .u64 .ptr .align 1 _ZN3cub18CUB_300001_SM_10006detail10merge_sort30DeviceMergeSortBlockSortKernelINS2_10policy_hubIPyE9Policy600ES5_PNS0_8NullTypeES5_S9_y9CustomOpTyS8_EEvbT0_T1_T2_T3_T4_PT6_PT7_T5_NS1_7vsmem_tE_param_3,
	.param .u64 .ptr .align 1 _ZN3cub18CUB_300001_SM_10006detail10merge_sort30DeviceMergeSortBlockSortKernelINS2_10policy_hubIPyE9Policy600ES5_PNS0_8NullTypeES5_S9_y9CustomOpTyS8_EEvbT0_T1_T2_T3_T4_PT6_PT7_T5_NS1_7vsmem_tE_param_4,
	.param .u64 _ZN3cub18CUB_300001_SM_10006detail10merge_sort30DeviceMergeSortBlockSortKernelINS2_10policy_hubIPyE9Policy600ES5_PNS0_8NullTypeES5_S9_y9CustomOpTyS8_EEvbT0_T1_T2_T3_T4_PT6_PT7_T5_NS1_7vsmem_tE_param_5,
	.param .u64 .ptr .align 1 _ZN3cub18CUB_300001_SM_10006detail10merge_sort30DeviceMergeSortBlockSortKernelINS2_10policy_hubIPyE9Policy600ES5_PNS0_8NullTypeES5_S9_y9CustomOpTyS8_EEvbT0_T1_T2_T3_T4_PT6_PT7_T5_NS1_7vsmem_tE_param_6,
	.param .u64 .ptr .align 1 _ZN3cub18CUB_300001_SM_10006detail10merge_sort30DeviceMergeSortBlockSortKernelINS2_10policy_hubIPyE9Policy600ES5_PNS0_8NullTypeES5_S9_y9CustomOpTyS8_EEvbT0_T1_T2_T3_T4_PT6_PT7_T5_NS1_7vsmem_tE_param_7,
	.param .align 1 .b8 _ZN3cub18CUB_300001_SM_10006detail10merge_sort30DeviceMergeSortBlockSortKernelINS2_10policy_hubIPyE9Policy600ES5_PNS0_8NullTypeES5_S9_y9CustomOpTyS8_EEvbT0_T1_T2_T3_T4_PT6_PT7_T5_NS1_7vsmem_tE_param_8[1],
	.param .align 8 .b8 _ZN3cub18CUB_300001_SM_10006detail10merge_sort30DeviceMergeSortBlockSortKernelINS2_10policy_hubIPyE9Policy600ES5_PNS0_8NullTypeES5_S9_y9CustomOpTyS8_EEvbT0_T1_T2_T3_T4_PT6_PT7_T5_NS1_7vsmem_tE_param_9[8]
)
.maxntid 256
{
	.reg .pred 	%p<172>;
	.reg .b16 	%rs<4>;
	.reg .b32 	%r<445>;
	.reg .b64 	%rd<412>;
	// demoted variable
	.shared .align 16 .b8 _ZZN3cub18CUB_300001_SM_10006detail10merge_sort30DeviceMergeSortBlockSortKernelINS2_10policy_hubIPyE9Policy600ES5_PNS0_8NullTypeES5_S9_y9CustomOpTyS8_EEvbT0_T1_T2_T3_T4_PT6_PT7_T5_NS1_7vsmem_tEE19static_temp_storage[16912];
	ld.param.u64 	%rd167, [_ZN3cub18CUB_300001_SM_10006detail10merge_sort30DeviceMergeSortBlockSortKernelINS2_10policy_hubIPyE9Policy600ES5_PNS0_8NullTypeES5_S9_y9CustomOpTyS8_EEvbT0_T1_T2_T3_T4_PT6_PT7_T5_NS1_7vsmem_tE_param_1];
	ld.param.u64 	%rd165, [_ZN3cub18CUB_300001_SM_10006detail10merge_sort30DeviceMergeSortBlockSortKernelINS2_10policy_hubIPyE9Policy600ES5_PNS0_8NullTypeES5_S9_y9CustomOpTyS8_EEvbT0_T1_T2_T3_T4_PT6_PT7_T5_NS1_7vsmem_tE_param_5];
	cvta.to.global.u64 	%rd1, %rd167;
	mov.u32 	%r110, %ctaid.x;
	cvt.u64.u32 	%rd168, %r110;
	mov.u32 	%r111, %nctaid.x;
	cvt.u64.u32 	%rd169, %r111;
	mul.wide.u32 	%rd2, %r110, 2048;
	add.s64 	%rd170, %rd169, -1;
	setp.le.u64 	%p29, %rd170, %rd168;
	@%p29 bra 	$L__BB4_44;
	// begin inline asm
	griddepcontrol.wait;
	// end inline asm
	mov.u32 	%r1, %tid.x;
	and.b32  	%r285, %r1, 31;
	shl.b32 	%r286, %r1, 3;
	and.b32  	%r287, %r286, 7936;
	or.b32  	%r288, %r287, %r285;
	cvt.u64.u32 	%rd255, %r288;
	add.s64 	%rd3, %rd2, %rd255;
	shl.b64 	%rd256, %rd3, 3;
	add.s64 	%rd257, %rd1, %rd256;
	ld.global.u64 	%rd258, [%rd257];
	ld.global.u64 	%rd259, [%rd257+256];
	ld.global.u64 	%rd260, [%rd257+512];
	ld.global.u64 	%rd261, [%rd257+768];
	ld.global.u64 	%rd262, [%rd257+1024];
	ld.global.u64 	%rd263, [%rd257+1280];
	ld.global.u64 	%rd264, [%rd257+1536];
	ld.global.u64 	%rd265, [%rd257+1792];
	// begin inline asm
	mov.u32 %r283, %laneid;
	// end inline asm
	add.s32 	%r289, %r283, %r287;
	shr.s32 	%r290, %r289, 5;
	add.s32 	%r291, %r290, %r289;
	shl.b32 	%r292, %r291, 3;
	mov.u32 	%r293, _ZZN3cub18CUB_300001_SM_10006detail10merge_sort30DeviceMergeSortBlockSortKernelINS2_10policy_hubIPyE9Policy600ES5_PNS0_8NullTypeES5_S9_y9CustomOpTyS8_EEvbT0_T1_T2_T3_T4_PT6_PT7_T5_NS1_7vsmem_tEE19static_temp_storage;
	add.s32 	%r2, %r293, %r292;
	st.shared.u64 	[%r2], %rd258;
	add.s32 	%r294, %r289, 32;
	shr.s32 	%r295, %r294, 5;
	add.s32 	%r296, %r295, %r289;
	shl.b32 	%r297, %r296, 3;
	add.s32 	%r3, %r293, %r297;
	st.shared.u64 	[%r3+256], %rd259;
	add.s32 	%r298, %r289, 64;
	shr.s32 	%r299, %r298, 5;
	add.s32 	%r300, %r299, %r289;
	shl.b32 	%r301, %r300, 3;
	add.s32 	%r4, %r293, %r301;
	st.shared.u64 	[%r4+512], %rd260;
	add.s32 	%r302, %r289, 96;
	shr.s32 	%r303, %r302, 5;
	add.s32 	%r304, %r303, %r289;
	shl.b32 	%r305, %r304, 3;
	add.s32 	%r5, %r293, %r305;
	st.shared.u64 	[%r5+768], %rd261;
	add.s32 	%r306, %r289, 128;
	shr.s32 	%r307, %r306, 5;
	add.s32 	%r308, %r307, %r289;
	shl.b32 	%r309, %r308, 3;
	add.s32 	%r6, %r293, %r309;
	st.shared.u64 	[%r6+1024], %rd262;
	add.s32 	%r310, %r289, 160;
	shr.s32 	%r311, %r310, 5;
	add.s32 	%r312, %r311, %r289;
	shl.b32 	%r313, %r312, 3;
	add.s32 	%r7, %r293, %r313;
	st.shared.u64 	[%r7+1280], %rd263;
	add.s32 	%r314, %r289, 192;
	shr.s32 	%r315, %r314, 5;
	add.s32 	%r316, %r315, %r289;
	shl.b32 	%r317, %r316, 3;
	add.s32 	%r8, %r293, %r317;
	st.shared.u64 	[%r8+1536], %rd264;
	add.s32 	%r318, %r289, 224;
	shr.s32 	%r319, %r318, 5;
	add.s32 	%r320, %r319, %r289;
	shl.b32 	%r321, %r320, 3;
	add.s32 	%r9, %r293, %r321;
	st.shared.u64 	[%r9+1792], %rd265;
	bar.warp.sync 	-1;
	mad.lo.s32 	%r322, %r283, 7, %r289;
	shr.s32 	%r323, %r322, 5;
	add.s32 	%r324, %r323, %r322;
	shl.b32 	%r325, %r324, 3;
	add.s32 	%r10, %r293, %r325;
	ld.shared.u64 	%rd266, [%r10];
	add.s32 	%r326, %r322, 1;
	shr.s32 	%r327, %r326, 5;
	add.s32 	%r328, %r327, %r322;
	shl.b32 	%r329, %r328, 3;
	add.s32 	%r11, %r293, %r329;
	ld.shared.u64 	%rd267, [%r11+8];
	add.s32 	%r330, %r322, 2;
	shr.s32 	%r331, %r330, 5;
	add.s32 	%r332, %r331, %r322;
	shl.b32 	%r333, %r332, 3;
	add.s32 	%r12, %r293, %r333;
	ld.shared.u64 	%rd268, [%r12+16];
	add.s32 	%r334, %r322, 3;
	shr.s32 	%r335, %r334, 5;
	add.s32 	%r336, %r335, %r322;
	shl.b32 	%r337, %r336, 3;
	add.s32 	%r13, %r293, %r337;
	ld.shared.u64 	%rd269, [%r13+24];
	add.s32 	%r338, %r322, 4;
	shr.s32 	%r339, %r338, 5;
	add.s32 	%r340, %r339, %r322;
	shl.b32 	%r341, %r340, 3;
	add.s32 	%r14, %r293, %r341;
	ld.shared.u64 	%rd270, [%r14+32];
	add.s32 	%r342, %r322, 5;
	shr.s32 	%r343, %r342, 5;
	add.s32 	%r344, %r343, %r322;
	shl.b32 	%r345, %r344, 3;
	add.s32 	%r15, %r293, %r345;
	ld.shared.u64 	%rd271, [%r15+40];
	add.s32 	%r346, %r322, 6;
	shr.s32 	%r347, %r346, 5;
	add.s32 	%r348, %r347, %r322;
	shl.b32 	%r349, %r348, 3;
	add.s32 	%r16, %r293, %r349;
	ld.shared.u64 	%rd272, [%r16+48];
	add.s32 	%r350, %r322, 7;
	shr.s32 	%r351, %r350, 5;
	add.s32 	%r352, %r351, %r322;
	shl.b32 	%r353, %r352, 3;
	add.s32 	%r17, %r293, %r353;
	ld.shared.u64 	%rd273, [%r17+56];
	bar.sync 	0;
	// begin inline asm
	griddepcontrol.launch_dependents;
	// end inline asm
	max.u64 	%rd274, %rd267, %rd266;
	min.u64 	%rd275, %rd267, %rd266;
	max.u64 	%rd276, %rd269, %rd268;
	min.u64 	%rd277, %rd269, %rd268;
	max.u64 	%rd278, %rd271, %rd270;
	min.u64 	%rd279, %rd271, %rd270;
	max.u64 	%rd280, %rd273, %rd272;
	min.u64 	%rd281, %rd273, %rd272;
	max.u64 	%rd282, %rd277, %rd274;
	min.u64 	%rd283, %rd277, %rd274;
	max.u64 	%rd284, %rd279, %rd276;
	min.u64 	%rd285, %rd279, %rd276;
	max.u64 	%rd286, %rd281, %rd278;
	min.u64 	%rd287, %rd281, %rd278;
	setp.lt.u64 	%p111, %rd277, %rd275;
	selp.b64 	%rd288, %rd275, %rd283, %p111;
	selp.b64 	%rd289, %rd283, %rd275, %p111;
	max.u64 	%rd290, %rd285, %rd282;
	min.u64 	%rd291, %rd285, %rd282;
	max.u64 	%rd292, %rd287, %rd284;
	min.u64 	%rd293, %rd287, %rd284;
	setp.gt.u64 	%p112, %rd278, %rd280;
	selp.b64 	%rd294, %rd286, %rd280, %p112;
	selp.b64 	%rd295, %rd280, %rd286, %p112;
	max.u64 	%rd296, %rd291, %rd288;
	min.u64 	%rd297, %rd291, %rd288;
	max.u64 	%rd298, %rd293, %rd290;
	min.u64 	%rd299, %rd293, %rd290;
	max.u64 	%rd300, %rd295, %rd292;
	min.u64 	%rd301, %rd295, %rd292;
	max.u64 	%rd302, %rd297, %rd289;
	min.u64 	%rd303, %rd297, %rd289;
	max.u64 	%rd304, %rd299, %rd296;
	min.u64 	%rd305, %rd299, %rd296;
	max.u64 	%rd306, %rd301, %rd298;
	min.u64 	%rd307, %rd301, %rd298;
	max.u64 	%rd308, %rd294, %rd300;
	min.u64 	%rd309, %rd294, %rd300;
	max.u64 	%rd310, %rd305, %rd302;
	min.u64 	%rd311, %rd305, %rd302;
	max.u64 	%rd312, %rd307, %rd304;
	min.u64 	%rd313, %rd307, %rd304;
	max.u64 	%rd314, %rd309, %rd306;
	min.u64 	%rd315, %rd309, %rd306;
	setp.lt.u64 	%p113, %rd305, %rd303;
	selp.b64 	%rd316, %rd303, %rd311, %p113;
	selp.b64 	%rd359, %rd311, %rd303, %p113;
	max.u64 	%rd317, %rd313, %rd310;
	min.u64 	%rd318, %rd313, %rd310;
	max.u64 	%rd319, %rd315, %rd312;
	min.u64 	%rd320, %rd315, %rd312;
	setp.gt.u64 	%p114, %rd306, %rd308;
	selp.b64 	%rd352, %rd314, %rd308, %p114;
	selp.b64 	%rd321, %rd308, %rd314, %p114;
	max.u64 	%rd357, %rd318, %rd316;
	min.u64 	%rd358, %rd318, %rd316;
	max.u64 	%rd355, %rd320, %rd317;
	min.u64 	%rd356, %rd320, %rd317;
	max.u64 	%rd353, %rd321, %rd319;
	min.u64 	%rd354, %rd321, %rd319;
	mov.b32 	%r437, 2;
$L__BB4_2:
	bar.sync 	0;
	add.s32 	%r354, %r437, -1;
	shl.b32 	%r355, %r1, 6;
	mov.u32 	%r356, _ZZN3cub18CUB_300001_SM_10006detail10merge_sort30DeviceMergeSortBlockSortKernelINS2_10policy_hubIPyE9Policy600ES5_PNS0_8NullTypeES5_S9_y9CustomOpTyS8_EEvbT0_T1_T2_T3_T4_PT6_PT7_T5_NS1_7vsmem_tEE19static_temp_storage;
	add.s32 	%r357, %r356, %r355;
	st.shared.v2.u64 	[%r357], {%rd359, %rd358};
	st.shared.v2.u64 	[%r357+16], {%rd357, %rd356};
	st.shared.v2.u64 	[%r357+32], {%rd355, %rd354};
	st.shared.v2.u64 	[%r357+48], {%rd353, %rd352};
	bar.sync 	0;
	neg.s32 	%r358, %r437;
	and.b32  	%r359, %r1, %r358;
	shl.b32 	%r360, %r359, 3;
	shl.b32 	%r361, %r437, 2;
	and.b32  	%r362, %r354, %r1;
	shl.b32 	%r363, %r362, 3;
	min.u32 	%r19, %r363, 2048;
	min.u32 	%r20, %r360, 2048;
	add.s32 	%r364, %r20, %r361;
	min.u32 	%r21, %r364, 2048;
	add.s32 	%r365, %r21, %r361;
	min.u32 	%r22, %r365, 2048;
	sub.s32 	%r366, %r21, %r20;
	sub.s32 	%r367, %r22, %r21;
	setp.lt.s32 	%p115, %r19, %r367;
	sub.s32 	%r368, %r19, %r367;
	selp.b32 	%r440, 0, %r368, %p115;
	min.s32 	%r438, %r366, %r19;
	setp.ge.s32 	%p116, %r440, %r438;
	@%p116 bra 	$L__BB4_5;
	add.s32 	%r25, %r21, %r19;
$L__BB4_4:
	sub.s32 	%r369, %r438, %r440;
	shr.u32 	%r370, %r369, 31;
	add.s32 	%r371, %r369, %r370;
	shr.s32 	%r372, %r371, 1;
	add.s32 	%r373, %r372, %r440;
	add.s32 	%r374, %r373, %r20;
	shl.b32 	%r375, %r374, 3;
	add.s32 	%r377, %r356, %r375;
	ld.shared.u64 	%rd322, [%r377];
	not.b32 	%r378, %r373;
	add.s32 	%r379, %r25, %r378;
	shl.b32 	%r380, %r379, 3;
	add.s32 	%r381, %r356, %r380;
	ld.shared.u64 	%rd323, [%r381];
	setp.lt.u64 	%p117, %rd323, %rd322;
	add.s32 	%r382, %r373, 1;
	selp.b32 	%r440, %r440, %r382, %p117;
	selp.b32 	%r438, %r373, %r438, %p117;
	setp.lt.s32 	%p118, %r440, %r438;
	@%p118 bra 	$L__BB4_4;
$L__BB4_5:
	add.s32 	%r31, %r440, %r20;
	add.s32 	%r383, %r21, %r19;
	sub.s32 	%r32, %r383, %r440;
	shl.b32 	%r384, %r31, 3;
	add.s32 	%r33, %r356, %r384;
	ld.shared.u64 	%rd362, [%r33];
	shl.b32 	%r386, %r32, 3;
	add.s32 	%r34, %r356, %r386;
	ld.shared.u64 	%rd361, [%r34];
	setp.ge.s32 	%p120, %r32, %r22;
	mov.pred 	%p158, 0;
	@%p120 bra 	$L__BB4_7;
	setp.ge.s32 	%p121, %r31, %r21;
	setp.lt.u64 	%p122, %rd361, %rd362;
	or.pred  	%p158, %p121, %p122;
$L__BB4_7:
	selp.b64 	%rd359, %rd361, %rd362, %p158;
	selp.u32 	%r387, 1, 0, %p158;
	add.s32 	%r35, %r32, %r387;
	not.pred 	%p123, %p158;
	selp.u32 	%r388, 1, 0, %p123;
	add.s32 	%r36, %r31, %r388;
	@%p123 bra 	$L__BB4_9;
	ld.shared.u64 	%rd361, [%r34+8];
	bra.uni 	$L__BB4_10;
$L__BB4_9:
	ld.shared.u64 	%rd362, [%r33+8];
$L__BB4_10:
	setp.ge.s32 	%p125, %r35, %r22;
	mov.pred 	%p159, 0;
	@%p125 bra 	$L__BB4_12;
	setp.ge.s32 	%p126, %r36, %r21;
	setp.lt.u64 	%p127, %rd361, %rd362;
	or.pred  	%p159, %p126, %p127;
$L__BB4_12:
	selp.b64 	%rd358, %rd361, %rd362, %p159;
	selp.u32 	%r389, 1, 0, %p159;
	add.s32 	%r37, %r35, %r389;
	not.pred 	%p128, %p159;
	selp.u32 	%r390, 1, 0, %p128;
	add.s32 	%r38, %r36, %r390;
	@%p159 bra 	$L__BB4_14;
	shl.b32 	%r391, %r38, 3;
	add.s32 	%r393, %r356, %r391;
	ld.shared.u64 	%rd362, [%r393];
	bra.uni 	$L__BB4_15;
$L__BB4_14:
	shl.b32 	%r394, %r37, 3;
	add.s32 	%r396, %r356, %r394;
	ld.shared.u64 	%rd361, [%r396];
$L__BB4_15:
	setp.ge.s32 	%p130, %r37, %r22;
	mov.pred 	%p160, 0;
	@%p130 bra 	$L__BB4_17;
	setp.ge.s32 	%p131, %r38, %r21;
	setp.lt.u64 	%p132, %rd361, %rd362;
	or.pred  	%p160, %p131, %p132;
$L__BB4_17:
	selp.b64 	%rd357, %rd361, %rd362, %p160;
	selp.u32 	%r397, 1, 0, %p160;
	add.s32 	%r39, %r37, %r397;
	not.pred 	%p133, %p160;
	selp.u32 	%r398, 1, 0, %p133;
	add.s32 	%r40, %r38, %r398;
	@%p160 bra 	$L__BB4_19;
	shl.b32 	%r399, %r40, 3;
	add.s32 	%r401, %r356, %r399;
	ld.shared.u64 	%rd362, [%r401];
	bra.uni 	$L__BB4_20;
$L__BB4_19:
	shl.b32 	%r402, %r39, 3;
	add.s32 	%r404, %r356, %r402;
	ld.shared.u64 	%rd361, [%r404];
$L__BB4_20:
	setp.ge.s32 	%p135, %r39, %r22;
	mov.pred 	%p161, 0;
	@%p135 bra 	$L__BB4_22;
	setp.ge.s32 	%p136, %r40, %r21;
	setp.lt.u64 	%p137, %rd361, %rd362;
	or.pred  	%p161, %p136, %p137;
$L__BB4_22:
	selp.b64 	%rd356, %rd361, %rd362, %p161;
	selp.u32 	%r405, 1, 0, %p161;
	add.s32 	%r41, %r39, %r405;
	not.pred 	%p138, %p161;
	selp.u32 	%r406, 1, 0, %p138;
	add.s32 	%r42, %r40, %r406;
	@%p161 bra 	$L__BB4_24;
	shl.b32 	%r407, %r42, 3;
	add.s32 	%r409, %r356, %r407;
	ld.shared.u64 	%rd362, [%r409];
	bra.uni 	$L__BB4_25;
$L__BB4_24:
	shl.b32 	%r410, %r41, 3;
	add.s32 	%r412, %r356, %r410;
	ld.shared.u64 	%rd361, [%r412];
$L__BB4_25:
	setp.ge.s32 	%p140, %r41, %r22;
	mov.pred 	%p162, 0;
	@%p140 bra 	$L__BB4_27;
	setp.ge.s32 	%p141, %r42, %r21;
	setp.lt.u64 	%p142, %rd361, %rd362;
	or.pred  	%p162, %p141, %p142;
$L__BB4_27:
	selp.b64 	%rd355, %rd361, %rd362, %p162;
	selp.u32 	%r413, 1, 0, %p162;
	add.s32 	%r43, %r41, %r413;
	not.pred 	%p143, %p162;
	selp.u32 	%r414, 1, 0, %p143;
	add.s32 	%r44, %r42, %r414;
	@%p162 bra 	$L__BB4_29;
	shl.b32 	%r415, %r44, 3;
	mov.u32 	%r416, _ZZN3cub18CUB_300001_SM_10006detail10merge_sort30DeviceMergeSortBlockSortKernelINS2_10policy_hubIPyE9Policy600ES5_PNS0_8NullTypeES5_S9_y9CustomOpTyS8_EEvbT0_T1_T2_T3_T4_PT6_PT7_T5_NS1_7vsmem_tEE19static_temp_storage;
	add.s32 	%r417, %r416, %r415;
	ld.shared.u64 	%rd362, [%r417];
	bra.uni 	$L__BB4_30;
$L__BB4_29:
	shl.b32 	%r418, %r43, 3;
	mov.u32 	%r419, _ZZN3cub18CUB_300001_SM_10006detail10merge_sort30DeviceMergeSortBlockSortKernelINS2_10policy_hubIPyE9Policy600ES5_PNS0_8NullTypeES5_S9_y9CustomOpTyS8_EEvbT0_T1_T2_T3_T4_PT6_PT7_T5_NS1_7vsmem_tEE19static_temp_storage;
	add.s32 	%r420, %r419, %r418;
	ld.shared.u64 	%rd361, [%r420];
$L__BB4_30:
	setp.ge.s32 	%p145, %r43, %r22;
	mov.pred 	%p163, 0;
	@%p145 bra 	$L__BB4_32;
	setp.ge.s32 	%p146, %r44, %r21;
	setp.lt.u64 	%p147, %rd361, %rd362;
	or.pred  	%p163, %p146, %p147;
$L__BB4_32:
	selp.b64 	%rd354, %rd361, %rd362, %p163;
	selp.u32 	%r421, 1, 0, %p163;
	add.s32 	%r45, %r43, %r421;
	not.pred 	%p148, %p163;
	selp.u32 	%r422, 1, 0, %p148;
	add.s32 	%r46, %r44, %r422;
	@%p163 bra 	$L__BB4_34;
	shl.b32 	%r423, %r46, 3;
	mov.u32 	%r424, _ZZN3cub18CUB_300001_SM_10006detail10merge_sort30DeviceMergeSortBlockSortKernelINS2_10policy_hubIPyE9Policy600ES5_PNS0_8NullTypeES5_S9_y9CustomOpTyS8_EEvbT0_T1_T2_T3_T4_PT6_PT7_T5_NS1_7vsmem_tEE19static_temp_storage;
	add.s32 	%r425, %r424, %r423;
	ld.shared.u64 	%rd362, [%r425];
	bra.uni 	$L__BB4_35;
$L__BB4_34:
	shl.b32 	%r426, %r45, 3;
	mov.u32 	%r427, _ZZN3cub18CUB_300001_SM_10006detail10merge_sort30DeviceMergeSortBlockSortKernelINS2_10policy_hubIPyE9Policy600ES5_PNS0_8NullTypeES5_S9_y9CustomOpTyS8_EEvbT0_T1_T2_T3_T4_PT6_PT7_T5_NS1_7vsmem_tEE19static_temp_storage;
	add.s32 	%r428, %r427, %r426;
	ld.shared.u64 	%rd361, [%r428];
$L__BB4_35:
	setp.ge.s32 	%p150, %r45, %r22;
	mov.pred 	%p164, 0;
	@%p150 bra 	$L__BB4_37;
	setp.ge.s32 	%p151, %r46, %r21;
	setp.lt.u64 	%p152, %rd361, %rd362;
	or.pred  	%p164, %p151, %p152;
$L__BB4_37:
	selp.b64 	%rd353, %rd361, %rd362, %p164;
	selp.u32 	%r429, 1, 0, %p164;
	add.s32 	%r47, %r45, %r429;
	not.pred 	%p153, %p164;
	selp.u32 	%r430, 1, 0, %p153;
	add.s32 	%r48, %r46, %r430;
	@%p164 bra 	$L__BB4_39;
	shl.b32 	%r431, %r48, 3;
	mov.u32 	%r432, _ZZN3cub18CUB_300001_SM_10006detail10merge_sort30DeviceMergeSortBlockSortKernelINS2_10policy_hubIPyE9Policy600ES5_PNS0_8NullTypeES5_S9_y9CustomOpTyS8_EEvbT0_T1_T2_T3_T4_PT6_PT7_T5_NS1_7vsmem_tEE19static_temp_storage;
	add.s32 	%r433, %r432, %r431;
	ld.shared.u64 	%rd362, [%r433];
	bra.uni 	$L__BB4_40;
$L__BB4_39:
	shl.b32 	%r434, %r47, 3;
	mov.u32 	%r435, _ZZN3cub18CUB_300001_SM_10006detail10merge_sort30DeviceMergeSortBlockSortKernelINS2_10policy_hubIPyE9Policy600ES5_PNS0_8NullTypeES5_S9_y9CustomOpTyS8_EEvbT0_T1_T2_T3_T4_PT6_PT7_T5_NS1_7vsmem_tEE19static_temp_storage;
	add.s32 	%r436, %r435, %r434;
	ld.shared.u64 	%rd361, [%r436];
$L__BB4_40:
	setp.lt.s32 	%p154, %r47, %r22;
	setp.lt.s32 	%p155, %r48, %r21;
	min.u64 	%rd324, %rd361, %rd362;
	selp.b64 	%rd325, %rd324, %rd361, %p155;
	selp.b64 	%rd352, %rd325, %rd362, %p154;
	shl.b32 	%r49, %r437, 1;
	setp.lt.u32 	%p156, %r437, 129;
	mov.u32 	%r437, %r49;
	@%p156 bra 	$L__BB4_2;
	ld.param.s8 	%rs3, [_ZN3cub18CUB_300001_SM_10006detail10merge_sort30DeviceMergeSortBlockSortKernelINS2_10policy_hubIPyE9Policy600ES5_PNS0_8NullTypeES5_S9_y9CustomOpTyS8_EEvbT0_T1_T2_T3_T4_PT6_PT7_T5_NS1_7vsmem_tE_param_0];
	bar.sync 	0;
	setp.eq.s16 	%p157, %rs3, 0;
	@%p157 bra 	$L__BB4_43;
	ld.param.u64 	%rd349, [_ZN3cub18CUB_300001_SM_10006detail10merge_sort30DeviceMergeSortBlockSortKernelINS2_10policy_hubIPyE9Policy600ES5_PNS0_8NullTypeES5_S9_y9CustomOpTyS8_EEvbT0_T1_T2_T3_T4_PT6_PT7_T5_NS1_7vsmem_tE_param_3];
	st.shared.u64 	[%r10], %rd359;
	st.shared.u64 	[%r11+8], %rd358;
	st.shared.u64 	[%r12+16], %rd357;
	st.shared.u64 	[%r13+24], %rd356;
	st.shared.u64 	[%r14+32], %rd355;
	st.shared.u64 	[%r15+40], %rd354;
	st.shared.u64 	[%r16+48], %rd353;
	st.shared.u64 	[%r17+56], %rd352;
	bar.warp.sync 	-1;
	ld.shared.u64 	%rd326, [%r2];
	ld.shared.u64 	%rd327, [%r3+256];
	ld.shared.u64 	%rd328, [%r4+512];
	ld.shared.u64 	%rd329, [%r5+768];
	ld.shared.u64 	%rd330, [%r6+1024];
	ld.shared.u64 	%rd331, [%r7+1280];
	ld.shared.u64 	%rd332, [%r8+1536];
	ld.shared.u64 	%rd333, [%r9+1792];
	cvta.to.global.u64 	%rd334, %rd349;
	add.s64 	%rd336, %rd334, %rd256;
	st.global.u64 	[%rd336], %rd326;
	st.global.u64 	[%rd336+256], %rd327;
	st.global.u64 	[%rd336+512], %rd328;
	st.global.u64 	[%rd336+768], %rd329;
	st.global.u64 	[%rd336+1024], %rd330;
	st.global.u64 	[%rd336+1280], %rd331;
	st.global.u64 	[%rd336+1536], %rd332;
	st.global.u64 	[%rd336+1792], %rd333;
	bra.uni 	$L__BB4_139;
$L__BB4_43:
	ld.param.u64 	%rd351, [_ZN3cub18CUB_300001_SM_10006detail10merge_sort30DeviceMergeSortBlockSortKernelINS2_10policy_hubIPyE9Policy600ES5_PNS0_8NullTypeES5_S9_y9CustomOpTyS8_EEvbT0_T1_T2_T3_T4_PT6_PT7_T5_NS1_7vsmem_tE_param_6];
	st.shared.u64 	[%r10], %rd359;
	st.shared.u64 	[%r11+8], %rd358;
	st.shared.u64 	[%r12+16], %rd357;
	st.shared.u64 	[%r13+24], %rd356;
	st.shared.u64 	[%r14+32], %rd355;
	st.shared.u64 	[%r15+40], %rd354;
	st.shared.u64 	[%r16+48], %rd353;
	st.shared.u64 	[%r17+56], %rd352;
	bar.warp.sync 	-1;
	ld.shared.u64 	%rd337, [%r2];
	ld.shared.u64 	%rd338, [%r3+256];
	ld.shared.u64 	%rd339, [%r4+512];
	ld.shared.u64 	%rd340, [%r5+768];
	ld.shared.u64 	%rd341, [%r6+1024];
	ld.shared.u64 	%rd342, [%r7+1280];
	ld.shared.u64 	%rd343, [%r8+1536];
	ld.shared.u64 	%rd344, [%r9+1792];
	cvta.to.global.u64 	%rd345, %rd351;
	add.s64 	%rd347, %rd345, %rd256;
	st.global.u64 	[%rd347], %rd337;
	st.global.u64 	[%rd347+256], %rd338;
	st.global.u64 	[%rd347+512], %rd339;
	st.global.u64 	[%rd347+768], %rd340;
	st.global.u64 	[%rd347+1024], %rd341;
	st.global.u64 	[%rd347+1280], %rd342;
	st.global.u64 	[%rd347+1536], %rd343;
	st.global.u64 	[%rd347+1792], %rd344;
	bra.uni 	$L__BB4_139;
$L__BB4_44:
	cvt.u32.u64 	%r112, %rd2;
	cvt.u32.u64 	%r113, %rd165;
	sub.s32 	%r114, %r113, %r112;
	min.s32 	%r50, %r114, 2048;
	// begin inline asm
	griddepcontrol.wait;
	// end inline asm
	shl.b64 	%rd171, %rd2, 3;
	add.s64 	%rd172, %rd1, %rd171;
	mov.u32 	%r51, %tid.x;
	ld.global.u64 	%rd381, [%rd172];
	and.b32  	%r115, %r51, 31;
	shl.b32 	%r116, %r51, 3;
	and.b32  	%r117, %r116, 7936;
	or.b32  	%r52, %r117, %r115;
	setp.ge.s32 	%p30, %r52, %r50;
	shl.b32 	%r118, %r52, 3;
	cvt.u64.u32 	%rd173, %r118;
	add.s64 	%rd59, %rd172, %rd173;
	mov.u64 	%rd374, %rd381;
	@%p30 bra 	$L__BB4_46;
	ld.global.u64 	%rd374, [%rd59];
$L__BB4_46:
	add.s32 	%r53, %r52, 32;
	setp.ge.s32 	%p31, %r53, %r50;
	mov.u64 	%rd375, %rd381;
	@%p31 bra 	$L__BB4_48;
	ld.global.u64 	%rd375, [%rd59+256];
$L__BB4_48:
	add.s32 	%r54, %r52, 64;
	setp.ge.s32 	%p32, %r54, %r50;
	mov.u64 	%rd376, %rd381;
	@%p32 bra 	$L__BB4_50;
	ld.global.u64 	%rd376, [%rd59+512];
$L__BB4_50:
	add.s32 	%r55, %r52, 96;
	setp.ge.s32 	%p33, %r55, %r50;
	mov.u64 	%rd377, %rd381;
	@%p33 bra 	$L__BB4_52;
	ld.global.u64 	%rd377, [%rd59+768];
$L__BB4_52:
	add.s32 	%r119, %r52, 128;
	setp.ge.s32 	%p34, %r119, %r50;
	mov.u64 	%rd378, %rd381;
	@%p34 bra 	$L__BB4_54;
	ld.global.u64 	%rd378, [%rd59+1024];
$L__BB4_54:
	add.s32 	%r56, %r52, 160;
	setp.ge.s32 	%p35, %r56, %r50;
	mov.u64 	%rd379, %rd381;
	@%p35 bra 	$L__BB4_56;
	ld.global.u64 	%rd379, [%rd59+1280];
$L__BB4_56:
	add.s32 	%r120, %r52, 192;
	setp.ge.s32 	%p36, %r120, %r50;
	mov.u64 	%rd380, %rd381;
	@%p36 bra 	$L__BB4_58;
	ld.global.u64 	%rd380, [%rd59+1536];
$L__BB4_58:
	add.s32 	%r121, %r52, 224;
	setp.ge.s32 	%p37, %r121, %r50;
	@%p37 bra 	$L__BB4_60;
	ld.global.u64 	%rd381, [%rd59+1792];
$L__BB4_60:
	// begin inline asm
	mov.u32 %r122, %laneid;
	// end inline asm
	shl.b32 	%r123, %r51, 3;
	and.b32  	%r124, %r123, 7936;
	add.s32 	%r125, %r122, %r124;
	shr.s32 	%r126, %r125, 5;
	add.s32 	%r127, %r126, %r125;
	shl.b32 	%r128, %r127, 3;
	mov.u32 	%r129, _ZZN3cub18CUB_300001_SM_10006detail10merge_sort30DeviceMergeSortBlockSortKernelINS2_10policy_hubIPyE9Policy600ES5_PNS0_8NullTypeES5_S9_y9CustomOpTyS8_EEvbT0_T1_T2_T3_T4_PT6_PT7_T5_NS1_7vsmem_tEE19static_temp_storage;
	add.s32 	%r57, %r129, %r128;
	st.shared.u64 	[%r57], %rd374;
	add.s32 	%r130, %r125, 32;
	shr.s32 	%r131, %r130, 5;
	add.s32 	%r132, %r131, %r125;
	shl.b32 	%r133, %r132, 3;
	add.s32 	%r58, %r129, %r133;
	st.shared.u64 	[%r58+256], %rd375;
	add.s32 	%r134, %r125, 64;
	shr.s32 	%r135, %r134, 5;
	add.s32 	%r136, %r135, %r125;
	shl.b32 	%r137, %r136, 3;
	add.s32 	%r59, %r129, %r137;
	st.shared.u64 	[%r59+512], %rd376;
	add.s32 	%r138, %r125, 96;
	shr.s32 	%r139, %r138, 5;
	add.s32 	%r140, %r139, %r125;
	shl.b32 	%r141, %r140, 3;
	add.s32 	%r60, %r129, %r141;
	st.shared.u64 	[%r60+768], %rd377;
	add.s32 	%r142, %r125, 128;
	shr.s32 	%r143, %r142, 5;
	add.s32 	%r144, %r143, %r125;
	shl.b32 	%r145, %r144, 3;
	add.s32 	%r61, %r129, %r145;
	st.shared.u64 	[%r61+1024], %rd378;
	add.s32 	%r146, %r125, 160;
	shr.s32 	%r147, %r146, 5;
	add.s32 	%r148, %r147, %r125;
	shl.b32 	%r149, %r148, 3;
	add.s32 	%r62, %r129, %r149;
	st.shared.u64 	[%r62+1280], %rd379;
	add.s32 	%r150, %r125, 192;
	shr.s32 	%r151, %r150, 5;
	add.s32 	%r152, %r151, %r125;
	shl.b32 	%r153, %r152, 3;
	add.s32 	%r63, %r129, %r153;
	st.shared.u64 	[%r63+1536], %rd380;
	add.s32 	%r154, %r125, 224;
	shr.s32 	%r155, %r154, 5;
	add.s32 	%r156, %r155, %r125;
	shl.b32 	%r157, %r156, 3;
	add.s32 	%r64, %r129, %r157;
	st.shared.u64 	[%r64+1792], %rd381;
	bar.warp.sync 	-1;
	mad.lo.s32 	%r158, %r122, 7, %r125;
	shr.s32 	%r159, %r158, 5;
	add.s32 	%r160, %r159, %r158;
	shl.b32 	%r161, %r160, 3;
	add.s32 	%r65, %r129, %r161;
	ld.shared.u64 	%rd397, [%r65];
	add.s32 	%r162, %r158, 1;
	shr.s32 	%r163, %r162, 5;
	add.s32 	%r164, %r163, %r158;
	shl.b32 	%r165, %r164, 3;
	add.s32 	%r66, %r129, %r165;
	ld.shared.u64 	%rd174, [%r66+8];
	add.s32 	%r166, %r158, 2;
	shr.s32 	%r167, %r166, 5;
	add.s32 	%r168, %r167, %r158;
	shl.b32 	%r169, %r168, 3;
	add.s32 	%r67, %r129, %r169;
	ld.shared.u64 	%rd175, [%r67+16];
	add.s32 	%r170, %r158, 3;
	shr.s32 	%r171, %r170, 5;
	add.s32 	%r172, %r171, %r158;
	shl.b32 	%r173, %r172, 3;
	add.s32 	%r68, %r129, %r173;
	ld.shared.u64 	%rd176, [%r68+24];
	add.s32 	%r174, %r158, 4;
	shr.s32 	%r175, %r174, 5;
	add.s32 	%r176, %r175, %r158;
	shl.b32 	%r177, %r176, 3;
	add.s32 	%r69, %r129, %r177;
	ld.shared.u64 	%rd177, [%r69+32];
	add.s32 	%r178, %r158, 5;
	shr.s32 	%r179, %r178, 5;
	add.s32 	%r180, %r179, %r158;
	shl.b32 	%r181, %r180, 3;
	add.s32 	%r70, %r129, %r181;
	ld.shared.u64 	%rd178, [%r70+40];
	add.s32 	%r182, %r158, 6;
	shr.s32 	%r183, %r182, 5;
	add.s32 	%r184, %r183, %r158;
	shl.b32 	%r185, %r184, 3;
	add.s32 	%r71, %r129, %r185;
	ld.shared.u64 	%rd179, [%r71+48];
	add.s32 	%r186, %r158, 7;
	shr.s32 	%r187, %r186, 5;
	add.s32 	%r188, %r187, %r158;
	shl.b32 	%r189, %r188, 3;
	add.s32 	%r72, %r129, %r189;
	ld.shared.u64 	%rd180, [%r72+56];
	bar.sync 	0;
	// begin inline asm
	griddepcontrol.launch_dependents;
	// end inline asm
	or.b32  	%r190, %r123, 1;
	setp.lt.u32 	%p38, %r190, %r50;
	max.u64 	%rd181, %rd397, %rd174;
	selp.b64 	%rd396, %rd174, %rd397, %p38;
	selp.b64 	%rd182, %rd181, %rd397, %p38;
	or.b32  	%r191, %r123, 2;
	setp.lt.u32 	%p39, %r191, %r50;
	max.u64 	%rd183, %rd182, %rd175;
	selp.b64 	%rd395, %rd175, %rd182, %p39;
	selp.b64 	%rd184, %rd183, %rd182, %p39;
	or.b32  	%r192, %r123, 3;
	setp.lt.u32 	%p40, %r192, %r50;
	max.u64 	%rd185, %rd184, %rd176;
	selp.b64 	%rd394, %rd176, %rd184, %p40;
	selp.b64 	%rd186, %rd185, %rd184, %p40;
	or.b32  	%r193, %r123, 4;
	setp.lt.u32 	%p41, %r193, %r50;
	max.u64 	%rd187, %rd186, %rd177;
	selp.b64 	%rd393, %rd177, %rd186, %p41;
	selp.b64 	%rd188, %rd187, %rd186, %p41;
	or.b32  	%r194, %r123, 5;
	setp.lt.u32 	%p42, %r194, %r50;
	max.u64 	%rd189, %rd188, %rd178;
	selp.b64 	%rd392, %rd178, %rd188, %p42;
	selp.b64 	%rd190, %rd189, %rd188, %p42;
	or.b32  	%r195, %r123, 6;
	setp.lt.u32 	%p43, %r195, %r50;
	max.u64 	%rd191, %rd190, %rd179;
	selp.b64 	%rd391, %rd179, %rd190, %p43;
	selp.b64 	%rd192, %rd191, %rd190, %p43;
	or.b32  	%r196, %r123, 7;
	setp.lt.u32 	%p44, %r196, %r50;
	selp.b64 	%rd390, %rd180, %rd192, %p44;
	setp.ge.u32 	%p45, %r123, %r50;
	@%p45 bra 	$L__BB4_62;
	max.u64 	%rd193, %rd396, %rd397;
	min.u64 	%rd194, %rd396, %rd397;
	max.u64 	%rd195, %rd394, %rd395;
	min.u64 	%rd196, %rd394, %rd395;
	max.u64 	%rd197, %rd392, %rd393;
	min.u64 	%rd198, %rd392, %rd393;
	max.u64 	%rd199, %rd390, %rd391;
	min.u64 	%rd200, %rd390, %rd391;
	max.u64 	%rd201, %rd196, %rd193;
	min.u64 	%rd202, %rd196, %rd193;
	max.u64 	%rd203, %rd198, %rd195;
	min.u64 	%rd204, %rd198, %rd195;
	max.u64 	%rd205, %rd200, %rd197;
	min.u64 	%rd206, %rd200, %rd197;
	setp.lt.u64 	%p46, %rd196, %rd194;
	selp.b64 	%rd207, %rd194, %rd202, %p46;
	selp.b64 	%rd208, %rd202, %rd194, %p46;
	max.u64 	%rd209, %rd204, %rd201;
	min.u64 	%rd210, %rd204, %rd201;
	max.u64 	%rd211, %rd206, %rd203;
	min.u64 	%rd212, %rd206, %rd203;
	setp.gt.u64 	%p47, %rd197, %rd199;
	selp.b64 	%rd213, %rd205, %rd199, %p47;
	selp.b64 	%rd214, %rd199, %rd205, %p47;
	max.u64 	%rd215, %rd210, %rd207;
	min.u64 	%rd216, %rd210, %rd207;
	max.u64 	%rd217, %rd212, %rd209;
	min.u64 	%rd218, %rd212, %rd209;
	max.u64 	%rd219, %rd214, %rd211;
	min.u64 	%rd220, %rd214, %rd211;
	max.u64 	%rd221, %rd216, %rd208;
	min.u64 	%rd222, %rd216, %rd208;
	max.u64 	%rd223, %rd218, %rd215;
	min.u64 	%rd224, %rd218, %rd215;
	max.u64 	%rd225, %rd220, %rd217;
	min.u64 	%rd226, %rd220, %rd217;
	max.u64 	%rd227, %rd213, %rd219;
	min.u64 	%rd228, %rd213, %rd219;
	max.u64 	%rd229, %rd224, %rd221;
	min.u64 	%rd230, %rd224, %rd221;
	max.u64 	%rd231, %rd226, %rd223;
	min.u64 	%rd232, %rd226, %rd223;
	max.u64 	%rd233, %rd228, %rd225;
	min.u64 	%rd234, %rd228, %rd225;
	setp.lt.u64 	%p48, %rd224, %rd222;
	selp.b64 	%rd235, %rd222, %rd230, %p48;
	selp.b64 	%rd397, %rd230, %rd222, %p48;
	max.u64 	%rd236, %rd232, %rd229;
	min.u64 	%rd237, %rd232, %rd229;
	max.u64 	%rd238, %rd234, %rd231;
	min.u64 	%rd239, %rd234, %rd231;
	setp.gt.u64 	%p49, %rd225, %rd227;
	selp.b64 	%rd390, %rd233, %rd227, %p49;
	selp.b64 	%rd240, %rd227, %rd233, %p49;
	max.u64 	%rd395, %rd237, %rd235;
	min.u64 	%rd396, %rd237, %rd235;
	max.u64 	%rd393, %rd239, %rd236;
	min.u64 	%rd394, %rd239, %rd236;
	max.u64 	%rd391, %rd240, %rd238;
	min.u64 	%rd392, %rd240, %rd238;
$L__BB4_62:
	mov.b32 	%r441, 2;
	shl.b32 	%r199, %r51, 6;
	mov.u32 	%r200, _ZZN3cub18CUB_300001_SM_10006detail10merge_sort30DeviceMergeSortBlockSortKernelINS2_10policy_hubIPyE9Policy600ES5_PNS0_8NullTypeES5_S9_y9CustomOpTyS8_EEvbT0_T1_T2_T3_T4_PT6_PT7_T5_NS1_7vsmem_tEE19static_temp_storage;
	add.s32 	%r201, %r200, %r199;
$L__BB4_63:
	bar.sync 	0;
	add.s32 	%r198, %r441, -1;
	st.shared.v2.u64 	[%r201], {%rd397, %rd396};
	st.shared.v2.u64 	[%r201+16], {%rd395, %rd394};
	st.shared.v2.u64 	[%r201+32], {%rd393, %rd392};
	st.shared.v2.u64 	[%r201+48], {%rd391, %rd390};
	bar.sync 	0;
	neg.s32 	%r202, %r441;
	and.b32  	%r203, %r51, %r202;
	shl.b32 	%r204, %r203, 3;
	shl.b32 	%r205, %r441, 2;
	and.b32  	%r206, %r198, %r51;
	shl.b32 	%r207, %r206, 3;
	min.s32 	%r74, %r207, %r50;
	min.s32 	%r75, %r204, %r50;
	add.s32 	%r208, %r75, %r205;
	min.s32 	%r76, %r208, %r50;
	add.s32 	%r209, %r76, %r205;
	min.s32 	%r77, %r209, %r50;
	sub.s32 	%r210, %r76, %r75;
	sub.s32 	%r211, %r77, %r76;
	setp.lt.s32 	%p50, %r74, %r211;
	sub.s32 	%r212, %r74, %r211;
	selp.b32 	%r444, 0, %r212, %p50;
	min.s32 	%r442, %r210, %r74;
	setp.ge.s32 	%p51, %r444, %r442;
	@%p51 bra 	$L__BB4_66;
	add.s32 	%r80, %r76, %r74;
$L__BB4_65:
	sub.s32 	%r213, %r442, %r444;
	shr.u32 	%r214, %r213, 31;
	add.s32 	%r215, %r213, %r214;
	shr.s32 	%r216, %r215, 1;
	add.s32 	%r217, %r216, %r444;
	add.s32 	%r218, %r217, %r75;
	shl.b32 	%r219, %r218, 3;
	mov.u32 	%r220, _ZZN3cub18CUB_300001_SM_10006detail10merge_sort30DeviceMergeSortBlockSortKernelINS2_10policy_hubIPyE9Policy600ES5_PNS0_8NullTypeES5_S9_y9CustomOpTyS8_EEvbT0_T1_T2_T3_T4_PT6_PT7_T5_NS1_7vsmem_tEE19static_temp_storage;
	add.s32 	%r221, %r220, %r219;
	ld.shared.u64 	%rd241, [%r221];
	not.b32 	%r222, %r217;
	add.s32 	%r223, %r80, %r222;
	shl.b32 	%r224, %r223, 3;
	add.s32 	%r225, %r220, %r224;
	ld.shared.u64 	%rd242, [%r225];
	setp.lt.u64 	%p52, %rd242, %rd241;
	add.s32 	%r226, %r217, 1;
	selp.b32 	%r444, %r444, %r226, %p52;
	selp.b32 	%r442, %r217, %r442, %p52;
	setp.lt.s32 	%p53, %r444, %r442;
	@%p53 bra 	$L__BB4_65;
$L__BB4_66:
	add.s32 	%r86, %r444, %r75;
	add.s32 	%r227, %r76, %r74;
	sub.s32 	%r87, %r227, %r444;
	shl.b32 	%r228, %r86, 3;
	mov.u32 	%r229, _ZZN3cub18CUB_300001_SM_10006detail10merge_sort30DeviceMergeSortBlockSortKernelINS2_10policy_hubIPyE9Policy600ES5_PNS0_8NullTypeES5_S9_y9CustomOpTyS8_EEvbT0_T1_T2_T3_T4_PT6_PT7_T5_NS1_7vsmem_tEE19static_temp_storage;
	add.s32 	%r88, %r229, %r228;
	ld.shared.u64 	%rd400, [%r88];
	shl.b32 	%r230, %r87, 3;
	add.s32 	%r89, %r229, %r230;
	ld.shared.u64 	%rd399, [%r89];
	setp.ge.s32 	%p55, %r87, %r77;
	mov.pred 	%p165, 0;
	@%p55 bra 	$L__BB4_68;
	setp.ge.s32 	%p56, %r86, %r76;
	setp.lt.u64 	%p57, %rd399, %rd400;
	or.pred  	%p165, %p56, %p57;
$L__BB4_68:
	selp.b64 	%rd397, %rd399, %rd400, %p165;
	selp.u32 	%r231, 1, 0, %p165;
	add.s32 	%r90, %r87, %r231;
	not.pred 	%p58, %p165;
	selp.u32 	%r232, 1, 0, %p58;
	add.s32 	%r91, %r86, %r232;
	@%p58 bra 	$L__BB4_70;
	ld.shared.u64 	%rd399, [%r89+8];
	bra.uni 	$L__BB4_71;
$L__BB4_70:
	ld.shared.u64 	%rd400, [%r88+8];
$L__BB4_71:
	setp.ge.s32 	%p60, %r90, %r77;
	mov.pred 	%p166, 0;
	@%p60 bra 	$L__BB4_73;
	setp.ge.s32 	%p61, %r91, %r76;
	setp.lt.u64 	%p62, %rd399, %rd400;
	or.pred  	%p166, %p61, %p62;
$L__BB4_73:
	selp.b64 	%rd396, %rd399, %rd400, %p166;
	selp.u32 	%r233, 1, 0, %p166;
	add.s32 	%r92, %r90, %r233;
	not.pred 	%p63, %p166;
	selp.u32 	%r234, 1, 0, %p63;
	add.s32 	%r93, %r91, %r234;
	@%p166 bra 	$L__BB4_75;
	shl.b32 	%r235, %r93, 3;
	add.s32 	%r237, %r229, %r235;
	ld.shared.u64 	%rd400, [%r237];
	bra.uni 	$L__BB4_76;
$L__BB4_75:
	shl.b32 	%r238, %r92, 3;
	add.s32 	%r240, %r229, %r238;
	ld.shared.u64 	%rd399, [%r240];
$L__BB4_76:
	setp.ge.s32 	%p65, %r92, %r77;
	mov.pred 	%p167, 0;
	@%p65 bra 	$L__BB4_78;
	setp.ge.s32 	%p66, %r93, %r76;
	setp.lt.u64 	%p67, %rd399, %rd400;
	or.pred  	%p167, %p66, %p67;
$L__BB4_78:
	selp.b64 	%rd395, %rd399, %rd400, %p167;
	selp.u32 	%r241, 1, 0, %p167;
	add.s32 	%r94, %r92, %r241;
	not.pred 	%p68, %p167;
	selp.u32 	%r242, 1, 0, %p68;
	add.s32 	%r95, %r93, %r242;
	@%p167 bra 	$L__BB4_80;
	shl.b32 	%r243, %r95, 3;
	mov.u32 	%r244, _ZZN3cub18CUB_300001_SM_10006detail10merge_sort30DeviceMergeSortBlockSortKernelINS2_10policy_hubIPyE9Policy600ES5_PNS0_8NullTypeES5_S9_y9CustomOpTyS8_EEvbT0_T1_T2_T3_T4_PT6_PT7_T5_NS1_7vsmem_tEE19static_temp_storage;
	add.s32 	%r245, %r244, %r243;
	ld.shared.u64 	%rd400, [%r245];
	bra.uni 	$L__BB4_81;
$L__BB4_80:
	shl.b32 	%r246, %r94, 3;
	mov.u32 	%r247, _ZZN3cub18CUB_300001_SM_10006detail10merge_sort30DeviceMergeSortBlockSortKernelINS2_10policy_hubIPyE9Policy600ES5_PNS0_8NullTypeES5_S9_y9CustomOpTyS8_EEvbT0_T1_T2_T3_T4_PT6_PT7_T5_NS1_7vsmem_tEE19static_temp_storage;
	add.s32 	%r248, %r247, %r246;
	ld.shared.u64 	%rd399, [%r248];
$L__BB4_81:
	setp.ge.s32 	%p70, %r94, %r77;
	mov.pred 	%p168, 0;
	@%p70 bra 	$L__BB4_83;
	setp.ge.s32 	%p71, %r95, %r76;
	setp.lt.u64 	%p72, %rd399, %rd400;
	or.pred  	%p168, %p71, %p72;
$L__BB4_83:
	selp.b64 	%rd394, %rd399, %rd400, %p168;
	selp.u32 	%r249, 1, 0, %p168;
	add.s32 	%r96, %r94, %r249;
	not.pred 	%p73, %p168;
	selp.u32 	%r250, 1, 0, %p73;
	add.s32 	%r97, %r95, %r250;
	@%p168 bra 	$L__BB4_85;
	shl.b32 	%r251, %r97, 3;
	mov.u32 	%r252, _ZZN3cub18CUB_300001_SM_10006detail10merge_sort30DeviceMergeSortBlockSortKernelINS2_10policy_hubIPyE9Policy600ES5_PNS0_8NullTypeES5_S9_y9CustomOpTyS8_EEvbT0_T1_T2_T3_T4_PT6_PT7_T5_NS1_7vsmem_tEE19static_temp_storage;
	add.s32 	%r253, %r252, %r251;
	ld.shared.u64 	%rd400, [%r253];
	bra.uni 	$L__BB4_86;
$L__BB4_85:
	shl.b32 	%r254, %r96, 3;
	mov.u32 	%r255, _ZZN3cub18CUB_300001_SM_10006detail10merge_sort30DeviceMergeSortBlockSortKernelINS2_10policy_hubIPyE9Policy600ES5_PNS0_8NullTypeES5_S9_y9CustomOpTyS8_EEvbT0_T1_T2_T3_T4_PT6_PT7_T5_NS1_7vsmem_tEE19static_temp_storage;
	add.s32 	%r256, %r255, %r254;
	ld.shared.u64 	%rd399, [%r256];
$L__BB4_86:
	setp.ge.s32 	%p75, %r96, %r77;
	mov.pred 	%p169, 0;
	@%p75 bra 	$L__BB4_88;
	setp.ge.s32 	%p76, %r97, %r76;
	setp.lt.u64 	%p77, %rd399, %rd400;
	or.pred  	%p169, %p76, %p77;
$L__BB4_88:
	selp.b64 	%rd393, %rd399, %rd400, %p169;
	selp.u32 	%r257, 1, 0, %p169;
	add.s32 	%r98, %r96, %r257;
	not.pred 	%p78, %p169;
	selp.u32 	%r258, 1, 0, %p78;
	add.s32 	%r99, %r97, %r258;
	@%p169 bra 	$L__BB4_90;
	shl.b32 	%r259, %r99, 3;
	mov.u32 	%r260, _ZZN3cub18CUB_300001_SM_10006detail10merge_sort30DeviceMergeSortBlockSortKernelINS2_10policy_hubIPyE9Policy600ES5_PNS0_8NullTypeES5_S9_y9CustomOpTyS8_EEvbT0_T1_T2_T3_T4_PT6_PT7_T5_NS1_7vsmem_tEE19static_temp_storage;
	add.s32 	%r261, %r260, %r259;
	ld.shared.u64 	%rd400, [%r261];
	bra.uni 	$L__BB4_91;
$L__BB4_90:
	shl.b32 	%r262, %r98, 3;
	mov.u32 	%r263, _ZZN3cub18CUB_300001_SM_10006detail10merge_sort30DeviceMergeSortBlockSortKernelINS2_10policy_hubIPyE9Policy600ES5_PNS0_8NullTypeES5_S9_y9CustomOpTyS8_EEvbT0_T1_T2_T3_T4_PT6_PT7_T5_NS1_7vsmem_tEE19static_temp_storage;
	add.s32 	%r264, %r263, %r262;
	ld.shared.u64 	%rd399, [%r264];
$L__BB4_91:
	setp.ge.s32 	%p80, %r98, %r77;
	mov.pred 	%p170, 0;
	@%p80 bra 	$L__BB4_93;
	setp.ge.s32 	%p81, %r99, %r76;
	setp.lt.u64 	%p82, %rd399, %rd400;
	or.pred  	%p170, %p81, %p82;
$L__BB4_93:
	selp.b64 	%rd392, %rd399, %rd400, %p170;
	selp.u32 	%r265, 1, 0, %p170;
	add.s32 	%r100, %r98, %r265;
	not.pred 	%p83, %p170;
	selp.u32 	%r266, 1, 0, %p83;
	add.s32 	%r101, %r99, %r266;
	@%p170 bra 	$L__BB4_95;
	shl.b32 	%r267, %r101, 3;
	mov.u32 	%r268, _ZZN3cub18CUB_300001_SM_10006detail10merge_sort30DeviceMergeSortBlockSortKernelINS2_10policy_hubIPyE9Policy600ES5_PNS0_8NullTypeES5_S9_y9CustomOpTyS8_EEvbT0_T1_T2_T3_T4_PT6_PT7_T5_NS1_7vsmem_tEE19static_temp_storage;
	add.s32 	%r269, %r268, %r267;
	ld.shared.u64 	%rd400, [%r269];
	bra.uni 	$L__BB4_96;
$L__BB4_95:
	shl.b32 	%r270, %r100, 3;
	mov.u32 	%r271, _ZZN3cub18CUB_300001_SM_10006detail10merge_sort30DeviceMergeSortBlockSortKernelINS2_10policy_hubIPyE9Policy600ES5_PNS0_8NullTypeES5_S9_y9CustomOpTyS8_EEvbT0_T1_T2_T3_T4_PT6_PT7_T5_NS1_7vsmem_tEE19static_temp_storage;
	add.s32 	%r272, %r271, %r270;
	ld.shared.u64 	%rd399, [%r272];
$L__BB4_96:
	setp.ge.s32 	%p85, %r100, %r77;
	mov.pred 	%p171, 0;
	@%p85 bra 	$L__BB4_98;
	setp.ge.s32 	%p86, %r101, %r76;
	setp.lt.u64 	%p87, %rd399, %rd400;
	or.pred  	%p171, %p86, %p87;
$L__BB4_98:
	selp.b64 	%rd391, %rd399, %rd400, %p171;
	selp.u32 	%r273, 1, 0, %p171;
	add.s32 	%r102, %r100, %r273;
	not.pred 	%p88, %p171;
	selp.u32 	%r274, 1, 0, %p88;
	add.s32 	%r103, %r101, %r274;
	@%p171 bra 	$L__BB4_100;
	shl.b32 	%r275, %r103, 3;
	mov.u32 	%r276, _ZZN3cub18CUB_300001_SM_10006detail10merge_sort30DeviceMergeSortBlockSortKernelINS2_10policy_hubIPyE9Policy600ES5_PNS0_8NullTypeES5_S9_y9CustomOpTyS8_EEvbT0_T1_T2_T3_T4_PT6_PT7_T5_NS1_7vsmem_tEE19static_temp_storage;
	add.s32 	%r277, %r276, %r275;
	ld.shared.u64 	%rd400, [%r277];
	bra.uni 	$L__BB4_101;
$L__BB4_100:
	shl.b32 	%r278, %r102, 3;
	mov.u32 	%r279, _ZZN3cub18CUB_300001_SM_10006detail10merge_sort30DeviceMergeSortBlockSortKernelINS2_10policy_hubIPyE9Policy600ES5_PNS0_8NullTypeES5_S9_y9CustomOpTyS8_EEvbT0_T1_T2_T3_T4_PT6_PT7_T5_NS1_7vsmem_tEE19static_temp_storage;
	add.s32 	%r280, %r279, %r278;
	ld.shared.u64 	%rd399, [%r280];
$L__BB4_101:
	setp.lt.s32 	%p89, %r102, %r77;
	setp.lt.s32 	%p90, %r103, %r76;
	min.u64 	%rd243, %rd399, %rd400;
	selp.b64 	%rd244, %rd243, %rd399, %p90;
	selp.b64 	%rd390, %rd244, %rd400, %p89;
	shl.b32 	%r104, %r441, 1;
	setp.lt.u32 	%p91, %r441, 129;
	mov.u32 	%r441, %r104;
	@%p91 bra 	$L__BB4_63;
	ld.param.s8 	%rs2, [_ZN3cub18CUB_300001_SM_10006detail10merge_sort30DeviceMergeSortBlockSortKernelINS2_10policy_hubIPyE9Policy600ES5_PNS0_8NullTypeES5_S9_y9CustomOpTyS8_EEvbT0_T1_T2_T3_T4_PT6_PT7_T5_NS1_7vsmem_tE_param_0];
	add.s32 	%r105, %r52, 128;
	add.s32 	%r106, %r52, 224;
	add.s32 	%r107, %r52, 192;
	bar.sync 	0;
	setp.eq.s16 	%p92, %rs2, 0;
	@%p92 bra 	$L__BB4_121;
	st.shared.u64 	[%r65], %rd397;
	st.shared.u64 	[%r66+8], %rd396;
	st.shared.u64 	[%r67+16], %rd395;
	st.shared.u64 	[%r68+24], %rd394;
	st.shared.u64 	[%r69+32], %rd393;
	st.shared.u64 	[%r70+40], %rd392;
	st.shared.u64 	[%r71+48], %rd391;
	st.shared.u64 	[%r72+56], %rd390;
	bar.warp.sync 	-1;
	ld.shared.u64 	%rd146, [%r57];
	ld.shared.u64 	%rd147, [%r58+256];
	ld.shared.u64 	%rd148, [%r59+512];
	ld.shared.u64 	%rd149, [%r60+768];
	ld.shared.u64 	%rd150, [%r61+1024];
	ld.shared.u64 	%rd151, [%r62+1280];
	ld.shared.u64 	%rd152, [%r63+1536];
	ld.shared.u64 	%rd153, [%r64+1792];
	setp.eq.s32 	%p93, %r51, 0;
	@%p93 bra 	$L__BB4_104;
	bra.uni 	$L__BB4_105;
$L__BB4_104:
	st.volatile.shared.u32 	[_ZZN3cub18CUB_300001_SM_10006detail10merge_sort30DeviceMergeSortBlockSortKernelINS2_10policy_hubIPyE9Policy600ES5_PNS0_8NullTypeES5_S9_y9CustomOpTyS8_EEvbT0_T1_T2_T3_T4_PT6_PT7_T5_NS1_7vsmem_tEE19static_temp_storage+16896], %r50;
$L__BB4_105:
	ld.param.u64 	%rd348, [_ZN3cub18CUB_300001_SM_10006detail10merge_sort30DeviceMergeSortBlockSortKernelINS2_10policy_hubIPyE9Policy600ES5_PNS0_8NullTypeES5_S9_y9CustomOpTyS8_EEvbT0_T1_T2_T3_T4_PT6_PT7_T5_NS1_7vsmem_tE_param_3];
	bar.sync 	0;
	ld.volatile.shared.u32 	%r108, [_ZZN3cub18CUB_300001_SM_10006detail10merge_sort30DeviceMergeSortBlockSortKernelINS2_10policy_hubIPyE9Policy600ES5_PNS0_8NullTypeES5_S9_y9CustomOpTyS8_EEvbT0_T1_T2_T3_T4_PT6_PT7_T5_NS1_7vsmem_tEE19static_temp_storage+16896];
	setp.ge.s32 	%p94, %r52, %r108;
	cvt.u64.u32 	%rd245, %r52;
	mov.u32 	%r281, %ctaid.x;
	mul.wide.u32 	%rd246, %r281, 2048;
	add.s64 	%rd247, %rd246, %rd245;
	cvta.to.global.u64 	%rd248, %rd348;
	shl.b64 	%rd249, %rd247, 3;
	add.s64 	%rd162, %rd248, %rd249;
	@%p94 bra 	$L__BB4_107;
	st.global.u64 	[%rd162], %rd146;
$L__BB4_107:
	setp.ge.s32 	%p95, %r53, %r108;
	@%p95 bra 	$L__BB4_109;
	st.global.u64 	[%rd162+256], %rd147;
$L__BB4_109:
	setp.ge.s32 	%p96, %r54, %r108;
	@%p96 bra 	$L__BB4_111;
	st.global.u64 	[%rd162+512], %rd148;
$L__BB4_111:
	setp.ge.s32 	%p97, %r55, %r108;
	@%p97 bra 	$L__BB4_113;
	st.global.u64 	[%rd162+768], %rd149;
$L__BB4_113:
	setp.ge.s32 	%p98, %r105, %r108;
	@%p98 bra 	$L__BB4_115;
	st.global.u64 	[%rd162+1024], %rd150;
$L__BB4_115:
	setp.ge.s32 	%p99, %r56, %r108;
	@%p99 bra 	$L__BB4_117;
	st.global.u64 	[%rd162+1280], %rd151;
$L__BB4_117:
	setp.ge.s32 	%p100, %r107, %r108;
	@%p100 bra 	$L__BB4_119;
	st.global.u64 	[%rd162+1536], %rd152;
$L__BB4_119:
	setp.ge.s32 	%p101, %r106, %r108;
	@%p101 bra 	$L__BB4_139;
	st.global.u64 	[%rd162+1792], %rd153;
	bra.uni 	$L__BB4_139;
$L__BB4_121:
	st.shared.u64 	[%r65], %rd397;
	st.shared.u64 	[%r66+8], %rd396;
	st.shared.u64 	[%r67+16], %rd395;
	st.shared.u64 	[%r68+24], %rd394;
	st.shared.u64 	[%r69+32], %rd393;
	st.shared.u64 	[%r70+40], %rd392;
	st.shared.u64 	[%r71+48], %rd391;
	st.shared.u64 	[%r72+56], %rd390;
	bar.warp.sync 	-1;
	ld.shared.u64 	%rd154, [%r57];
	ld.shared.u64 	%rd155, [%r58+256];
	ld.shared.u64 	%rd156, [%r59+512];
	ld.shared.u64 	%rd157, [%r60+768];
	ld.shared.u64 	%rd158, [%r61+1024];
	ld.shared.u64 	%rd159, [%r62+1280];
	ld.shared.u64 	%rd160, [%r63+1536];
	ld.shared.u64 	%rd161, [%r64+1792];
	setp.eq.s32 	%p102, %r51, 0;
	@%p102 bra 	$L__BB4_122;
	bra.uni 	$L__BB4_123;
$L__BB4_122:
	st.volatile.shared.u32 	[_ZZN3cub18CUB_300001_SM_10006detail10merge_sort30DeviceMergeSortBlockSortKernelINS2_10policy_hubIPyE9Policy600ES5_PNS0_8NullTypeES5_S9_y9CustomOpTyS8_EEvbT0_T1_T2_T3_T4_PT6_PT7_T5_NS1_7vsmem_tEE19static_temp_storage+16896], %r50;
$L__BB4_123:
	ld.param.u64 	%rd350, [_ZN3cub18CUB_300001_SM_10006detail10merge_sort30DeviceMergeSortBlockSortKernelINS2_10policy_hubIPyE9Policy600ES5_PNS0_8NullTypeES5_S9_y9CustomOpTyS8_EEvbT0_T1_T2_T3_T4_PT6_PT7_T5_NS1_7vsmem_tE_param_6];
	bar.sync 	0;
	ld.volatile.shared.u32 	%r109, [_ZZN3cub18CUB_300001_SM_10006detail10merge_sort30DeviceMergeSortBlockSortKernelINS2_10policy_hubIPyE9Policy600ES5_PNS0_8NullTypeES5_S9_y9CustomOpTyS8_EEvbT0_T1_T2_T3_T4_PT6_PT7_T5_NS1_7vsmem_tEE19static_temp_storage+16896];
	setp.ge.s32 	%p103, %r52, %r109;
	cvt.u64.u32 	%rd250, %r52;
	mov.u32 	%r282, %ctaid.x;
	mul.wide.u32 	%rd251, %r282, 2048;
	add.s64 	%rd252, %rd251, %rd250;
	cvta.to.global.u64 	%rd253, %rd350;
	shl.b64 	%rd254, %rd252, 3;
	add.s64 	%rd163, %rd253, %rd254;
	@%p103 bra 	$L__BB4_125;
	st.global.u64 	[%rd163], %rd154;
$L__BB4_125:
	setp.ge.s32 	%p104, %r53, %r109;
	@%p104 bra 	$L__BB4_127;
	st.global.u64 	[%rd163+256], %rd155;
$L__BB4_127:
	setp.ge.s32 	%p105, %r54, %r109;
	@%p105 bra 	$L__BB4_129;
	st.global.u64 	[%rd163+512], %rd156;
$L__BB4_129:
	setp.ge.s32 	%p106, %r55, %r109;
	@%p106 bra 	$L__BB4_131;
	st.global.u64 	[%rd163+768], %rd157;
$L__BB4_131:
	setp.ge.s32 	%p107, %r105, %r109;
	@%p107 bra 	$L__BB4_133;
	st.global.u64 	[%rd163+1024], %rd158;
$L__BB4_133:
	setp.ge.s32 	%p108, %r56, %r109;
	@%p108 bra 	$L__BB4_135;
	st.global.u64 	[%rd163+1280], %rd159;
$L__BB4_135:
	setp.ge.s32 	%p109, %r107, %r109;
	@%p109 bra 	$L__BB4_137;
	st.global.u64 	[%rd163+1536], %rd160;
$L__BB4_137:
	setp.ge.s32 	%p110, %r106, %r109;
	@%p110 bra 	$L__BB4_139;
	st.global.u64 	[%rd163+1792], %rd161;
$L__BB4_139:
	ret;

}
	// .globl	_ZN3cub18CUB_300001_SM_10006detail10merge_sort30DeviceMergeSortPartitionKernelIPyy9CustomOpTyEEvbT_PT2_T0_S9_PS9_T1_S9_i
.visible .entry _ZN3cub18CUB_300001_SM_10006detail10merge_sort30DeviceMergeSortPartitionKernelIPyy9CustomOpTyEEvbT_PT2_T0_S9_PS9_T1_S9_i(
	.param .u8 _ZN3cub18CUB_300001_SM_10006detail10merge_sort30DeviceMergeSortPartitionKernelIPyy9CustomOpTyEEvbT_PT2_T0_S9_PS9_T1_S9_i_param_0,
	.param .u64 .ptr .align 1 _ZN3cub18CUB_300001_SM_10006detail10merge_sort30DeviceMergeSortPartitionKernelIPyy9CustomOpTyEEvbT_PT2_T0_S9_PS9_T1_S9_i_param_1,
	.param .u64 .ptr .align 1 _ZN3cub18CUB_300001_SM_10006detail10merge_sort30DeviceMergeSortPartitionKernelIPyy9CustomOpTyEEvbT_PT2_T0_S9_PS9_T1_S9_i_param_2,
	.param .u64 _ZN3cub18CUB_300001_SM_10006detail10merge_sort30DeviceMergeSortPartitionKernelIPyy9CustomOpTyEEvbT_PT2_T0_S9_PS9_T1_S9_i_param_3,
	.param .u64 _ZN3cub18CUB_300001_SM_10006detail10merge_sort30DeviceMergeSortPartitionKernelIPyy9CustomOpTyEEvbT_PT2_T0_S9_PS9_T1_S9_i_param_4,
	.param .u64 .ptr .align 1 _ZN3cub18CUB_300001_SM_10006detail10merge_sort30DeviceMergeSortPartitionKernelIPyy9CustomOpTyEEvbT_PT2_T0_S9_PS9_T1_S9_i_param_5,
	.param .align 1 .b8 _ZN3cub18CUB_300001_SM_10006detail10merge_sort30DeviceMergeSortPartitionKernelIPyy9CustomOpTyEEvbT_PT2_T0_S9_PS9_T1_S9_i_param_6[1],
	.param .u64 _ZN3cub18CUB_300001_SM_10006detail10merge_sort30DeviceMergeSortPartitionKernelIPyy9CustomOpTyEEvbT_PT2_T0_S9_PS9_T1_S9_i_param_7,
	.param .u32 _ZN3cub18CUB_300001_SM_10006detail10merge_sort30DeviceMergeSortPartitionKernelIPyy9CustomOpTyEEvbT_PT2_T0_S9_PS9_T1_S9_i_param_8
)
{
	.reg .pred 	%p<10>;
	.reg .b16 	%rs<2>;
	.reg .b32 	%r<6>;
	.reg .b64 	%rd<89>;

	ld.param.s8 	%rs1, [_ZN3cub18CUB_300001_SM_10006detail10merge_sort30DeviceMergeSortPartitionKernelIPyy9CustomOpTyEEvbT_PT2_T0_S9_PS9_T1_S9_i_param_0];
	ld.param.u64 	%rd26, [_ZN3cub18CUB_300001_SM_10006detail10merge_sort30DeviceMergeSortPartitionKernelIPyy9CustomOpTyEEvbT_PT2_T0_S9_PS9_T1_S9_i_param_1];
	ld.param.u64 	%rd27, [_ZN3cub18CUB_300001_SM_10006detail10merge_sort30DeviceMergeSortPartitionKernelIPyy9CustomOpTyEEvbT_PT2_T0_S9_PS9_T1_S9_i_param_2];
	ld.param.u64 	%rd28, [_ZN3cub18CUB_300001_SM_10006detail10merge_sort30DeviceMergeSortPartitionKernelIPyy9CustomOpTyEEvbT_PT2_T0_S9_PS9_T1_S9_i_param_3];
	ld.param.u64 	%rd29, [_ZN3cub18CUB_300001_SM_10006detail10merge_sort30DeviceMergeSortPartitionKernelIPyy9CustomOpTyEEvbT_PT2_T0_S9_PS9_T1_S9_i_param_4];
	ld.param.u64 	%rd31, [_ZN3cub18CUB_300001_SM_10006detail10merge_sort30DeviceMergeSortPartitionKernelIPyy9CustomOpTyEEvbT_PT2_T0_S9_PS9_T1_S9_i_param_5];
	ld.param.u64 	%rd30, [_ZN3cub18CUB_300001_SM_10006detail10merge_sort30DeviceMergeSortPartitionKernelIPyy9CustomOpTyEEvbT_PT2_T0_S9_PS9_T1_S9_i_param_7];
	ld.param.u32 	%r1, [_ZN3cub18CUB_300001_SM_10006detail10merge_sort30DeviceMergeSortPartitionKernelIPyy9CustomOpTyEEvbT_PT2_T0_S9_PS9_T1_S9_i_param_8];
	cvta.to.global.u64 	%rd1, %rd31;
	mov.u32 	%r2, %ntid.x;
	mov.u32 	%r3, %ctaid.x;
	mov.u32 	%r4, %tid.x;
	mad.lo.s32 	%r5, %r2, %r3, %r4;
	cvt.u64.u32 	%rd2, %r5;
	setp.le.u64 	%p1, %rd29, %rd2;
	@%p1 bra 	$L__BB5_11;
	shr.u64 	%rd32, %rd30, 1;
	add.s64 	%rd3, %rd30, 4294967295;
	neg.s64 	%rd33, %rd30;
	and.b64  	%rd34, %rd33, %rd2;
	cvt.s64.s32 	%rd4, %r1;
	mul.lo.s64 	%rd35, %rd34, %rd4;
	mul.lo.s64 	%rd36, %rd32, %rd4;
	min.u64 	%rd5, %rd35, %rd28;
	not.b64 	%rd37, %rd35;
	min.u64 	%rd38, %rd36, %rd37;
	add.s64 	%rd39, %rd38, %rd35;
	min.u64 	%rd6, %rd39, %rd28;
	not.b64 	%rd40, %rd6;
	min.u64 	%rd41, %rd36, %rd40;
	add.s64 	%rd42, %rd41, %rd6;
	min.u64 	%rd7, %rd42, %rd28;
	// begin inline asm
	griddepcontrol.wait;
	// end inline asm
	add.s64 	%rd43, %rd2, 1;
	setp.ne.s64 	%p2, %rd43, %rd29;
	@%p2 bra 	$L__BB5_3;
	shl.b64 	%rd82, %rd2, 3;
	add.s64 	%rd83, %rd1, %rd82;
	st.global.u64 	[%rd83], %rd6;
	bra.uni 	$L__BB5_11;
$L__BB5_3:
	sub.s64 	%rd44, %rd7, %rd5;
	and.b64  	%rd45, %rd3, %rd2;
	mul.lo.s64 	%rd46, %rd45, %rd4;
	min.u64 	%rd8, %rd46, %rd44;
	setp.eq.s16 	%p3, %rs1, 0;
	@%p3 bra 	$L__BB5_7;
	sub.s64 	%rd47, %rd6, %rd5;
	sub.s64 	%rd48, %rd7, %rd6;
	max.u64 	%rd49, %rd8, %rd48;
	sub.s64 	%rd88, %rd49, %rd48;
	min.u64 	%rd84, %rd47, %rd8;
	setp.ge.u64 	%p4, %rd88, %rd84;
	@%p4 bra 	$L__BB5_10;
	cvta.to.global.u64 	%rd11, %rd26;
	add.s64 	%rd12, %rd8, %rd6;
$L__BB5_6:
	sub.s64 	%rd50, %rd84, %rd88;
	shr.u64 	%rd51, %rd50, 1;
	add.s64 	%rd52, %rd51, %rd88;
	add.s64 	%rd53, %rd52, %rd5;
	shl.b64 	%rd54, %rd53, 3;
	add.s64 	%rd55, %rd11, %rd54;
	ld.global.u64 	%rd56, [%rd55];
	not.b64 	%rd57, %rd52;
	add.s64 	%rd58, %rd12, %rd57;
	shl.b64 	%rd59, %rd58, 3;
	add.s64 	%rd60, %rd11, %rd59;
	ld.global.u64 	%rd61, [%rd60];
	setp.lt.u64 	%p5, %rd61, %rd56;
	add.s64 	%rd62, %rd52, 1;
	selp.b64 	%rd88, %rd88, %rd62, %p5;
	selp.b64 	%rd84, %rd52, %rd84, %p5;
	setp.lt.u64 	%p6, %rd88, %rd84;
	@%p6 bra 	$L__BB5_6;
	bra.uni 	$L__BB5_10;
$L__BB5_7:
	sub.s64 	%rd63, %rd6, %rd5;
	sub.s64 	%rd64, %rd7, %rd6;
	max.u64 	%rd65, %rd8, %rd64;
	sub.s64 	%rd88, %rd65, %rd64;
	min.u64 	%rd86, %rd63, %rd8;
	setp.ge.u64 	%p7, %rd88, %rd86;
	@%p7 bra 	$L__BB5_10;
	cvta.to.global.u64 	%rd19, %rd27;
	add.s64 	%rd20, %rd8, %rd6;
$L__BB5_9:
	sub.s64 	%rd66, %rd86, %rd88;
	shr.u64 	%rd67, %rd66, 1;
	add.s64 	%rd68, %rd67, %rd88;
	add.s64 	%rd69, %rd68, %rd5;
	shl.b64 	%rd70, %rd69, 3;
	add.s64 	%rd71, %rd19, %rd70;
	ld.global.u64 	%rd72, [%rd71];
	not.b64 	%rd73, %rd68;
	add.s64 	%rd74, %rd20, %rd73;
	shl.b64 	%rd75, %rd74, 3;
	add.s64 	%rd76, %rd19, %rd75;
	ld.global.u64 	%rd77, [%rd76];
	setp.lt.u64 	%p8, %rd77, %rd72;
	add.s64 	%rd78, %rd68, 1;
	selp.b64 	%rd88, %rd88, %rd78, %p8;
	selp.b64 	%rd86, %rd68, %rd86, %p8;
	setp.lt.u64 	%p9, %rd88, %rd86;
	@%p9 bra 	$L__BB5_9;
$L__BB5_10:
	add.s64 	%rd79, %rd88, %rd5;
	shl.b64 	%rd80, %rd2, 3;
	add.s64 	%rd81, %rd1, %rd80;
	st.global.u64 	[%rd81], %rd79;
$L__BB5_11:
	ret;

}
	// .globl	_ZN3cub18CUB_300001_SM_10006detail10merge_sort26DeviceMergeSortMergeKernelINS2_10policy_hubIPyE9Policy600ES5_PNS0_8NullTypeES5_S9_y9CustomOpTyS8_EEvbT2_T3_T4_PT6_PT7_T5_PSD_SD_NS1_7vsmem_tE
.visible .entry _ZN3cub18CUB_300001_SM_10006detail10merge_sort26DeviceMergeSortMergeKernelINS2_10policy_hubIPyE9Policy600ES5_PNS0_8NullTypeES5_S9_y9CustomOpTyS8_EEvbT2_T3_T4_PT6_PT7_T5_PSD_SD_NS1_7vsmem_tE(
	.param .u8 _ZN3cub18CUB_300001_SM_10006detail10merge_sort26DeviceMergeSortMergeKernelINS2_10policy_hubIPyE9Policy600ES5_PNS0_8NullTypeES5_S9_y9CustomOpTyS8_EEvbT2_T3_T4_PT6_PT7_T5_PSD_SD_NS1_7vsmem_tE_param_0,
	.param .u64 .ptr .align 1 _ZN3cub18CUB_300001_SM_10006detail10merge_sort26DeviceMergeSortMergeKernelINS2_10policy_hubIPyE9Policy600ES5_PNS0_8NullTypeES5_S9_y9CustomOpTyS8_EEvbT2_T3_T4_PT6_PT7_T5_PSD_SD_NS1_7vsmem_tE_param_1,
	.param .u64 .ptr .align 1 _ZN3cub18CUB_300001_SM_10006detail10merge_sort26DeviceMergeSortMergeKernelINS2_10policy_hubIPyE9Policy600ES5_PNS0_8NullTypeES5_S9_y9CustomOpTyS8_EEvbT2_T3_T4_PT6_PT7_T5_PSD_SD_NS1_7vsmem_tE_param_2,
	.param .u64 _ZN3cub18CUB_300001_SM_10006detail10merge_sort26DeviceMergeSortMergeKernelINS2_10policy_hubIPyE9Policy600ES5_PNS0_8NullTypeES5_S9_y9CustomOpTyS8_EEvbT2_T3_T4_PT6_PT7_T5_PSD_SD_NS1_7vsmem_tE_param_3,
	.param .u64 .ptr .align 1 _ZN3cub18CUB_300001_SM_10006detail10merge_sort26DeviceMergeSortMergeKernelINS2_10policy_hubIPyE9Policy600ES5_PNS0_8NullTypeES5_S9_y9CustomOpTyS8_EEvbT2_T3_T4_PT6_PT7_T5_PSD_SD_NS1_7vsmem_tE_param_4,
	.param .u64 .ptr .align 1 _ZN3cub18CUB_300001_SM_10006detail10merge_sort26DeviceMergeSortMergeKernelINS2_10policy_hubIPyE9Policy600ES5_PNS0_8NullTypeES5_S9_y9CustomOpTyS8_EEvbT2_T3_T4_PT6_PT7_T5_PSD_SD_NS1_7vsmem_tE_param_5,
	.param .align 1 .b8 _ZN3cub18CUB_300001_SM_10006detail10merge_sort26DeviceMergeSortMergeKernelINS2_10policy_hubIPyE9Policy600ES5_PNS0_8NullTypeES5_S9_y9CustomOpTyS8_EEvbT2_T3_T4_PT6_PT7_T5_PSD_SD_NS1_7vsmem_tE_param_6[1],
	.param .u64 .ptr .align 1 _ZN3cub18CUB_300001_SM_10006detail10merge_sort26DeviceMergeSortMergeKernelINS2_10policy_hubIPyE9Policy600ES5_PNS0_8NullTypeES5_S9_y9CustomOpTyS8_EEvbT2_T3_T4_PT6_PT7_T5_PSD_SD_NS1_7vsmem_tE_param_7,
	.param .u64 _ZN3cub18CUB_300001_SM_10006detail10merge_sort26DeviceMergeSortMergeKernelINS2_10policy_hubIPyE9Policy600ES5_PNS0_8NullTypeES5_S9_y9CustomOpTyS8_EEvbT2_T3_T4_PT6_PT7_T5_PSD_SD_NS1_7vsmem_tE_param_8,
	.param .align 8 .b8 _ZN3cub18CUB_300001_SM_10006detail10merge_sort26DeviceMergeSortMergeKernelINS2_10policy_hubIPyE9Policy600ES5_PNS0_8NullTypeES5_S9_y9CustomOpTyS8_EEvbT2_T3_T4_PT6_PT7_T5_PSD_SD_NS1_7vsmem_tE_param_9[8]
)
.maxntid 256
{
	.reg .pred 	%p<200>;
	.reg .b16 	%rs<6>;
	.reg .b32 	%r<505>;
	.reg .b64 	%rd<571>;
	// demoted variable
	.shared .align 16 .b8 _ZZN3cub18CUB_300001_SM_10006detail10merge_sort26DeviceMergeSortMergeKernelINS2_10policy_hubIPyE9Policy600ES5_PNS0_8NullTypeES5_S9_y9CustomOpTyS8_EEvbT2_T3_T4_PT6_PT7_T5_PSD_SD_NS1_7vsmem_tEE19static_temp_storage[16912];
	ld.param.u64 	%rd175, [_ZN3cub18CUB_300001_SM_10006detail10merge_sort26DeviceMergeSortMergeKernelINS2_10policy_hubIPyE9Policy600ES5_PNS0_8NullTypeES5_S9_y9CustomOpTyS8_EEvbT2_T3_T4_PT6_PT7_T5_PSD_SD_NS1_7vsmem_tE_param_1];
	ld.param.u64 	%rd176, [_ZN3cub18CUB_300001_SM_10006detail10merge_sort26DeviceMergeSortMergeKernelINS2_10policy_hubIPyE9Policy600ES5_PNS0_8NullTypeES5_S9_y9CustomOpTyS8_EEvbT2_T3_T4_PT6_PT7_T5_PSD_SD_NS1_7vsmem_tE_param_4];
	cvta.to.global.u64 	%rd1, %rd176;
	cvta.to.global.u64 	%rd2, %rd175;
	mov.u32 	%r84, %ctaid.x;
	mov.u32 	%r85, %nctaid.x;
	cvt.u64.u32 	%rd3, %r84;
	mov.u32 	%r1, %tid.x;
	add.s32 	%r86, %r85, -1;
	setp.ge.u32 	%p29, %r84, %r86;
	@%p29 bra 	$L__BB6_44;
	ld.param.u64 	%rd512, [_ZN3cub18CUB_300001_SM_10006detail10merge_sort26DeviceMergeSortMergeKernelINS2_10policy_hubIPyE9Policy600ES5_PNS0_8NullTypeES5_S9_y9CustomOpTyS8_EEvbT2_T3_T4_PT6_PT7_T5_PSD_SD_NS1_7vsmem_tE_param_8];
	ld.param.u64 	%rd510, [_ZN3cub18CUB_300001_SM_10006detail10merge_sort26DeviceMergeSortMergeKernelINS2_10policy_hubIPyE9Policy600ES5_PNS0_8NullTypeES5_S9_y9CustomOpTyS8_EEvbT2_T3_T4_PT6_PT7_T5_PSD_SD_NS1_7vsmem_tE_param_7];
	ld.param.u64 	%rd508, [_ZN3cub18CUB_300001_SM_10006detail10merge_sort26DeviceMergeSortMergeKernelINS2_10policy_hubIPyE9Policy600ES5_PNS0_8NullTypeES5_S9_y9CustomOpTyS8_EEvbT2_T3_T4_PT6_PT7_T5_PSD_SD_NS1_7vsmem_tE_param_3];
	ld.param.s8 	%rs4, [_ZN3cub18CUB_300001_SM_10006detail10merge_sort26DeviceMergeSortMergeKernelINS2_10policy_hubIPyE9Policy600ES5_PNS0_8NullTypeES5_S9_y9CustomOpTyS8_EEvbT2_T3_T4_PT6_PT7_T5_PSD_SD_NS1_7vsmem_tE_param_0];
	cvta.to.global.u64 	%rd340, %rd510;
	shl.b64 	%rd341, %rd3, 3;
	add.s64 	%rd342, %rd340, %rd341;
	ld.global.u64 	%rd4, [%rd342];
	ld.global.u64 	%rd343, [%rd342+8];
	neg.s64 	%rd344, %rd512;
	and.b64  	%rd345, %rd344, %rd3;
	shl.b64 	%rd5, %rd345, 11;
	shl.b64 	%rd346, %rd512, 10;
	and.b64  	%rd6, %rd346, -2048;
	sub.s64 	%rd347, %rd3, %rd345;
	shl.b64 	%rd348, %rd347, 11;
	sub.s64 	%rd349, %rd4, %rd5;
	sub.s64 	%rd350, %rd343, %rd5;
	sub.s64 	%rd351, %rd508, %rd5;
	max.u64 	%rd352, %rd351, %rd6;
	sub.s64 	%rd353, %rd352, %rd6;
	sub.s64 	%rd354, %rd348, %rd349;
	min.u64 	%rd7, %rd354, %rd353;
	setp.eq.s64 	%p125, %rd347, -1;
	selp.b64 	%rd355, 2047, 2048, %p125;
	add.s64 	%rd356, %rd355, %rd348;
	sub.s64 	%rd357, %rd356, %rd350;
	or.b64  	%rd358, %rd344, %rd3;
	setp.eq.s64 	%p126, %rd358, -1;
	min.u64 	%rd359, %rd6, %rd351;
	selp.b64 	%rd360, %rd359, %rd350, %p126;
	selp.b64 	%rd361, %rd6, %rd357, %p126;
	min.u64 	%rd362, %rd361, %rd353;
	cvt.u32.u64 	%r291, %rd349;
	cvt.u32.u64 	%r292, %rd360;
	sub.s32 	%r2, %r292, %r291;
	cvt.u32.u64 	%r293, %rd362;
	cvt.u32.u64 	%r294, %rd7;
	sub.s32 	%r3, %r293, %r294;
	// begin inline asm
	griddepcontrol.wait;
	// end inline asm
	setp.eq.s16 	%p127, %rs4, 0;
	@%p127 bra 	$L__BB6_3;
	add.s64 	%rd363, %rd5, %rd6;
	add.s64 	%rd364, %rd363, %rd7;
	setp.lt.s32 	%p128, %r1, %r2;
	sub.s32 	%r295, %r1, %r2;
	cvt.s64.s32 	%rd365, %r295;
	cvt.u64.u32 	%rd366, %r1;
	selp.b64 	%rd367, %rd4, %rd364, %p128;
	selp.b64 	%rd368, %rd366, %rd365, %p128;
	add.s64 	%rd369, %rd368, %rd367;
	shl.b64 	%rd370, %rd369, 3;
	add.s64 	%rd371, %rd2, %rd370;
	ld.global.u64 	%rd520, [%rd371];
	add.s32 	%r296, %r1, 256;
	setp.lt.s32 	%p129, %r296, %r2;
	sub.s32 	%r297, %r296, %r2;
	cvt.s64.s32 	%rd372, %r297;
	cvt.u64.u32 	%rd373, %r296;
	selp.b64 	%rd374, %rd4, %rd364, %p129;
	selp.b64 	%rd375, %rd373, %rd372, %p129;
	add.s64 	%rd376, %rd375, %rd374;
	shl.b64 	%rd377, %rd376, 3;
	add.s64 	%rd378, %rd2, %rd377;
	ld.global.u64 	%rd519, [%rd378];
	add.s32 	%r298, %r1, 512;
	setp.lt.s32 	%p130, %r298, %r2;
	sub.s32 	%r299, %r298, %r2;
	cvt.s64.s32 	%rd379, %r299;
	cvt.u64.u32 	%rd380, %r298;
	selp.b64 	%rd381, %rd4, %rd364, %p130;
	selp.b64 	%rd382, %rd380, %rd379, %p130;
	add.s64 	%rd383, %rd382, %rd381;
	shl.b64 	%rd384, %rd383, 3;
	add.s64 	%rd385, %rd2, %rd384;
	ld.global.u64 	%rd518, [%rd385];
	add.s32 	%r300, %r1, 768;
	setp.lt.s32 	%p131, %r300, %r2;
	sub.s32 	%r301, %r300, %r2;
	cvt.s64.s32 	%rd386, %r301;
	cvt.u64.u32 	%rd387, %r300;
	selp.b64 	%rd388, %rd4, %rd364, %p131;
	selp.b64 	%rd389, %rd387, %rd386, %p131;
	add.s64 	%rd390, %rd389, %rd388;
	shl.b64 	%rd391, %rd390, 3;
	add.s64 	%rd392, %rd2, %rd391;
	ld.global.u64 	%rd517, [%rd392];
	or.b32  	%r302, %r1, 1024;
	setp.lt.s32 	%p132, %r302, %r2;
	sub.s32 	%r303, %r302, %r2;
	cvt.s64.s32 	%rd393, %r303;
	cvt.u64.u32 	%rd394, %r302;
	selp.b64 	%rd395, %rd4, %rd364, %p132;
	selp.b64 	%rd396, %rd394, %rd393, %p132;
	add.s64 	%rd397, %rd396, %rd395;
	shl.b64 	%rd398, %rd397, 3;
	add.s64 	%rd399, %rd2, %rd398;
	ld.global.u64 	%rd516, [%rd399];
	add.s32 	%r304, %r1, 1280;
	setp.lt.s32 	%p133, %r304, %r2;
	sub.s32 	%r305, %r304, %r2;
	cvt.s64.s32 	%rd400, %r305;
	cvt.u64.u32 	%rd401, %r304;
	selp.b64 	%rd402, %rd4, %rd364, %p133;
	selp.b64 	%rd403, %rd401, %rd400, %p133;
	add.s64 	%rd404, %rd403, %rd402;
	shl.b64 	%rd405, %rd404, 3;
	add.s64 	%rd406, %rd2, %rd405;
	ld.global.u64 	%rd515, [%rd406];
	add.s32 	%r306, %r1, 1536;
	setp.lt.s32 	%p134, %r306, %r2;
	sub.s32 	%r307, %r306, %r2;
	cvt.s64.s32 	%rd407, %r307;
	cvt.u64.u32 	%rd408, %r306;
	selp.b64 	%rd409, %rd4, %rd364, %p134;
	selp.b64 	%rd410, %rd408, %rd407, %p134;
	add.s64 	%rd411, %rd410, %rd409;
	shl.b64 	%rd412, %rd411, 3;
	add.s64 	%rd413, %rd2, %rd412;
	ld.global.u64 	%rd514, [%rd413];
	add.s32 	%r308, %r1, 1792;
	setp.lt.s32 	%p135, %r308, %r2;
	sub.s32 	%r309, %r308, %r2;
	cvt.s64.s32 	%rd414, %r309;
	cvt.u64.u32 	%rd415, %r308;
	selp.b64 	%rd416, %rd4, %rd364, %p135;
	selp.b64 	%rd417, %rd415, %rd414, %p135;
	add.s64 	%rd418, %rd417, %rd416;
	shl.b64 	%rd419, %rd418, 3;
	add.s64 	%rd420, %rd2, %rd419;
	ld.global.u64 	%rd513, [%rd420];
	bra.uni 	$L__BB6_4;
$L__BB6_3:
	add.s64 	%rd421, %rd5, %rd6;
	add.s64 	%rd422, %rd421, %rd7;
	setp.lt.s32 	%p136, %r1, %r2;
	sub.s32 	%r310, %r1, %r2;
	cvt.s64.s32 	%rd423, %r310;
	cvt.u64.u32 	%rd424, %r1;
	selp.b64 	%rd425, %rd4, %rd422, %p136;
	selp.b64 	%rd426, %rd424, %rd423, %p136;
	add.s64 	%rd427, %rd426, %rd425;
	shl.b64 	%rd428, %rd427, 3;
	add.s64 	%rd429, %rd1, %rd428;
	ld.global.u64 	%rd520, [%rd429];
	add.s32 	%r311, %r1, 256;
	setp.lt.s32 	%p137, %r311, %r2;
	sub.s32 	%r312, %r311, %r2;
	cvt.s64.s32 	%rd430, %r312;
	cvt.u64.u32 	%rd431, %r311;
	selp.b64 	%rd432, %rd4, %rd422, %p137;
	selp.b64 	%rd433, %rd431, %rd430, %p137;
	add.s64 	%rd434, %rd433, %rd432;
	shl.b64 	%rd435, %rd434, 3;
	add.s64 	%rd436, %rd1, %rd435;
	ld.global.u64 	%rd519, [%rd436];
	add.s32 	%r313, %r1, 512;
	setp.lt.s32 	%p138, %r313, %r2;
	sub.s32 	%r314, %r313, %r2;
	cvt.s64.s32 	%rd437, %r314;
	cvt.u64.u32 	%rd438, %r313;
	selp.b64 	%rd439, %rd4, %rd422, %p138;
	selp.b64 	%rd440, %rd438, %rd437, %p138;
	add.s64 	%rd441, %rd440, %rd439;
	shl.b64 	%rd442, %rd441, 3;
	add.s64 	%rd443, %rd1, %rd442;
	ld.global.u64 	%rd518, [%rd443];
	add.s32 	%r315, %r1, 768;
	setp.lt.s32 	%p139, %r315, %r2;
	sub.s32 	%r316, %r315, %r2;
	cvt.s64.s32 	%rd444, %r316;
	cvt.u64.u32 	%rd445, %r315;
	selp.b64 	%rd446, %rd4, %rd422, %p139;
	selp.b64 	%rd447, %rd445, %rd444, %p139;
	add.s64 	%rd448, %rd447, %rd446;
	shl.b64 	%rd449, %rd448, 3;
	add.s64 	%rd450, %rd1, %rd449;
	ld.global.u64 	%rd517, [%rd450];
	or.b32  	%r317, %r1, 1024;
	setp.lt.s32 	%p140, %r317, %r2;
	sub.s32 	%r318, %r317, %r2;
	cvt.s64.s32 	%rd451, %r318;
	cvt.u64.u32 	%rd452, %r317;
	selp.b64 	%rd453, %rd4, %rd422, %p140;
	selp.b64 	%rd454, %rd452, %rd451, %p140;
	add.s64 	%rd455, %rd454, %rd453;
	shl.b64 	%rd456, %rd455, 3;
	add.s64 	%rd457, %rd1, %rd456;
	ld.global.u64 	%rd516, [%rd457];
	add.s32 	%r319, %r1, 1280;
	setp.lt.s32 	%p141, %r319, %r2;
	sub.s32 	%r320, %r319, %r2;
	cvt.s64.s32 	%rd458, %r320;
	cvt.u64.u32 	%rd459, %r319;
	selp.b64 	%rd460, %rd4, %rd422, %p141;
	selp.b64 	%rd461, %rd459, %rd458, %p141;
	add.s64 	%rd462, %rd461, %rd460;
	shl.b64 	%rd463, %rd462, 3;
	add.s64 	%rd464, %rd1, %rd463;
	ld.global.u64 	%rd515, [%rd464];
	add.s32 	%r321, %r1, 1536;
	setp.lt.s32 	%p142, %r321, %r2;
	sub.s32 	%r322, %r321, %r2;
	cvt.s64.s32 	%rd465, %r322;
	cvt.u64.u32 	%rd466, %r321;
	selp.b64 	%rd467, %rd4, %rd422, %p142;
	selp.b64 	%rd468, %rd466, %rd465, %p142;
	add.s64 	%rd469, %rd468, %rd467;
	shl.b64 	%rd470, %rd469, 3;
	add.s64 	%rd471, %rd1, %rd470;
	ld.global.u64 	%rd514, [%rd471];
	add.s32 	%r323, %r1, 1792;
	setp.lt.s32 	%p143, %r323, %r2;
	sub.s32 	%r324, %r323, %r2;
	cvt.s64.s32 	%rd472, %r324;
	cvt.u64.u32 	%rd473, %r323;
	selp.b64 	%rd474, %rd4, %rd422, %p143;
	selp.b64 	%rd475, %rd473, %rd472, %p143;
	add.s64 	%rd476, %rd475, %rd474;
	shl.b64 	%rd477, %rd476, 3;
	add.s64 	%rd478, %rd1, %rd477;
	ld.global.u64 	%rd513, [%rd478];
$L__BB6_4:
	shl.b32 	%r5, %r1, 3;
	mov.u32 	%r325, _ZZN3cub18CUB_300001_SM_10006detail10merge_sort26DeviceMergeSortMergeKernelINS2_10policy_hubIPyE9Policy600ES5_PNS0_8NullTypeES5_S9_y9CustomOpTyS8_EEvbT2_T3_T4_PT6_PT7_T5_PSD_SD_NS1_7vsmem_tEE19static_temp_storage;
	add.s32 	%r326, %r325, %r5;
	st.shared.u64 	[%r326], %rd520;
	st.shared.u64 	[%r326+2048], %rd519;
	st.shared.u64 	[%r326+4096], %rd518;
	st.shared.u64 	[%r326+6144], %rd517;
	st.shared.u64 	[%r326+8192], %rd516;
	st.shared.u64 	[%r326+10240], %rd515;
	st.shared.u64 	[%r326+12288], %rd514;
	st.shared.u64 	[%r326+14336], %rd513;
	bar.sync 	0;
	// begin inline asm
	griddepcontrol.launch_dependents;
	// end inline asm
	add.s32 	%r4, %r3, %r2;
	min.s32 	%r6, %r5, %r4;
	shl.b32 	%r327, %r2, 3;
	add.s32 	%r7, %r325, %r327;
	setp.lt.s32 	%p144, %r6, %r3;
	sub.s32 	%r328, %r6, %r3;
	selp.b32 	%r501, 0, %r328, %p144;
	min.s32 	%r499, %r6, %r2;
	setp.ge.s32 	%p145, %r501, %r499;
	@%p145 bra 	$L__BB6_6;
$L__BB6_5:
	sub.s32 	%r329, %r499, %r501;
	shr.u32 	%r330, %r329, 31;
	add.s32 	%r331, %r329, %r330;
	shr.s32 	%r332, %r331, 1;
	add.s32 	%r333, %r332, %r501;
	shl.b32 	%r334, %r333, 3;
	add.s32 	%r336, %r325, %r334;
	ld.shared.u64 	%rd479, [%r336];
	not.b32 	%r337, %r333;
	add.s32 	%r338, %r6, %r337;
	shl.b32 	%r339, %r338, 3;
	add.s32 	%r340, %r7, %r339;
	ld.shared.u64 	%rd480, [%r340];
	setp.lt.u64 	%p146, %rd480, %rd479;
	add.s32 	%r341, %r333, 1;
	selp.b32 	%r501, %r501, %r341, %p146;
	selp.b32 	%r499, %r333, %r499, %p146;
	setp.lt.s32 	%p147, %r501, %r499;
	@%p147 bra 	$L__BB6_5;
$L__BB6_6:
	sub.s32 	%r342, %r6, %r501;
	add.s32 	%r15, %r342, %r2;
	shl.b32 	%r343, %r342, 3;
	add.s32 	%r16, %r7, %r343;
	ld.shared.u64 	%rd522, [%r16];
	shl.b32 	%r344, %r501, 3;
	add.s32 	%r17, %r325, %r344;
	ld.shared.u64 	%rd523, [%r17];
	setp.ge.s32 	%p149, %r15, %r4;
	mov.pred 	%p186, 0;
	@%p149 bra 	$L__BB6_8;
	setp.ge.s32 	%p150, %r501, %r2;
	setp.lt.u64 	%p151, %rd522, %rd523;
	or.pred  	%p186, %p150, %p151;
$L__BB6_8:
	selp.b64 	%rd34, %rd522, %rd523, %p186;
	selp.u32 	%r346, 1, 0, %p186;
	add.s32 	%r18, %r15, %r346;
	not.pred 	%p152, %p186;
	selp.u32 	%r347, 1, 0, %p152;
	add.s32 	%r19, %r501, %r347;
	@%p152 bra 	$L__BB6_10;
	ld.shared.u64 	%rd522, [%r16+8];
	bra.uni 	$L__BB6_11;
$L__BB6_10:
	ld.shared.u64 	%rd523, [%r17+8];
$L__BB6_11:
	setp.ge.s32 	%p154, %r18, %r4;
	mov.pred 	%p187, 0;
	@%p154 bra 	$L__BB6_13;
	setp.ge.s32 	%p155, %r19, %r2;
	setp.lt.u64 	%p156, %rd522, %rd523;
	or.pred  	%p187, %p155, %p156;
$L__BB6_13:
	selp.b64 	%rd39, %rd522, %rd523, %p187;
	selp.u32 	%r348, 1, 0, %p187;
	add.s32 	%r20, %r18, %r348;
	not.pred 	%p157, %p187;
	selp.u32 	%r349, 1, 0, %p157;
	add.s32 	%r21, %r19, %r349;
	@%p187 bra 	$L__BB6_15;
	shl.b32 	%r350, %r21, 3;
	add.s32 	%r352, %r325, %r350;
	ld.shared.u64 	%rd523, [%r352];
	bra.uni 	$L__BB6_16;
$L__BB6_15:
	shl.b32 	%r353, %r20, 3;
	add.s32 	%r355, %r325, %r353;
	ld.shared.u64 	%rd522, [%r355];
$L__BB6_16:
	setp.ge.s32 	%p159, %r20, %r4;
	mov.pred 	%p188, 0;
	@%p159 bra 	$L__BB6_18;
	setp.ge.s32 	%p160, %r21, %r2;
	setp.lt.u64 	%p161, %rd522, %rd523;
	or.pred  	%p188, %p160, %p161;
$L__BB6_18:
	selp.b64 	%rd44, %rd522, %rd523, %p188;
	selp.u32 	%r356, 1, 0, %p188;
	add.s32 	%r22, %r20, %r356;
	not.pred 	%p162, %p188;
	selp.u32 	%r357, 1, 0, %p162;
	add.s32 	%r23, %r21, %r357;
	@%p188 bra 	$L__BB6_20;
	shl.b32 	%r358, %r23, 3;
	add.s32 	%r360, %r325, %r358;
	ld.shared.u64 	%rd523, [%r360];
	bra.uni 	$L__BB6_21;
$L__BB6_20:
	shl.b32 	%r361, %r22, 3;
	add.s32 	%r363, %r325, %r361;
	ld.shared.u64 	%rd522, [%r363];
$L__BB6_21:
	setp.ge.s32 	%p164, %r22, %r4;
	mov.pred 	%p189, 0;
	@%p164 bra 	$L__BB6_23;
	setp.ge.s32 	%p165, %r23, %r2;
	setp.lt.u64 	%p166, %rd522, %rd523;
	or.pred  	%p189, %p165, %p166;
$L__BB6_23:
	selp.b64 	%rd49, %rd522, %rd523, %p189;
	selp.u32 	%r364, 1, 0, %p189;
	add.s32 	%r24, %r22, %r364;
	not.pred 	%p167, %p189;
	selp.u32 	%r365, 1, 0, %p167;
	add.s32 	%r25, %r23, %r365;
	@%p189 bra 	$L__BB6_25;
	shl.b32 	%r366, %r25, 3;
	add.s32 	%r368, %r325, %r366;
	ld.shared.u64 	%rd523, [%r368];
	bra.uni 	$L__BB6_26;
$L__BB6_25:
	shl.b32 	%r369, %r24, 3;
	add.s32 	%r371, %r325, %r369;
	ld.shared.u64 	%rd522, [%r371];
$L__BB6_26:
	setp.ge.s32 	%p169, %r24, %r4;
	mov.pred 	%p190, 0;
	@%p169 bra 	$L__BB6_28;
	setp.ge.s32 	%p170, %r25, %r2;
	setp.lt.u64 	%p171, %rd522, %rd523;
	or.pred  	%p190, %p170, %p171;
$L__BB6_28:
	selp.b64 	%rd54, %rd522, %rd523, %p190;
	selp.u32 	%r372, 1, 0, %p190;
	add.s32 	%r26, %r24, %r372;
	not.pred 	%p172, %p190;
	selp.u32 	%r373, 1, 0, %p172;
	add.s32 	%r27, %r25, %r373;
	@%p190 bra 	$L__BB6_30;
	shl.b32 	%r374, %r27, 3;
	add.s32 	%r376, %r325, %r374;
	ld.shared.u64 	%rd523, [%r376];
	bra.uni 	$L__BB6_31;
$L__BB6_30:
	shl.b32 	%r377, %r26, 3;
	add.s32 	%r379, %r325, %r377;
	ld.shared.u64 	%rd522, [%r379];
$L__BB6_31:
	setp.ge.s32 	%p174, %r26, %r4;
	mov.pred 	%p191, 0;
	@%p174 bra 	$L__BB6_33;
	setp.ge.s32 	%p175, %r27, %r2;
	setp.lt.u64 	%p176, %rd522, %rd523;
	or.pred  	%p191, %p175, %p176;
$L__BB6_33:
	selp.b64 	%rd59, %rd522, %rd523, %p191;
	selp.u32 	%r380, 1, 0, %p191;
	add.s32 	%r28, %r26, %r380;
	not.pred 	%p177, %p191;
	selp.u32 	%r381, 1, 0, %p177;
	add.s32 	%r29, %r27, %r381;
	@%p191 bra 	$L__BB6_35;
	shl.b32 	%r382, %r29, 3;
	add.s32 	%r384, %r325, %r382;
	ld.shared.u64 	%rd523, [%r384];
	bra.uni 	$L__BB6_36;
$L__BB6_35:
	shl.b32 	%r385, %r28, 3;
	add.s32 	%r387, %r325, %r385;
	ld.shared.u64 	%rd522, [%r387];
$L__BB6_36:
	setp.ge.s32 	%p179, %r28, %r4;
	mov.pred 	%p192, 0;
	@%p179 bra 	$L__BB6_38;
	setp.ge.s32 	%p180, %r29, %r2;
	setp.lt.u64 	%p181, %rd522, %rd523;
	or.pred  	%p192, %p180, %p181;
$L__BB6_38:
	selp.b64 	%rd64, %rd522, %rd523, %p192;
	selp.u32 	%r388, 1, 0, %p192;
	add.s32 	%r30, %r28, %r388;
	not.pred 	%p182, %p192;
	selp.u32 	%r389, 1, 0, %p182;
	add.s32 	%r31, %r29, %r389;
	@%p192 bra 	$L__BB6_40;
	shl.b32 	%r390, %r31, 3;
	add.s32 	%r392, %r325, %r390;
	ld.shared.u64 	%rd523, [%r392];
	bra.uni 	$L__BB6_41;
$L__BB6_40:
	shl.b32 	%r393, %r30, 3;
	add.s32 	%r395, %r325, %r393;
	ld.shared.u64 	%rd522, [%r395];
$L__BB6_41:
	ld.param.s8 	%rs5, [_ZN3cub18CUB_300001_SM_10006detail10merge_sort26DeviceMergeSortMergeKernelINS2_10policy_hubIPyE9Policy600ES5_PNS0_8NullTypeES5_S9_y9CustomOpTyS8_EEvbT2_T3_T4_PT6_PT7_T5_PSD_SD_NS1_7vsmem_tE_param_0];
	mov.u32 	%r396, %ctaid.x;
	mul.wide.u32 	%rd69, %r396, 2048;
	setp.eq.s16 	%p183, %rs5, 0;
	setp.lt.s32 	%p184, %r30, %r4;
	setp.lt.s32 	%p185, %r31, %r2;
	min.u64 	%rd481, %rd522, %rd523;
	selp.b64 	%rd482, %rd481, %rd522, %p185;
	selp.b64 	%rd70, %rd482, %rd523, %p184;
	bar.sync 	0;
	@%p183 bra 	$L__BB6_43;
	// begin inline asm
	mov.u32 %r397, %laneid;
	// end inline asm
	and.b32  	%r398, %r5, 7936;
	shl.b32 	%r399, %r397, 3;
	add.s32 	%r400, %r399, %r398;
	shr.s32 	%r401, %r400, 5;
	add.s32 	%r402, %r401, %r400;
	shl.b32 	%r403, %r402, 3;
	mov.u32 	%r404, _ZZN3cub18CUB_300001_SM_10006detail10merge_sort26DeviceMergeSortMergeKernelINS2_10policy_hubIPyE9Policy600ES5_PNS0_8NullTypeES5_S9_y9CustomOpTyS8_EEvbT2_T3_T4_PT6_PT7_T5_PSD_SD_NS1_7vsmem_tEE19static_temp_storage;
	add.s32 	%r405, %r404, %r403;
	st.shared.u64 	[%r405], %rd34;
	st.shared.u64 	[%r405+8], %rd39;
	st.shared.u64 	[%r405+16], %rd44;
	st.shared.u64 	[%r405+24], %rd49;
	st.shared.u64 	[%r405+32], %rd54;
	st.shared.u64 	[%r405+40], %rd59;
	st.shared.u64 	[%r405+48], %rd64;
	st.shared.u64 	[%r405+56], %rd70;
	bar.warp.sync 	-1;
	mad.lo.s32 	%r406, %r397, -7, %r400;
	shr.s32 	%r407, %r406, 5;
	add.s32 	%r408, %r407, %r406;
	shl.b32 	%r409, %r408, 3;
	add.s32 	%r410, %r404, %r409;
	ld.shared.u64 	%rd483, [%r410];
	add.s32 	%r411, %r406, 32;
	shr.s32 	%r412, %r411, 5;
	add.s32 	%r413, %r412, %r406;
	shl.b32 	%r414, %r413, 3;
	add.s32 	%r415, %r404, %r414;
	ld.shared.u64 	%rd484, [%r415+256];
	add.s32 	%r416, %r406, 64;
	shr.s32 	%r417, %r416, 5;
	add.s32 	%r418, %r417, %r406;
	shl.b32 	%r419, %r418, 3;
	add.s32 	%r420, %r404, %r419;
	ld.shared.u64 	%rd485, [%r420+512];
	add.s32 	%r421, %r406, 96;
	shr.s32 	%r422, %r421, 5;
	add.s32 	%r423, %r422, %r406;
	shl.b32 	%r424, %r423, 3;
	add.s32 	%r425, %r404, %r424;
	ld.shared.u64 	%rd486, [%r425+768];
	add.s32 	%r426, %r406, 128;
	shr.s32 	%r427, %r426, 5;
	add.s32 	%r428, %r427, %r406;
	shl.b32 	%r429, %r428, 3;
	add.s32 	%r430, %r404, %r429;
	ld.shared.u64 	%rd487, [%r430+1024];
	add.s32 	%r431, %r406, 160;
	shr.s32 	%r432, %r431, 5;
	add.s32 	%r433, %r432, %r406;
	shl.b32 	%r434, %r433, 3;
	add.s32 	%r435, %r404, %r434;
	ld.shared.u64 	%rd488, [%r435+1280];
	add.s32 	%r436, %r406, 192;
	shr.s32 	%r437, %r436, 5;
	add.s32 	%r438, %r437, %r406;
	shl.b32 	%r439, %r438, 3;
	add.s32 	%r440, %r404, %r439;
	ld.shared.u64 	%rd489, [%r440+1536];
	add.s32 	%r441, %r406, 224;
	shr.s32 	%r442, %r441, 5;
	add.s32 	%r443, %r442, %r406;
	shl.b32 	%r444, %r443, 3;
	add.s32 	%r445, %r404, %r444;
	ld.shared.u64 	%rd490, [%r445+1792];
	and.b32  	%r446, %r1, 31;
	or.b32  	%r447, %r398, %r446;
	cvt.u64.u32 	%rd491, %r447;
	add.s64 	%rd492, %rd69, %rd491;
	shl.b64 	%rd493, %rd492, 3;
	add.s64 	%rd494, %rd1, %rd493;
	st.global.u64 	[%rd494], %rd483;
	st.global.u64 	[%rd494+256], %rd484;
	st.global.u64 	[%rd494+512], %rd485;
	st.global.u64 	[%rd494+768], %rd486;
	st.global.u64 	[%rd494+1024], %rd487;
	st.global.u64 	[%rd494+1280], %rd488;
	st.global.u64 	[%rd494+1536], %rd489;
	st.global.u64 	[%rd494+1792], %rd490;
	bra.uni 	$L__BB6_151;
$L__BB6_43:
	// begin inline asm
	mov.u32 %r448, %laneid;
	// end inline asm
	and.b32  	%r449, %r5, 7936;
	shl.b32 	%r450, %r448, 3;
	add.s32 	%r451, %r450, %r449;
	shr.s32 	%r452, %r451, 5;
	add.s32 	%r453, %r452, %r451;
	shl.b32 	%r454, %r453, 3;
	mov.u32 	%r455, _ZZN3cub18CUB_300001_SM_10006detail10merge_sort26DeviceMergeSortMergeKernelINS2_10policy_hubIPyE9Policy600ES5_PNS0_8NullTypeES5_S9_y9CustomOpTyS8_EEvbT2_T3_T4_PT6_PT7_T5_PSD_SD_NS1_7vsmem_tEE19static_temp_storage;
	add.s32 	%r456, %r455, %r454;
	st.shared.u64 	[%r456], %rd34;
	st.shared.u64 	[%r456+8], %rd39;
	st.shared.u64 	[%r456+16], %rd44;
	st.shared.u64 	[%r456+24], %rd49;
	st.shared.u64 	[%r456+32], %rd54;
	st.shared.u64 	[%r456+40], %rd59;
	st.shared.u64 	[%r456+48], %rd64;
	st.shared.u64 	[%r456+56], %rd70;
	bar.warp.sync 	-1;
	mad.lo.s32 	%r457, %r448, -7, %r451;
	shr.s32 	%r458, %r457, 5;
	add.s32 	%r459, %r458, %r457;
	shl.b32 	%r460, %r459, 3;
	add.s32 	%r461, %r455, %r460;
	ld.shared.u64 	%rd495, [%r461];
	add.s32 	%r462, %r457, 32;
	shr.s32 	%r463, %r462, 5;
	add.s32 	%r464, %r463, %r457;
	shl.b32 	%r465, %r464, 3;
	add.s32 	%r466, %r455, %r465;
	ld.shared.u64 	%rd496, [%r466+256];
	add.s32 	%r467, %r457, 64;
	shr.s32 	%r468, %r467, 5;
	add.s32 	%r469, %r468, %r457;
	shl.b32 	%r470, %r469, 3;
	add.s32 	%r471, %r455, %r470;
	ld.shared.u64 	%rd497, [%r471+512];
	add.s32 	%r472, %r457, 96;
	shr.s32 	%r473, %r472, 5;
	add.s32 	%r474, %r473, %r457;
	shl.b32 	%r475, %r474, 3;
	add.s32 	%r476, %r455, %r475;
	ld.shared.u64 	%rd498, [%r476+768];
	add.s32 	%r477, %r457, 128;
	shr.s32 	%r478, %r477, 5;
	add.s32 	%r479, %r478, %r457;
	shl.b32 	%r480, %r479, 3;
	add.s32 	%r481, %r455, %r480;
	ld.shared.u64 	%rd499, [%r481+1024];
	add.s32 	%r482, %r457, 160;
	shr.s32 	%r483, %r482, 5;
	add.s32 	%r484, %r483, %r457;
	shl.b32 	%r485, %r484, 3;
	add.s32 	%r486, %r455, %r485;
	ld.shared.u64 	%rd500, [%r486+1280];
	add.s32 	%r487, %r457, 192;
	shr.s32 	%r488, %r487, 5;
	add.s32 	%r489, %r488, %r457;
	shl.b32 	%r490, %r489, 3;
	add.s32 	%r491, %r455, %r490;
	ld.shared.u64 	%rd501, [%r491+1536];
	add.s32 	%r492, %r457, 224;
	shr.s32 	%r493, %r492, 5;
	add.s32 	%r494, %r493, %r457;
	shl.b32 	%r495, %r494, 3;
	add.s32 	%r496, %r455, %r495;
	ld.shared.u64 	%rd502, [%r496+1792];
	and.b32  	%r497, %r1, 31;
	or.b32  	%r498, %r449, %r497;
	cvt.u64.u32 	%rd503, %r498;
	add.s64 	%rd504, %rd69, %rd503;
	shl.b64 	%rd505, %rd504, 3;
	add.s64 	%rd506, %rd2, %rd505;
	st.global.u64 	[%rd506], %rd495;
	st.global.u64 	[%rd506+256], %rd496;
	st.global.u64 	[%rd506+512], %rd497;
	st.global.u64 	[%rd506+768], %rd498;
	st.global.u64 	[%rd506+1024], %rd499;
	st.global.u64 	[%rd506+1280], %rd500;
	st.global.u64 	[%rd506+1536], %rd501;
	st.global.u64 	[%rd506+1792], %rd502;
	bra.uni 	$L__BB6_151;
$L__BB6_44:
	ld.param.u64 	%rd511, [_ZN3cub18CUB_300001_SM_10006detail10merge_sort26DeviceMergeSortMergeKernelINS2_10policy_hubIPyE9Policy600ES5_PNS0_8NullTypeES5_S9_y9CustomOpTyS8_EEvbT2_T3_T4_PT6_PT7_T5_PSD_SD_NS1_7vsmem_tE_param_8];
	ld.param.u64 	%rd509, [_ZN3cub18CUB_300001_SM_10006detail10merge_sort26DeviceMergeSortMergeKernelINS2_10policy_hubIPyE9Policy600ES5_PNS0_8NullTypeES5_S9_y9CustomOpTyS8_EEvbT2_T3_T4_PT6_PT7_T5_PSD_SD_NS1_7vsmem_tE_param_7];
	ld.param.u64 	%rd507, [_ZN3cub18CUB_300001_SM_10006detail10merge_sort26DeviceMergeSortMergeKernelINS2_10policy_hubIPyE9Policy600ES5_PNS0_8NullTypeES5_S9_y9CustomOpTyS8_EEvbT2_T3_T4_PT6_PT7_T5_PSD_SD_NS1_7vsmem_tE_param_3];
	ld.param.s8 	%rs2, [_ZN3cub18CUB_300001_SM_10006detail10merge_sort26DeviceMergeSortMergeKernelINS2_10policy_hubIPyE9Policy600ES5_PNS0_8NullTypeES5_S9_y9CustomOpTyS8_EEvbT2_T3_T4_PT6_PT7_T5_PSD_SD_NS1_7vsmem_tE_param_0];
	cvta.to.global.u64 	%rd177, %rd509;
	shl.b64 	%rd178, %rd3, 3;
	add.s64 	%rd179, %rd177, %rd178;
	ld.global.u64 	%rd71, [%rd179];
	ld.global.u64 	%rd180, [%rd179+8];
	neg.s64 	%rd181, %rd511;
	and.b64  	%rd182, %rd181, %rd3;
	shl.b64 	%rd72, %rd182, 11;
	shl.b64 	%rd183, %rd511, 10;
	and.b64  	%rd73, %rd183, -2048;
	sub.s64 	%rd184, %rd3, %rd182;
	shl.b64 	%rd185, %rd184, 11;
	sub.s64 	%rd186, %rd71, %rd72;
	sub.s64 	%rd187, %rd180, %rd72;
	sub.s64 	%rd188, %rd507, %rd72;
	max.u64 	%rd189, %rd188, %rd73;
	sub.s64 	%rd190, %rd189, %rd73;
	sub.s64 	%rd191, %rd185, %rd186;
	min.u64 	%rd74, %rd191, %rd190;
	setp.eq.s64 	%p30, %rd184, -1;
	selp.b64 	%rd192, 2047, 2048, %p30;
	add.s64 	%rd193, %rd192, %rd185;
	sub.s64 	%rd194, %rd193, %rd187;
	or.b64  	%rd195, %rd181, %rd3;
	setp.eq.s64 	%p31, %rd195, -1;
	min.u64 	%rd196, %rd73, %rd188;
	selp.b64 	%rd197, %rd196, %rd187, %p31;
	selp.b64 	%rd198, %rd73, %rd194, %p31;
	min.u64 	%rd199, %rd198, %rd190;
	cvt.u32.u64 	%r87, %rd186;
	cvt.u32.u64 	%r88, %rd197;
	sub.s32 	%r32, %r88, %r87;
	cvt.u32.u64 	%r89, %rd199;
	cvt.u32.u64 	%r90, %rd74;
	sub.s32 	%r33, %r89, %r90;
	// begin inline asm
	griddepcontrol.wait;
	// end inline asm
	setp.eq.s16 	%p32, %rs2, 0;
	@%p32 bra 	$L__BB6_61;
	add.s64 	%rd201, %rd72, %rd73;
	add.s64 	%rd75, %rd201, %rd74;
	add.s32 	%r34, %r33, %r32;
	setp.ge.s32 	%p33, %r1, %r34;
	@%p33 bra 	$L__BB6_47;
	setp.lt.s32 	%p34, %r1, %r32;
	sub.s32 	%r91, %r1, %r32;
	cvt.s64.s32 	%rd202, %r91;
	cvt.u64.u32 	%rd203, %r1;
	selp.b64 	%rd204, %rd71, %rd75, %p34;
	selp.b64 	%rd205, %rd203, %rd202, %p34;
	add.s64 	%rd206, %rd205, %rd204;
	shl.b64 	%rd207, %rd206, 3;
	add.s64 	%rd208, %rd2, %rd207;
	ld.global.u64 	%rd556, [%rd208];
$L__BB6_47:
	add.s32 	%r35, %r1, 256;
	setp.ge.s32 	%p35, %r35, %r34;
	@%p35 bra 	$L__BB6_49;
	setp.lt.s32 	%p36, %r35, %r32;
	sub.s32 	%r92, %r35, %r32;
	cvt.s64.s32 	%rd210, %r92;
	cvt.u64.u32 	%rd211, %r35;
	selp.b64 	%rd212, %rd71, %rd75, %p36;
	selp.b64 	%rd213, %rd211, %rd210, %p36;
	add.s64 	%rd214, %rd213, %rd212;
	shl.b64 	%rd215, %rd214, 3;
	add.s64 	%rd216, %rd2, %rd215;
	ld.global.u64 	%rd555, [%rd216];
$L__BB6_49:
	add.s32 	%r36, %r1, 512;
	setp.ge.s32 	%p37, %r36, %r34;
	@%p37 bra 	$L__BB6_51;
	setp.lt.s32 	%p38, %r36, %r32;
	sub.s32 	%r93, %r36, %r32;
	cvt.s64.s32 	%rd218, %r93;
	cvt.u64.u32 	%rd219, %r36;
	selp.b64 	%rd220, %rd71, %rd75, %p38;
	selp.b64 	%rd221, %rd219, %rd218, %p38;
	add.s64 	%rd222, %rd221, %rd220;
	shl.b64 	%rd223, %rd222, 3;
	add.s64 	%rd224, %rd2, %rd223;
	ld.global.u64 	%rd554, [%rd224];
$L__BB6_51:
	add.s32 	%r37, %r1, 768;
	setp.ge.s32 	%p39, %r37, %r34;
	@%p39 bra 	$L__BB6_53;
	setp.lt.s32 	%p40, %r37, %r32;
	sub.s32 	%r94, %r37, %r32;
	cvt.s64.s32 	%rd226, %r94;
	cvt.u64.u32 	%rd227, %r37;
	selp.b64 	%rd228, %rd71, %rd75, %p40;
	selp.b64 	%rd229, %rd227, %rd226, %p40;
	add.s64 	%rd230, %rd229, %rd228;
	shl.b64 	%rd231, %rd230, 3;
	add.s64 	%rd232, %rd2, %rd231;
	ld.global.u64 	%rd553, [%rd232];
$L__BB6_53:
	or.b32  	%r38, %r1, 1024;
	setp.ge.s32 	%p41, %r38, %r34;
	@%p41 bra 	$L__BB6_55;
	setp.lt.s32 	%p42, %r38, %r32;
	sub.s32 	%r95, %r38, %r32;
	cvt.s64.s32 	%rd234, %r95;
	cvt.u64.u32 	%rd235, %r38;
	selp.b64 	%rd236, %rd71, %rd75, %p42;
	selp.b64 	%rd237, %rd235, %rd234, %p42;
	add.s64 	%rd238, %rd237, %rd236;
	shl.b64 	%rd239, %rd238, 3;
	add.s64 	%rd240, %rd2, %rd239;
	ld.global.u64 	%rd552, [%rd240];
$L__BB6_55:
	add.s32 	%r39, %r1, 1280;
	setp.ge.s32 	%p43, %r39, %r34;
	@%p43 bra 	$L__BB6_57;
	setp.lt.s32 	%p44, %r39, %r32;
	sub.s32 	%r96, %r39, %r32;
	cvt.s64.s32 	%rd242, %r96;
	cvt.u64.u32 	%rd243, %r39;
	selp.b64 	%rd244, %rd71, %rd75, %p44;
	selp.b64 	%rd245, %rd243, %rd242, %p44;
	add.s64 	%rd246, %rd245, %rd244;
	shl.b64 	%rd247, %rd246, 3;
	add.s64 	%rd248, %rd2, %rd247;
	ld.global.u64 	%rd551, [%rd248];
$L__BB6_57:
	add.s32 	%r40, %r1, 1536;
	setp.ge.s32 	%p45, %r40, %r34;
	@%p45 bra 	$L__BB6_59;
	setp.lt.s32 	%p46, %r40, %r32;
	sub.s32 	%r97, %r40, %r32;
	cvt.s64.s32 	%rd250, %r97;
	cvt.u64.u32 	%rd251, %r40;
	selp.b64 	%rd252, %rd71, %rd75, %p46;
	selp.b64 	%rd253, %rd251, %rd250, %p46;
	add.s64 	%rd254, %rd253, %rd252;
	shl.b64 	%rd255, %rd254, 3;
	add.s64 	%rd256, %rd2, %rd255;
	ld.global.u64 	%rd550, [%rd256];
$L__BB6_59:
	add.s32 	%r41, %r1, 1792;
	setp.ge.s32 	%p47, %r41, %r34;
	@%p47 bra 	$L__BB6_77;
	setp.lt.s32 	%p48, %r41, %r32;
	sub.s32 	%r98, %r41, %r32;
	cvt.s64.s32 	%rd258, %r98;
	cvt.u64.u32 	%rd259, %r41;
	selp.b64 	%rd260, %rd71, %rd75, %p48;
	selp.b64 	%rd261, %rd259, %rd258, %p48;
	add.s64 	%rd262, %rd261, %rd260;
	shl.b64 	%rd263, %rd262, 3;
	add.s64 	%rd264, %rd2, %rd263;
	ld.global.u64 	%rd549, [%rd264];
	bra.uni 	$L__BB6_77;
$L__BB6_61:
	add.s64 	%rd266, %rd72, %rd73;
	add.s64 	%rd91, %rd266, %rd74;
	add.s32 	%r42, %r33, %r32;
	setp.ge.s32 	%p49, %r1, %r42;
	@%p49 bra 	$L__BB6_63;
	setp.lt.s32 	%p50, %r1, %r32;
	sub.s32 	%r99, %r1, %r32;
	cvt.s64.s32 	%rd267, %r99;
	cvt.u64.u32 	%rd268, %r1;
	selp.b64 	%rd269, %rd71, %rd91, %p50;
	selp.b64 	%rd270, %rd268, %rd267, %p50;
	add.s64 	%rd271, %rd270, %rd269;
	shl.b64 	%rd272, %rd271, 3;
	add.s64 	%rd273, %rd1, %rd272;
	ld.global.u64 	%rd556, [%rd273];
$L__BB6_63:
	add.s32 	%r43, %r1, 256;
	setp.ge.s32 	%p51, %r43, %r42;
	@%p51 bra 	$L__BB6_65;
	setp.lt.s32 	%p52, %r43, %r32;
	sub.s32 	%r100, %r43, %r32;
	cvt.s64.s32 	%rd275, %r100;
	cvt.u64.u32 	%rd276, %r43;
	selp.b64 	%rd277, %rd71, %rd91, %p52;
	selp.b64 	%rd278, %rd276, %rd275, %p52;
	add.s64 	%rd279, %rd278, %rd277;
	shl.b64 	%rd280, %rd279, 3;
	add.s64 	%rd281, %rd1, %rd280;
	ld.global.u64 	%rd555, [%rd281];
$L__BB6_65:
	add.s32 	%r44, %r1, 512;
	setp.ge.s32 	%p53, %r44, %r42;
	@%p53 bra 	$L__BB6_67;
	setp.lt.s32 	%p54, %r44, %r32;
	sub.s32 	%r101, %r44, %r32;
	cvt.s64.s32 	%rd283, %r101;
	cvt.u64.u32 	%rd284, %r44;
	selp.b64 	%rd285, %rd71, %rd91, %p54;
	selp.b64 	%rd286, %rd284, %rd283, %p54;
	add.s64 	%rd287, %rd286, %rd285;
	shl.b64 	%rd288, %rd287, 3;
	add.s64 	%rd289, %rd1, %rd288;
	ld.global.u64 	%rd554, [%rd289];
$L__BB6_67:
	add.s32 	%r45, %r1, 768;
	setp.ge.s32 	%p55, %r45, %r42;
	@%p55 bra 	$L__BB6_69;
	setp.lt.s32 	%p56, %r45, %r32;
	sub.s32 	%r102, %r45, %r32;
	cvt.s64.s32 	%rd291, %r102;
	cvt.u64.u32 	%rd292, %r45;
	selp.b64 	%rd293, %rd71, %rd91, %p56;
	selp.b64 	%rd294, %rd292, %rd291, %p56;
	add.s64 	%rd295, %rd294, %rd293;
	shl.b64 	%rd296, %rd295, 3;
	add.s64 	%rd297, %rd1, %rd296;
	ld.global.u64 	%rd553, [%rd297];
$L__BB6_69:
	or.b32  	%r46, %r1, 1024;
	setp.ge.s32 	%p57, %r46, %r42;
	@%p57 bra 	$L__BB6_71;
	setp.lt.s32 	%p58, %r46, %r32;
	sub.s32 	%r103, %r46, %r32;
	cvt.s64.s32 	%rd299, %r103;
	cvt.u64.u32 	%rd300, %r46;
	selp.b64 	%rd301, %rd71, %rd91, %p58;
	selp.b64 	%rd302, %rd300, %rd299, %p58;
	add.s64 	%rd303, %rd302, %rd301;
	shl.b64 	%rd304, %rd303, 3;
	add.s64 	%rd305, %rd1, %rd304;
	ld.global.u64 	%rd552, [%rd305];
$L__BB6_71:
	add.s32 	%r47, %r1, 1280;
	setp.ge.s32 	%p59, %r47, %r42;
	@%p59 bra 	$L__BB6_73;
	setp.lt.s32 	%p60, %r47, %r32;
	sub.s32 	%r104, %r47, %r32;
	cvt.s64.s32 	%rd307, %r104;
	cvt.u64.u32 	%rd308, %r47;
	selp.b64 	%rd309, %rd71, %rd91, %p60;
	selp.b64 	%rd310, %rd308, %rd307, %p60;
	add.s64 	%rd311, %rd310, %rd309;
	shl.b64 	%rd312, %rd311, 3;
	add.s64 	%rd313, %rd1, %rd312;
	ld.global.u64 	%rd551, [%rd313];
$L__BB6_73:
	add.s32 	%r48, %r1, 1536;
	setp.ge.s32 	%p61, %r48, %r42;
	@%p61 bra 	$L__BB6_75;
	setp.lt.s32 	%p62, %r48, %r32;
	sub.s32 	%r105, %r48, %r32;
	cvt.s64.s32 	%rd315, %r105;
	cvt.u64.u32 	%rd316, %r48;
	selp.b64 	%rd317, %rd71, %rd91, %p62;
	selp.b64 	%rd318, %rd316, %rd315, %p62;
	add.s64 	%rd319, %rd318, %rd317;
	shl.b64 	%rd320, %rd319, 3;
	add.s64 	%rd321, %rd1, %rd320;
	ld.global.u64 	%rd550, [%rd321];
$L__BB6_75:
	add.s32 	%r49, %r1, 1792;
	setp.ge.s32 	%p63, %r49, %r42;
	@%p63 bra 	$L__BB6_77;
	setp.lt.s32 	%p64, %r49, %r32;
	sub.s32 	%r106, %r49, %r32;
	cvt.s64.s32 	%rd323, %r106;
	cvt.u64.u32 	%rd324, %r49;
	selp.b64 	%rd325, %rd71, %rd91, %p64;
	selp.b64 	%rd326, %rd324, %rd323, %p64;
	add.s64 	%rd327, %rd326, %rd325;
	shl.b64 	%rd328, %rd327, 3;
	add.s64 	%rd329, %rd1, %rd328;
	ld.global.u64 	%rd549, [%rd329];
$L__BB6_77:
	shl.b32 	%r51, %r1, 3;
	mov.u32 	%r107, _ZZN3cub18CUB_300001_SM_10006detail10merge_sort26DeviceMergeSortMergeKernelINS2_10policy_hubIPyE9Policy600ES5_PNS0_8NullTypeES5_S9_y9CustomOpTyS8_EEvbT2_T3_T4_PT6_PT7_T5_PSD_SD_NS1_7vsmem_tEE19static_temp_storage;
	add.s32 	%r108, %r107, %r51;
	st.shared.u64 	[%r108], %rd556;
	st.shared.u64 	[%r108+2048], %rd555;
	st.shared.u64 	[%r108+4096], %rd554;
	st.shared.u64 	[%r108+6144], %rd553;
	st.shared.u64 	[%r108+8192], %rd552;
	st.shared.u64 	[%r108+10240], %rd551;
	st.shared.u64 	[%r108+12288], %rd550;
	st.shared.u64 	[%r108+14336], %rd549;
	bar.sync 	0;
	// begin inline asm
	griddepcontrol.launch_dependents;
	// end inline asm
	add.s32 	%r50, %r33, %r32;
	min.s32 	%r52, %r51, %r50;
	shl.b32 	%r109, %r32, 3;
	add.s32 	%r53, %r107, %r109;
	setp.lt.s32 	%p65, %r52, %r33;
	sub.s32 	%r110, %r52, %r33;
	selp.b32 	%r504, 0, %r110, %p65;
	min.s32 	%r502, %r52, %r32;
	setp.ge.s32 	%p66, %r504, %r502;
	@%p66 bra 	$L__BB6_79;
$L__BB6_78:
	sub.s32 	%r111, %r502, %r504;
	shr.u32 	%r112, %r111, 31;
	add.s32 	%r113, %r111, %r112;
	shr.s32 	%r114, %r113, 1;
	add.s32 	%r115, %r114, %r504;
	shl.b32 	%r116, %r115, 3;
	add.s32 	%r118, %r107, %r116;
	ld.shared.u64 	%rd330, [%r118];
	not.b32 	%r119, %r115;
	add.s32 	%r120, %r52, %r119;
	shl.b32 	%r121, %r120, 3;
	add.s32 	%r122, %r53, %r121;
	ld.shared.u64 	%rd331, [%r122];
	setp.lt.u64 	%p67, %rd331, %rd330;
	add.s32 	%r123, %r115, 1;
	selp.b32 	%r504, %r504, %r123, %p67;
	selp.b32 	%r502, %r115, %r502, %p67;
	setp.lt.s32 	%p68, %r504, %r502;
	@%p68 bra 	$L__BB6_78;
$L__BB6_79:
	sub.s32 	%r124, %r52, %r504;
	add.s32 	%r61, %r124, %r32;
	shl.b32 	%r125, %r124, 3;
	add.s32 	%r62, %r53, %r125;
	ld.shared.u64 	%rd558, [%r62];
	shl.b32 	%r126, %r504, 3;
	add.s32 	%r63, %r107, %r126;
	ld.shared.u64 	%rd559, [%r63];
	setp.ge.s32 	%p70, %r61, %r50;
	mov.pred 	%p193, 0;
	@%p70 bra 	$L__BB6_81;
	setp.ge.s32 	%p71, %r504, %r32;
	setp.lt.u64 	%p72, %rd558, %rd559;
	or.pred  	%p193, %p71, %p72;
$L__BB6_81:
	selp.b64 	%rd117, %rd558, %rd559, %p193;
	selp.u32 	%r128, 1, 0, %p193;
	add.s32 	%r64, %r61, %r128;
	not.pred 	%p73, %p193;
	selp.u32 	%r129, 1, 0, %p73;
	add.s32 	%r65, %r504, %r129;
	@%p73 bra 	$L__BB6_83;
	ld.shared.u64 	%rd558, [%r62+8];
	bra.uni 	$L__BB6_84;
$L__BB6_83:
	ld.shared.u64 	%rd559, [%r63+8];
$L__BB6_84:
	setp.ge.s32 	%p75, %r64, %r50;
	mov.pred 	%p194, 0;
	@%p75 bra 	$L__BB6_86;
	setp.ge.s32 	%p76, %r65, %r32;
	setp.lt.u64 	%p77, %rd558, %rd559;
	or.pred  	%p194, %p76, %p77;
$L__BB6_86:
	selp.b64 	%rd122, %rd558, %rd559, %p194;
	selp.u32 	%r130, 1, 0, %p194;
	add.s32 	%r66, %r64, %r130;
	not.pred 	%p78, %p194;
	selp.u32 	%r131, 1, 0, %p78;
	add.s32 	%r67, %r65, %r131;
	@%p194 bra 	$L__BB6_88;
	shl.b32 	%r132, %r67, 3;
	add.s32 	%r134, %r107, %r132;
	ld.shared.u64 	%rd559, [%r134];
	bra.uni 	$L__BB6_89;
$L__BB6_88:
	shl.b32 	%r135, %r66, 3;
	add.s32 	%r137, %r107, %r135;
	ld.shared.u64 	%rd558, [%r137];
$L__BB6_89:
	setp.ge.s32 	%p80, %r66, %r50;
	mov.pred 	%p195, 0;
	@%p80 bra 	$L__BB6_91;
	setp.ge.s32 	%p81, %r67, %r32;
	setp.lt.u64 	%p82, %rd558, %rd559;
	or.pred  	%p195, %p81, %p82;
$L__BB6_91:
	selp.b64 	%rd127, %rd558, %rd559, %p195;
	selp.u32 	%r138, 1, 0, %p195;
	add.s32 	%r68, %r66, %r138;
	not.pred 	%p83, %p195;
	selp.u32 	%r139, 1, 0, %p83;
	add.s32 	%r69, %r67, %r139;
	@%p195 bra 	$L__BB6_93;
	shl.b32 	%r140, %r69, 3;
	add.s32 	%r142, %r107, %r140;
	ld.shared.u64 	%rd559, [%r142];
	bra.uni 	$L__BB6_94;
$L__BB6_93:
	shl.b32 	%r143, %r68, 3;
	add.s32 	%r145, %r107, %r143;
	ld.shared.u64 	%rd558, [%r145];
$L__BB6_94:
	setp.ge.s32 	%p85, %r68, %r50;
	mov.pred 	%p196, 0;
	@%p85 bra 	$L__BB6_96;
	setp.ge.s32 	%p86, %r69, %r32;
	setp.lt.u64 	%p87, %rd558, %rd559;
	or.pred  	%p196, %p86, %p87;
$L__BB6_96:
	selp.b64 	%rd132, %rd558, %rd559, %p196;
	selp.u32 	%r146, 1, 0, %p196;
	add.s32 	%r70, %r68, %r146;
	not.pred 	%p88, %p196;
	selp.u32 	%r147, 1, 0, %p88;
	add.s32 	%r71, %r69, %r147;
	@%p196 bra 	$L__BB6_98;
	shl.b32 	%r148, %r71, 3;
	add.s32 	%r150, %r107, %r148;
	ld.shared.u64 	%rd559, [%r150];
	bra.uni 	$L__BB6_99;
$L__BB6_98:
	shl.b32 	%r151, %r70, 3;
	add.s32 	%r153, %r107, %r151;
	ld.shared.u64 	%rd558, [%r153];
$L__BB6_99:
	setp.ge.s32 	%p90, %r70, %r50;
	mov.pred 	%p197, 0;
	@%p90 bra 	$L__BB6_101;
	setp.ge.s32 	%p91, %r71, %r32;
	setp.lt.u64 	%p92, %rd558, %rd559;
	or.pred  	%p197, %p91, %p92;
$L__BB6_101:
	selp.b64 	%rd137, %rd558, %rd559, %p197;
	selp.u32 	%r154, 1, 0, %p197;
	add.s32 	%r72, %r70, %r154;
	not.pred 	%p93, %p197;
	selp.u32 	%r155, 1, 0, %p93;
	add.s32 	%r73, %r71, %r155;
	@%p197 bra 	$L__BB6_103;
	shl.b32 	%r156, %r73, 3;
	add.s32 	%r158, %r107, %r156;
	ld.shared.u64 	%rd559, [%r158];
	bra.uni 	$L__BB6_104;
$L__BB6_103:
	shl.b32 	%r159, %r72, 3;
	add.s32 	%r161, %r107, %r159;
	ld.shared.u64 	%rd558, [%r161];
$L__BB6_104:
	setp.ge.s32 	%p95, %r72, %r50;
	mov.pred 	%p198, 0;
	@%p95 bra 	$L__BB6_106;
	setp.ge.s32 	%p96, %r73, %r32;
	setp.lt.u64 	%p97, %rd558, %rd559;
	or.pred  	%p198, %p96, %p97;
$L__BB6_106:
	selp.b64 	%rd142, %rd558, %rd559, %p198;
	selp.u32 	%r162, 1, 0, %p198;
	add.s32 	%r74, %r72, %r162;
	not.pred 	%p98, %p198;
	selp.u32 	%r163, 1, 0, %p98;
	add.s32 	%r75, %r73, %r163;
	@%p198 bra 	$L__BB6_108;
	shl.b32 	%r164, %r75, 3;
	add.s32 	%r166, %r107, %r164;
	ld.shared.u64 	%rd559, [%r166];
	bra.uni 	$L__BB6_109;
$L__BB6_108:
	shl.b32 	%r167, %r74, 3;
	add.s32 	%r169, %r107, %r167;
	ld.shared.u64 	%rd558, [%r169];
$L__BB6_109:
	setp.ge.s32 	%p100, %r74, %r50;
	mov.pred 	%p199, 0;
	@%p100 bra 	$L__BB6_111;
	setp.ge.s32 	%p101, %r75, %r32;
	setp.lt.u64 	%p102, %rd558, %rd559;
	or.pred  	%p199, %p101, %p102;
$L__BB6_111:
	selp.b64 	%rd147, %rd558, %rd559, %p199;
	selp.u32 	%r170, 1, 0, %p199;
	add.s32 	%r76, %r74, %r170;
	not.pred 	%p103, %p199;
	selp.u32 	%r171, 1, 0, %p103;
	add.s32 	%r77, %r75, %r171;
	@%p199 bra 	$L__BB6_113;
	shl.b32 	%r172, %r77, 3;
	add.s32 	%r174, %r107, %r172;
	ld.shared.u64 	%rd559, [%r174];
	bra.uni 	$L__BB6_114;
$L__BB6_113:
	shl.b32 	%r175, %r76, 3;
	add.s32 	%r177, %r107, %r175;
	ld.shared.u64 	%rd558, [%r177];
$L__BB6_114:
	ld.param.s8 	%rs3, [_ZN3cub18CUB_300001_SM_10006detail10merge_sort26DeviceMergeSortMergeKernelINS2_10policy_hubIPyE9Policy600ES5_PNS0_8NullTypeES5_S9_y9CustomOpTyS8_EEvbT2_T3_T4_PT6_PT7_T5_PSD_SD_NS1_7vsmem_tE_param_0];
	mov.u32 	%r178, %ctaid.x;
	mul.wide.u32 	%rd152, %r178, 2048;
	setp.eq.s16 	%p104, %rs3, 0;
	setp.lt.s32 	%p105, %r76, %r50;
	setp.lt.s32 	%p106, %r77, %r32;
	min.u64 	%rd332, %rd558, %rd559;
	selp.b64 	%rd333, %rd332, %rd558, %p106;
	selp.b64 	%rd153, %rd333, %rd559, %p105;
	bar.sync 	0;
	@%p104 bra 	$L__BB6_133;
	// begin inline asm
	mov.u32 %r179, %laneid;
	// end inline asm
	and.b32  	%r78, %r51, 7936;
	shl.b32 	%r180, %r179, 3;
	add.s32 	%r181, %r180, %r78;
	shr.s32 	%r182, %r181, 5;
	add.s32 	%r183, %r182, %r181;
	shl.b32 	%r184, %r183, 3;
	mov.u32 	%r185, _ZZN3cub18CUB_300001_SM_10006detail10merge_sort26DeviceMergeSortMergeKernelINS2_10policy_hubIPyE9Policy600ES5_PNS0_8NullTypeES5_S9_y9CustomOpTyS8_EEvbT2_T3_T4_PT6_PT7_T5_PSD_SD_NS1_7vsmem_tEE19static_temp_storage;
	add.s32 	%r186, %r185, %r184;
	st.shared.u64 	[%r186], %rd117;
	st.shared.u64 	[%r186+8], %rd122;
	st.shared.u64 	[%r186+16], %rd127;
	st.shared.u64 	[%r186+24], %rd132;
	st.shared.u64 	[%r186+32], %rd137;
	st.shared.u64 	[%r186+40], %rd142;
	st.shared.u64 	[%r186+48], %rd147;
	st.shared.u64 	[%r186+56], %rd153;
	bar.warp.sync 	-1;
	mad.lo.s32 	%r187, %r179, -7, %r181;
	shr.s32 	%r188, %r187, 5;
	add.s32 	%r189, %r188, %r187;
	shl.b32 	%r190, %r189, 3;
	add.s32 	%r191, %r185, %r190;
	ld.shared.u64 	%rd154, [%r191];
	add.s32 	%r192, %r187, 32;
	shr.s32 	%r193, %r192, 5;
	add.s32 	%r194, %r193, %r187;
	shl.b32 	%r195, %r194, 3;
	add.s32 	%r196, %r185, %r195;
	ld.shared.u64 	%rd155, [%r196+256];
	add.s32 	%r197, %r187, 64;
	shr.s32 	%r198, %r197, 5;
	add.s32 	%r199, %r198, %r187;
	shl.b32 	%r200, %r199, 3;
	add.s32 	%r201, %r185, %r200;
	ld.shared.u64 	%rd156, [%r201+512];
	add.s32 	%r202, %r187, 96;
	shr.s32 	%r203, %r202, 5;
	add.s32 	%r204, %r203, %r187;
	shl.b32 	%r205, %r204, 3;
	add.s32 	%r206, %r185, %r205;
	ld.shared.u64 	%rd157, [%r206+768];
	add.s32 	%r207, %r187, 128;
	shr.s32 	%r208, %r207, 5;
	add.s32 	%r209, %r208, %r187;
	shl.b32 	%r210, %r209, 3;
	add.s32 	%r211, %r185, %r210;
	ld.shared.u64 	%rd158, [%r211+1024];
	add.s32 	%r212, %r187, 160;
	shr.s32 	%r213, %r212, 5;
	add.s32 	%r214, %r213, %r187;
	shl.b32 	%r215, %r214, 3;
	add.s32 	%r216, %r185, %r215;
	ld.shared.u64 	%rd159, [%r216+1280];
	add.s32 	%r217, %r187, 192;
	shr.s32 	%r218, %r217, 5;
	add.s32 	%r219, %r218, %r187;
	shl.b32 	%r220, %r219, 3;
	add.s32 	%r221, %r185, %r220;
	ld.shared.u64 	%rd160, [%r221+1536];
	add.s32 	%r222, %r187, 224;
	shr.s32 	%r223, %r222, 5;
	add.s32 	%r224, %r223, %r187;
	shl.b32 	%r225, %r224, 3;
	add.s32 	%r226, %r185, %r225;
	ld.shared.u64 	%rd161, [%r226+1792];
	setp.ne.s32 	%p107, %r1, 0;
	@%p107 bra 	$L__BB6_117;
	st.volatile.shared.u32 	[_ZZN3cub18CUB_300001_SM_10006detail10merge_sort26DeviceMergeSortMergeKernelINS2_10policy_hubIPyE9Policy600ES5_PNS0_8NullTypeES5_S9_y9CustomOpTyS8_EEvbT2_T3_T4_PT6_PT7_T5_PSD_SD_NS1_7vsmem_tEE19static_temp_storage+16896], %r50;
$L__BB6_117:
	bar.sync 	0;
	ld.volatile.shared.u32 	%r79, [_ZZN3cub18CUB_300001_SM_10006detail10merge_sort26DeviceMergeSortMergeKernelINS2_10policy_hubIPyE9Policy600ES5_PNS0_8NullTypeES5_S9_y9CustomOpTyS8_EEvbT2_T3_T4_PT6_PT7_T5_PSD_SD_NS1_7vsmem_tEE19static_temp_storage+16896];
	and.b32  	%r227, %r1, 31;
	add.s32 	%r80, %r78, %r227;
	setp.ge.s32 	%p108, %r80, %r79;
	cvt.u64.u32 	%rd334, %r80;
	add.s64 	%rd335, %rd152, %rd334;
	shl.b64 	%rd336, %rd335, 3;
	add.s64 	%rd162, %rd1, %rd336;
	@%p108 bra 	$L__BB6_119;
	st.global.u64 	[%rd162], %rd154;
$L__BB6_119:
	add.s32 	%r228, %r80, 32;
	setp.ge.s32 	%p109, %r228, %r79;
	@%p109 bra 	$L__BB6_121;
	st.global.u64 	[%rd162+256], %rd155;
$L__BB6_121:
	add.s32 	%r229, %r80, 64;
	setp.ge.s32 	%p110, %r229, %r79;
	@%p110 bra 	$L__BB6_123;
	st.global.u64 	[%rd162+512], %rd156;
$L__BB6_123:
	add.s32 	%r230, %r80, 96;
	setp.ge.s32 	%p111, %r230, %r79;
	@%p111 bra 	$L__BB6_125;
	st.global.u64 	[%rd162+768], %rd157;
$L__BB6_125:
	add.s32 	%r231, %r80, 128;
	setp.ge.s32 	%p112, %r231, %r79;
	@%p112 bra 	$L__BB6_127;
	st.global.u64 	[%rd162+1024], %rd158;
$L__BB6_127:
	add.s32 	%r232, %r80, 160;
	setp.ge.s32 	%p113, %r232, %r79;
	@%p113 bra 	$L__BB6_129;
	st.global.u64 	[%rd162+1280], %rd159;
$L__BB6_129:
	add.s32 	%r233, %r80, 192;
	setp.ge.s32 	%p114, %r233, %r79;
	@%p114 bra 	$L__BB6_131;
	st.global.u64 	[%rd162+1536], %rd160;
$L__BB6_131:
	add.s32 	%r234, %r80, 224;
	setp.ge.s32 	%p115, %r234, %r79;
	@%p115 bra 	$L__BB6_151;
	st.global.u64 	[%rd162+1792], %rd161;
	bra.uni 	$L__BB6_151;
$L__BB6_133:
	// begin inline asm
	mov.u32 %r235, %laneid;
	// end inline asm
	and.b32  	%r81, %r51, 7936;
	shl.b32 	%r236, %r235, 3;
	add.s32 	%r237, %r236, %r81;
	shr.s32 	%r238, %r237, 5;
	add.s32 	%r239, %r238, %r237;
	shl.b32 	%r240, %r239, 3;
	mov.u32 	%r241, _ZZN3cub18CUB_300001_SM_10006detail10merge_sort26DeviceMergeSortMergeKernelINS2_10policy_hubIPyE9Policy600ES5_PNS0_8NullTypeES5_S9_y9CustomOpTyS8_EEvbT2_T3_T4_PT6_PT7_T5_PSD_SD_NS1_7vsmem_tEE19static_temp_storage;
	add.s32 	%r242, %r241, %r240;
	st.shared.u64 	[%r242], %rd117;
	st.shared.u64 	[%r242+8], %rd122;
	st.shared.u64 	[%r242+16], %rd127;
	st.shared.u64 	[%r242+24], %rd132;
	st.shared.u64 	[%r242+32], %rd137;
	st.shared.u64 	[%r242+40], %rd142;
	st.shared.u64 	[%r242+48], %rd147;
	st.shared.u64 	[%r242+56], %rd153;
	bar.warp.sync 	-1;
	mad.lo.s32 	%r243, %r235, -7, %r237;
	shr.s32 	%r244, %r243, 5;
	add.s32 	%r245, %r244, %r243;
	shl.b32 	%r246, %r245, 3;
	add.s32 	%r247, %r241, %r246;
	ld.shared.u64 	%rd163, [%r247];
	add.s32 	%r248, %r243, 32;
	shr.s32 	%r249, %r248, 5;
	add.s32 	%r250, %r249, %r243;
	shl.b32 	%r251, %r250, 3;
	add.s32 	%r252, %r241, %r251;
	ld.shared.u64 	%rd164, [%r252+256];
	add.s32 	%r253, %r243, 64;
	shr.s32 	%r254, %r253, 5;
	add.s32 	%r255, %r254, %r243;
	shl.b32 	%r256, %r255, 3;
	add.s32 	%r257, %r241, %r256;
	ld.shared.u64 	%rd165, [%r257+512];
	add.s32 	%r258, %r243, 96;
	shr.s32 	%r259, %r258, 5;
	add.s32 	%r260, %r259, %r243;
	shl.b32 	%r261, %r260, 3;
	add.s32 	%r262, %r241, %r261;
	ld.shared.u64 	%rd166, [%r262+768];
	add.s32 	%r263, %r243, 128;
	shr.s32 	%r264, %r263, 5;
	add.s32 	%r265, %r264, %r243;
	shl.b32 	%r266, %r265, 3;
	add.s32 	%r267, %r241, %r266;
	ld.shared.u64 	%rd167, [%r267+1024];
	add.s32 	%r268, %r243, 160;
	shr.s32 	%r269, %r268, 5;
	add.s32 	%r270, %r269, %r243;
	shl.b32 	%r271, %r270, 3;
	add.s32 	%r272, %r241, %r271;
	ld.shared.u64 	%rd168, [%r272+1280];
	add.s32 	%r273, %r243, 192;
	shr.s32 	%r274, %r273, 5;
	add.s32 	%r275, %r274, %r243;
	shl.b32 	%r276, %r275, 3;
	add.s32 	%r277, %r241, %r276;
	ld.shared.u64 	%rd169, [%r277+1536];
	add.s32 	%r278, %r243, 224;
	shr.s32 	%r279, %r278, 5;
	add.s32 	%r280, %r279, %r243;
	shl.b32 	%r281, %r280, 3;
	add.s32 	%r282, %r241, %r281;
	ld.shared.u64 	%rd170, [%r282+1792];
	setp.ne.s32 	%p116, %r1, 0;
	@%p116 bra 	$L__BB6_135;
	st.volatile.shared.u32 	[_ZZN3cub18CUB_300001_SM_10006detail10merge_sort26DeviceMergeSortMergeKernelINS2_10policy_hubIPyE9Policy600ES5_PNS0_8NullTypeES5_S9_y9CustomOpTyS8_EEvbT2_T3_T4_PT6_PT7_T5_PSD_SD_NS1_7vsmem_tEE19static_temp_storage+16896], %r50;
$L__BB6_135:
	bar.sync 	0;
	ld.volatile.shared.u32 	%r82, [_ZZN3cub18CUB_300001_SM_10006detail10merge_sort26DeviceMergeSortMergeKernelINS2_10policy_hubIPyE9Policy600ES5_PNS0_8NullTypeES5_S9_y9CustomOpTyS8_EEvbT2_T3_T4_PT6_PT7_T5_PSD_SD_NS1_7vsmem_tEE19static_temp_storage+16896];
	and.b32  	%r283, %r1, 31;
	add.s32 	%r83, %r81, %r283;
	setp.ge.s32 	%p117, %r83, %r82;
	cvt.u64.u32 	%rd337, %r83;
	add.s64 	%rd338, %rd152, %rd337;
	shl.b64 	%rd339, %rd338, 3;
	add.s64 	%rd171, %rd2, %rd339;
	@%p117 bra 	$L__BB6_137;
	st.global.u64 	[%rd171], %rd163;
$L__BB6_137:
	add.s32 	%r284, %r83, 32;
	setp.ge.s32 	%p118, %r284, %r82;
	@%p118 bra 	$L__BB6_139;
	st.global.u64 	[%rd171+256], %rd164;
$L__BB6_139:
	add.s32 	%r285, %r83, 64;
	setp.ge.s32 	%p119, %r285, %r82;
	@%p119 bra 	$L__BB6_141;
	st.global.u64 	[%rd171+512], %rd165;
$L__BB6_141:
	add.s32 	%r286, %r83, 96;
	setp.ge.s32 	%p120, %r286, %r82;
	@%p120 bra 	$L__BB6_143;
	st.global.u64 	[%rd171+768], %rd166;
$L__BB6_143:
	add.s32 	%r287, %r83, 128;
	setp.ge.s32 	%p121, %r287, %r82;
	@%p121 bra 	$L__BB6_145;
	st.global.u64 	[%rd171+1024], %rd167;
$L__BB6_145:
	add.s32 	%r288, %r83, 160;
	setp.ge.s32 	%p122, %r288, %r82;
	@%p122 bra 	$L__BB6_147;
	st.global.u64 	[%rd171+1280], %rd168;
$L__BB6_147:
	add.s32 	%r289, %r83, 192;
	setp.ge.s32 	%p123, %r289, %r82;
	@%p123 bra 	$L__BB6_149;
	st.global.u64 	[%rd171+1536], %rd169;
$L__BB6_149:
	add.s32 	%r290, %r83, 224;
	setp.ge.s32 	%p124, %r290, %r82;
	@%p124 bra 	$L__BB6_151;
	st.global.u64 	[%rd171+1792], %rd170;
$L__BB6_151:
	ret;

}
	// .globl	_ZN3cub18CUB_300001_SM_10006detail6select23DeviceSelectSweepKernelINS2_10policy_hubIyNS0_8NullTypeEiLb0ELNS0_10SelectImplE0EE10Policy1000EPyPS5_S9_S9_NS0_13ScanTileStateIiLb1EEES5_N4cuda3std3__48equal_toIvEEiNS2_19streaming_context_tIlLb1EEELS6_0EEEvT0_T1_T2_T3_T4_T5_T6_T7_iT8_NS1_7vsmem_tE
.visible .entry _ZN3cub18CUB_300001_SM_10006detail6select23DeviceSelectSweepKernelINS2_10policy_hubIyNS0_8NullTypeEiLb0ELNS0_10SelectImplE0EE10Policy1000EPyPS5_S9_S9_NS0_13ScanTileStateIiLb1EEES5_N4cuda3std3__48equal_toIvEEiNS2_19streaming_context_tIlLb1EEELS6_0EEEvT0_T1_T2_T3_T4_T5_T6_T7_iT8_NS1_7vsmem_tE(
	.param .u64 .ptr .align 1 _ZN3cub18CUB_300001_SM_10006detail6select23DeviceSelectSweepKernelINS2_10policy_hubIyNS0_8NullTypeEiLb0ELNS0_10SelectImplE0EE10Policy1000EPyPS5_S9_S9_NS0_13ScanTileStateIiLb1EEES5_N4cuda3std3__48equal_toIvEEiNS2_19streaming_context_tIlLb1EEELS6_0EEEvT0_T1_T2_T3_T4_T5_T6_T7_iT8_NS1_7vsmem_tE_param_0,
	.param .u64 .ptr .align 1 _ZN3cub18CUB_300001_SM_10006detail6select23DeviceSelectSweepKernelINS2_10policy_hubIyNS0_8NullTypeEiLb0ELNS0_10SelectImplE0EE10Policy1000EPyPS5_S9_S9_NS0_13ScanTileStateIiLb1EEES5_N4cuda3std3__48equal_toIvEEiNS2_19streaming_context_tIlLb1EEELS6_0EEEvT0_T1_T2_T3_T4_T5_T6_T7_iT8_NS1_7vsmem_tE_param_1,
	.param .u64 .ptr .align 1 _ZN3cub18CUB_300001_SM_10006detail6select23DeviceSelectSweepKernelINS2_10policy_hubIyNS0_8NullTypeEiLb0ELNS0_10SelectImplE0EE10Policy1000EPyPS5_S9_S9_NS0_13ScanTileStateIiLb1EEES5_N4cuda3std3__48equal_toIvEEiNS2_19streaming_context_tIlLb1EEELS6_0EEEvT0_T1_T2_T3_T4_T5_T6_T7_iT8_NS1_7vsmem_tE_param_2,
	.param .u64 .ptr .align 1 _ZN3cub18CUB_300001_SM_10006detail6select23DeviceSelectSweepKernelINS2_10policy_hubIyNS0_8NullTypeEiLb0ELNS0_10SelectImplE0EE10Policy1000EPyPS5_S9_S9_NS0_13ScanTileStateIiLb1EEES5_N4cuda3std3__48equal_toIvEEiNS2_19streaming_context_tIlLb1EEELS6_0EEEvT0_T1_T2_T3_T4_T5_T6_T7_iT8_NS1_7vsmem_tE_param_3,
	.param .align 8 .b8 _ZN3cub18CUB_300001_SM_10006detail6select23DeviceSelectSweepKernelINS2_10policy_hubIyNS0_8NullTypeEiLb0ELNS0_10SelectImplE0EE10Policy1000EPyPS5_S9_S9_NS0_13ScanTileStateIiLb1EEES5_N4cuda3std3__48equal_toIvEEiNS2_19streaming_context_tIlLb1EEELS6_0EEEvT0_T1_T2_T3_T4_T5_T6_T7_iT8_NS1_7vsmem_tE_param_4[8],
	.param .align 1 .b8 _ZN3cub18CUB_300001_SM_10006detail6select23DeviceSelectSweepKernelINS2_10policy_hubIyNS0_8NullTypeEiLb0ELNS0_10SelectImplE0EE10Policy1000EPyPS5_S9_S9_NS0_13ScanTileStateIiLb1EEES5_N4cuda3std3__48equal_toIvEEiNS2_19streaming_context_tIlLb1EEELS6_0EEEvT0_T1_T2_T3_T4_T5_T6_T7_iT8_NS1_7vsmem_tE_param_5[1],
	.param .align 1 .b8 _ZN3cub18CUB_300001_SM_10006detail6select23DeviceSelectSweepKernelINS2_10policy_hubIyNS0_8NullTypeEiLb0ELNS0_10SelectImplE0EE10Policy1000EPyPS5_S9_S9_NS0_13ScanTileStateIiLb1EEES5_N4cuda3std3__48equal_toIvEEiNS2_19streaming_context_tIlLb1EEELS6_0EEEvT0_T1_T2_T3_T4_T5_T6_T7_iT8_NS1_7vsmem_tE_param_6[1],
	.param .u32 _ZN3cub18CUB_300001_SM_10006detail6select23DeviceSelectSweepKernelINS2_10policy_hubIyNS0_8NullTypeEiLb0ELNS0_10SelectImplE0EE10Policy1000EPyPS5_S9_S9_NS0_13ScanTileStateIiLb1EEES5_N4cuda3std3__48equal_toIvEEiNS2_19streaming_context_tIlLb1EEELS6_0EEEvT0_T1_T2_T3_T4_T5_T6_T7_iT8_NS1_7vsmem_tE_param_7,
	.param .u32 _ZN3cub18CUB_300001_SM_10006detail6select23DeviceSelectSweepKernelINS2_10policy_hubIyNS0_8NullTypeEiLb0ELNS0_10SelectImplE0EE10Policy1000EPyPS5_S9_S9_NS0_13ScanTileStateIiLb1EEES5_N4cuda3std3__48equal_toIvEEiNS2_19streaming_context_tIlLb1EEELS6_0EEEvT0_T1_T2_T3_T4_T5_T6_T7_iT8_NS1_7vsmem_tE_param_8,
	.param .align 8 .b8 _ZN3cub18CUB_300001_SM_10006detail6select23DeviceSelectSweepKernelINS2_10policy_hubIyNS0_8NullTypeEiLb0ELNS0_10SelectImplE0EE10Policy1000EPyPS5_S9_S9_NS0_13ScanTileStateIiLb1EEES5_N4cuda3std3__48equal_toIvEEiNS2_19streaming_context_tIlLb1EEELS6_0EEEvT0_T1_T2_T3_T4_T5_T6_T7_iT8_NS1_7vsmem_tE_param_9[40],
	.param .align 8 .b8 _ZN3cub18CUB_300001_SM_10006detail6select23DeviceSelectSweepKernelINS2_10policy_hubIyNS0_8NullTypeEiLb0ELNS0_10SelectImplE0EE10Policy1000EPyPS5_S9_S9_NS0_13ScanTileStateIiLb1EEES5_N4cuda3std3__48equal_toIvEEiNS2_19streaming_context_tIlLb1EEELS6_0EEEvT0_T1_T2_T3_T4_T5_T6_T7_iT8_NS1_7vsmem_tE_param_10[8]
)
.maxntid 384
{
	.reg .pred 	%p<476>;
	.reg .b16 	%rs<83>;
	.reg .b32 	%r<1161>;
	.reg .b64 	%rd<850>;
	// demoted variable
	.shared .align 16 .b8 _ZZN3cub18CUB_300001_SM_10006detail6select23DeviceSelectSweepKernelINS2_10policy_hubIyNS0_8NullTypeEiLb0ELNS0_10SelectImplE0EE10Policy1000EPyPS5_S9_S9_NS0_13ScanTileStateIiLb1EEES5_N4cuda3std3__48equal_toIvEEiNS2_19streaming_context_tIlLb1EEELS6_0EEEvT0_T1_T2_T3_T4_T5_T6_T7_iT8_NS1_7vsmem_tEE19static_temp_storage[33792];
	ld.param.u64 	%rd4, [_ZN3cub18CUB_300001_SM_10006detail6select23DeviceSelectSweepKernelINS2_10policy_hubIyNS0_8NullTypeEiLb0ELNS0_10SelectImplE0EE10Policy1000EPyPS5_S9_S9_NS0_13ScanTileStateIiLb1EEES5_N4cuda3std3__48equal_toIvEEiNS2_19streaming_context_tIlLb1EEELS6_0EEEvT0_T1_T2_T3_T4_T5_T6_T7_iT8_NS1_7vsmem_tE_param_4];
	ld.param.u64 	%rd299, [_ZN3cub18CUB_300001_SM_10006detail6select23DeviceSelectSweepKernelINS2_10policy_hubIyNS0_8NullTypeEiLb0ELNS0_10SelectImplE0EE10Policy1000EPyPS5_S9_S9_NS0_13ScanTileStateIiLb1EEES5_N4cuda3std3__48equal_toIvEEiNS2_19streaming_context_tIlLb1EEELS6_0EEEvT0_T1_T2_T3_T4_T5_T6_T7_iT8_NS1_7vsmem_tE_param_0];
	ld.param.u64 	%rd300, [_ZN3cub18CUB_300001_SM_10006detail6select23DeviceSelectSweepKernelINS2_10policy_hubIyNS0_8NullTypeEiLb0ELNS0_10SelectImplE0EE10Policy1000EPyPS5_S9_S9_NS0_13ScanTileStateIiLb1EEES5_N4cuda3std3__48equal_toIvEEiNS2_19streaming_context_tIlLb1EEELS6_0EEEvT0_T1_T2_T3_T4_T5_T6_T7_iT8_NS1_7vsmem_tE_param_2];
	ld.param.u32 	%r276, [_ZN3cub18CUB_300001_SM_10006detail6select23DeviceSelectSweepKernelINS2_10policy_hubIyNS0_8NullTypeEiLb0ELNS0_10SelectImplE0EE10Policy1000EPyPS5_S9_S9_NS0_13ScanTileStateIiLb1EEES5_N4cuda3std3__48equal_toIvEEiNS2_19streaming_context_tIlLb1EEELS6_0EEEvT0_T1_T2_T3_T4_T5_T6_T7_iT8_NS1_7vsmem_tE_param_8];
	mov.b64 	%rd298, _ZN3cub18CUB_300001_SM_10006detail6select23DeviceSelectSweepKernelINS2_10policy_hubIyNS0_8NullTypeEiLb0ELNS0_10SelectImplE0EE10Policy1000EPyPS5_S9_S9_NS0_13ScanTileStateIiLb1EEES5_N4cuda3std3__48equal_toIvEEiNS2_19streaming_context_tIlLb1EEELS6_0EEEvT0_T1_T2_T3_T4_T5_T6_T7_iT8_NS1_7vsmem_tE_param_9;
	mov.u64 	%rd1, %rd298;
	cvta.to.global.u64 	%rd2, %rd300;
	cvta.to.global.u64 	%rd3, %rd299;
	mov.u32 	%r277, %ctaid.x;
	mov.u32 	%r278, %nctaid.y;
	mov.u32 	%r279, %ctaid.y;
	mad.lo.s32 	%r1, %r277, %r278, %r279;
	mul.lo.s32 	%r2, %r1, 4224;
	add.s32 	%r280, %r276, -1;
	setp.ge.s32 	%p29, %r1, %r280;
	@%p29 bra 	$L__BB7_213;
	setp.ne.s32 	%p297, %r1, 0;
	@%p297 bra 	$L__BB7_98;
	ld.param.u8 	%rs66, [%rd1];
	setp.eq.s16 	%p402, %rs66, 0;
	ld.param.u64 	%rd643, [%rd1+16];
	selp.b64 	%rd644, %rd643, 0, %p402;
	cvt.u64.u32 	%rd645, %r2;
	add.s64 	%rd646, %rd644, %rd645;
	mov.u32 	%r1122, %tid.x;
	and.b32  	%r980, %r1122, 31;
	and.b32  	%r981, %r1122, 992;
	mul.lo.s32 	%r982, %r981, 11;
	or.b32  	%r983, %r982, %r980;
	cvt.u64.u32 	%rd647, %r983;
	add.s64 	%rd648, %rd646, %rd647;
	shl.b64 	%rd649, %rd648, 3;
	add.s64 	%rd650, %rd3, %rd649;
	ld.global.u64 	%rd651, [%rd650];
	ld.global.u64 	%rd652, [%rd650+256];
	ld.global.u64 	%rd653, [%rd650+512];
	ld.global.u64 	%rd654, [%rd650+768];
	ld.global.u64 	%rd655, [%rd650+1024];
	ld.global.u64 	%rd656, [%rd650+1280];
	ld.global.u64 	%rd657, [%rd650+1536];
	ld.global.u64 	%rd658, [%rd650+1792];
	ld.global.u64 	%rd659, [%rd650+2048];
	ld.global.u64 	%rd660, [%rd650+2304];
	ld.global.u64 	%rd661, [%rd650+2560];
	// begin inline asm
	mov.u32 %r979, %laneid;
	// end inline asm
	shr.u32 	%r5, %r1122, 5;
	mad.lo.s32 	%r984, %r5, 352, %r979;
	shl.b32 	%r985, %r984, 3;
	mov.u32 	%r986, _ZZN3cub18CUB_300001_SM_10006detail6select23DeviceSelectSweepKernelINS2_10policy_hubIyNS0_8NullTypeEiLb0ELNS0_10SelectImplE0EE10Policy1000EPyPS5_S9_S9_NS0_13ScanTileStateIiLb1EEES5_N4cuda3std3__48equal_toIvEEiNS2_19streaming_context_tIlLb1EEELS6_0EEEvT0_T1_T2_T3_T4_T5_T6_T7_iT8_NS1_7vsmem_tEE19static_temp_storage;
	add.s32 	%r987, %r986, %r985;
	st.shared.u64 	[%r987], %rd651;
	st.shared.u64 	[%r987+256], %rd652;
	st.shared.u64 	[%r987+512], %rd653;
	st.shared.u64 	[%r987+768], %rd654;
	st.shared.u64 	[%r987+1024], %rd655;
	st.shared.u64 	[%r987+1280], %rd656;
	st.shared.u64 	[%r987+1536], %rd657;
	st.shared.u64 	[%r987+1792], %rd658;
	st.shared.u64 	[%r987+2048], %rd659;
	st.shared.u64 	[%r987+2304], %rd660;
	st.shared.u64 	[%r987+2560], %rd661;
	bar.warp.sync 	-1;
	mad.lo.s32 	%r988, %r979, 80, %r987;
	ld.shared.u64 	%rd5, [%r988];
	ld.shared.u64 	%rd6, [%r988+8];
	ld.shared.u64 	%rd7, [%r988+16];
	ld.shared.u64 	%rd8, [%r988+24];
	ld.shared.u64 	%rd9, [%r988+32];
	ld.shared.u64 	%rd10, [%r988+40];
	ld.shared.u64 	%rd11, [%r988+48];
	ld.shared.u64 	%rd12, [%r988+56];
	ld.shared.u64 	%rd13, [%r988+64];
	ld.shared.u64 	%rd14, [%r988+72];
	ld.shared.u64 	%rd15, [%r988+80];
	@%p402 bra 	$L__BB7_5;
	bar.sync 	0;
	shl.b32 	%r989, %r1122, 3;
	add.s32 	%r991, %r986, %r989;
	add.s32 	%r6, %r991, 3152;
	st.shared.u64 	[%r991+3152], %rd15;
	bar.sync 	0;
	setp.eq.s32 	%p404, %r1122, 0;
	mov.pred 	%p474, -1;
	@%p404 bra 	$L__BB7_10;
	ld.shared.u64 	%rd662, [%r6+-8];
	setp.ne.s64 	%p474, %rd662, %rd5;
	bra.uni 	$L__BB7_10;
$L__BB7_5:
	setp.ne.s32 	%p405, %r1122, 0;
	@%p405 bra 	$L__BB7_7;
	shl.b64 	%rd665, %rd643, 3;
	add.s64 	%rd666, %rd665, %rd3;
	ld.global.u64 	%rd751, [%rd666+-8];
$L__BB7_7:
	setp.eq.s32 	%p406, %r1122, 0;
	bar.sync 	0;
	shl.b32 	%r992, %r1122, 3;
	add.s32 	%r994, %r986, %r992;
	add.s32 	%r7, %r994, 3152;
	st.shared.u64 	[%r994+3152], %rd15;
	bar.sync 	0;
	@%p406 bra 	$L__BB7_9;
	ld.shared.u64 	%rd751, [%r7+-8];
$L__BB7_9:
	setp.ne.s64 	%p474, %rd751, %rd5;
$L__BB7_10:
	selp.u32 	%r8, 1, 0, %p474;
	setp.ne.s64 	%p407, %rd5, %rd6;
	selp.u32 	%r1025, 1, 0, %p407;
	setp.ne.s64 	%p408, %rd6, %rd7;
	selp.u32 	%r1026, 1, 0, %p408;
	setp.ne.s64 	%p409, %rd7, %rd8;
	selp.u32 	%r1027, 1, 0, %p409;
	setp.ne.s64 	%p410, %rd8, %rd9;
	selp.u32 	%r1028, 1, 0, %p410;
	setp.ne.s64 	%p411, %rd9, %rd10;
	selp.u32 	%r1029, 1, 0, %p411;
	setp.ne.s64 	%p412, %rd10, %rd11;
	selp.u32 	%r1030, 1, 0, %p412;
	setp.ne.s64 	%p413, %rd11, %rd12;
	selp.u32 	%r1031, 1, 0, %p413;
	setp.ne.s64 	%p414, %rd12, %rd13;
	selp.u32 	%r1032, 1, 0, %p414;
	setp.ne.s64 	%p415, %rd13, %rd14;
	selp.u32 	%r1033, 1, 0, %p415;
	setp.ne.s64 	%p416, %rd14, %rd15;
	selp.u32 	%r1034, 1, 0, %p416;
	bar.sync 	0;
	add.s32 	%r9, %r8, %r1025;
	add.s32 	%r10, %r9, %r1026;
	add.s32 	%r11, %r10, %r1027;
	add.s32 	%r12, %r11, %r1028;
	add.s32 	%r13, %r12, %r1029;
	add.s32 	%r14, %r13, %r1030;
	add.s32 	%r15, %r14, %r1031;
	add.s32 	%r16, %r15, %r1032;
	add.s32 	%r17, %r16, %r1033;
	add.s32 	%r999, %r17, %r1034;
	mov.b32 	%r997, 1;
	mov.b32 	%r1022, 0;
	mov.b32 	%r1024, -1;
	// begin inline asm
	{  .reg .s32 r0;  .reg .pred p;  shfl.sync.up.b32 r0|p, %r999, %r997, %r1022, %r1024;  @p add.s32 r0, r0, %r999;  mov.s32 %r995, r0;}
	// end inline asm
	mov.b32 	%r1003, 2;
	// begin inline asm
	{  .reg .s32 r0;  .reg .pred p;  shfl.sync.up.b32 r0|p, %r995, %r1003, %r1022, %r1024;  @p add.s32 r0, r0, %r995;  mov.s32 %r1001, r0;}
	// end inline asm
	mov.b32 	%r1009, 4;
	// begin inline asm
	{  .reg .s32 r0;  .reg .pred p;  shfl.sync.up.b32 r0|p, %r1001, %r1009, %r1022, %r1024;  @p add.s32 r0, r0, %r1001;  mov.s32 %r1007, r0;}
	// end inline asm
	mov.b32 	%r1015, 8;
	// begin inline asm
	{  .reg .s32 r0;  .reg .pred p;  shfl.sync.up.b32 r0|p, %r1007, %r1015, %r1022, %r1024;  @p add.s32 r0, r0, %r1007;  mov.s32 %r1013, r0;}
	// end inline asm
	mov.b32 	%r1021, 16;
	// begin inline asm
	{  .reg .s32 r0;  .reg .pred p;  shfl.sync.up.b32 r0|p, %r1013, %r1021, %r1022, %r1024;  @p add.s32 r0, r0, %r1013;  mov.s32 %r1019, r0;}
	// end inline asm
	setp.ne.s32 	%p417, %r979, 31;
	@%p417 bra 	$L__BB7_12;
	shl.b32 	%r1035, %r5, 2;
	add.s32 	%r1037, %r986, %r1035;
	st.shared.u32 	[%r1037], %r1019;
$L__BB7_12:
	bar.sync 	0;
	ld.shared.v4.u32 	{%r20, %r21, %r22, %r23}, [_ZZN3cub18CUB_300001_SM_10006detail6select23DeviceSelectSweepKernelINS2_10policy_hubIyNS0_8NullTypeEiLb0ELNS0_10SelectImplE0EE10Policy1000EPyPS5_S9_S9_NS0_13ScanTileStateIiLb1EEES5_N4cuda3std3__48equal_toIvEEiNS2_19streaming_context_tIlLb1EEELS6_0EEEvT0_T1_T2_T3_T4_T5_T6_T7_iT8_NS1_7vsmem_tEE19static_temp_storage];
	add.s32 	%r1038, %r21, %r20;
	setp.eq.s32 	%p418, %r5, 2;
	selp.b32 	%r1039, %r1038, %r20, %p418;
	add.s32 	%r1040, %r1038, %r22;
	setp.eq.s32 	%p419, %r5, 3;
	selp.b32 	%r1041, %r1040, %r1039, %p419;
	add.s32 	%r1042, %r1040, %r23;
	setp.eq.s32 	%p420, %r5, 4;
	selp.b32 	%r1043, %r1042, %r1041, %p420;
	ld.shared.v4.u32 	{%r24, %r25, %r26, %r27}, [_ZZN3cub18CUB_300001_SM_10006detail6select23DeviceSelectSweepKernelINS2_10policy_hubIyNS0_8NullTypeEiLb0ELNS0_10SelectImplE0EE10Policy1000EPyPS5_S9_S9_NS0_13ScanTileStateIiLb1EEES5_N4cuda3std3__48equal_toIvEEiNS2_19streaming_context_tIlLb1EEELS6_0EEEvT0_T1_T2_T3_T4_T5_T6_T7_iT8_NS1_7vsmem_tEE19static_temp_storage+16];
	add.s32 	%r1044, %r1042, %r24;
	setp.eq.s32 	%p421, %r5, 5;
	selp.b32 	%r1045, %r1044, %r1043, %p421;
	add.s32 	%r1046, %r1044, %r25;
	setp.eq.s32 	%p422, %r5, 6;
	selp.b32 	%r1047, %r1046, %r1045, %p422;
	add.s32 	%r1048, %r1046, %r26;
	setp.eq.s32 	%p423, %r5, 7;
	selp.b32 	%r1049, %r1048, %r1047, %p423;
	add.s32 	%r1050, %r1048, %r27;
	setp.eq.s32 	%p424, %r5, 8;
	selp.b32 	%r1051, %r1050, %r1049, %p424;
	ld.shared.v4.u32 	{%r28, %r29, %r30, %r31}, [_ZZN3cub18CUB_300001_SM_10006detail6select23DeviceSelectSweepKernelINS2_10policy_hubIyNS0_8NullTypeEiLb0ELNS0_10SelectImplE0EE10Policy1000EPyPS5_S9_S9_NS0_13ScanTileStateIiLb1EEES5_N4cuda3std3__48equal_toIvEEiNS2_19streaming_context_tIlLb1EEELS6_0EEEvT0_T1_T2_T3_T4_T5_T6_T7_iT8_NS1_7vsmem_tEE19static_temp_storage+32];
	add.s32 	%r1052, %r1050, %r28;
	setp.eq.s32 	%p425, %r5, 9;
	selp.b32 	%r1053, %r1052, %r1051, %p425;
	add.s32 	%r1054, %r1052, %r29;
	setp.eq.s32 	%p426, %r5, 10;
	selp.b32 	%r1055, %r1054, %r1053, %p426;
	add.s32 	%r1056, %r1054, %r30;
	setp.eq.s32 	%p427, %r5, 11;
	selp.b32 	%r1057, %r1056, %r1055, %p427;
	add.s32 	%r32, %r1056, %r31;
	setp.lt.u32 	%p428, %r1122, 32;
	selp.b32 	%r1058, 0, %r1057, %p428;
	setp.eq.s32 	%p429, %r979, 0;
	sub.s32 	%r1059, %r1019, %r999;
	selp.b32 	%r1060, 0, %r1059, %p429;
	add.s32 	%r33, %r1058, %r1060;
	add.s32 	%r34, %r33, %r8;
	add.s32 	%r35, %r9, %r33;
	add.s32 	%r36, %r10, %r33;
	add.s32 	%r37, %r11, %r33;
	add.s32 	%r38, %r12, %r33;
	add.s32 	%r39, %r13, %r33;
	add.s32 	%r40, %r14, %r33;
	add.s32 	%r41, %r15, %r33;
	add.s32 	%r42, %r16, %r33;
	add.s32 	%r43, %r17, %r33;
	setp.ne.s32 	%p430, %r1122, 0;
	@%p430 bra 	$L__BB7_14;
	add.s64 	%rd667, %rd4, 256;
	mov.b32 	%r1061, 101;
	// begin inline asm
	st.relaxed.gpu.v2.u32 [%rd667], {%r1061, %r32};
	// end inline asm
$L__BB7_14:
	setp.gt.s32 	%p431, %r32, 384;
	@%p431 bra 	$L__BB7_59;
	mov.u64 	%rd668, %rd298;
	ld.param.u8 	%rs1, [%rd668];
	ld.param.u64 	%rd669, [%rd668+24];
	cvta.to.global.u64 	%rd20, %rd669;
	@%p474 bra 	$L__BB7_16;
	bra.uni 	$L__BB7_19;
$L__BB7_16:
	setp.ne.s16 	%p432, %rs1, 0;
	mov.b64 	%rd759, 0;
	@%p432 bra 	$L__BB7_18;
	ld.global.u64 	%rd759, [%rd20];
$L__BB7_18:
	cvt.s64.s32 	%rd671, %r33;
	add.s64 	%rd672, %rd759, %rd671;
	shl.b64 	%rd673, %rd672, 3;
	add.s64 	%rd674, %rd2, %rd673;
	st.global.u64 	[%rd674], %rd5;
$L__BB7_19:
	setp.eq.s64 	%p433, %rd5, %rd6;
	@%p433 bra 	$L__BB7_23;
	setp.ne.s16 	%p434, %rs1, 0;
	mov.b64 	%rd760, 0;
	@%p434 bra 	$L__BB7_22;
	ld.global.u64 	%rd760, [%rd20];
$L__BB7_22:
	cvt.s64.s32 	%rd676, %r34;
	add.s64 	%rd677, %rd760, %rd676;
	shl.b64 	%rd678, %rd677, 3;
	add.s64 	%rd679, %rd2, %rd678;
	st.global.u64 	[%rd679], %rd6;
$L__BB7_23:
	setp.eq.s64 	%p435, %rd6, %rd7;
	@%p435 bra 	$L__BB7_27;
	setp.ne.s16 	%p436, %rs1, 0;
	mov.b64 	%rd761, 0;
	@%p436 bra 	$L__BB7_26;
	ld.global.u64 	%rd761, [%rd20];
$L__BB7_26:
	cvt.s64.s32 	%rd681, %r35;
	add.s64 	%rd682, %rd761, %rd681;
	shl.b64 	%rd683, %rd682, 3;
	add.s64 	%rd684, %rd2, %rd683;
	st.global.u64 	[%rd684], %rd7;
$L__BB7_27:
	setp.eq.s64 	%p437, %rd7, %rd8;
	@%p437 bra 	$L__BB7_31;
	setp.ne.s16 	%p438, %rs1, 0;
	mov.b64 	%rd762, 0;
	@%p438 bra 	$L__BB7_30;
	ld.global.u64 	%rd762, [%rd20];
$L__BB7_30:
	cvt.s64.s32 	%rd686, %r36;
	add.s64 	%rd687, %rd762, %rd686;
	shl.b64 	%rd688, %rd687, 3;
	add.s64 	%rd689, %rd2, %rd688;
	st.global.u64 	[%rd689], %rd8;
$L__BB7_31:
	setp.eq.s64 	%p439, %rd8, %rd9;
	@%p439 bra 	$L__BB7_35;
	setp.ne.s16 	%p440, %rs1, 0;
	mov.b64 	%rd763, 0;
	@%p440 bra 	$L__BB7_34;
	ld.global.u64 	%rd763, [%rd20];
$L__BB7_34:
	cvt.s64.s32 	%rd691, %r37;
	add.s64 	%rd692, %rd763, %rd691;
	shl.b64 	%rd693, %rd692, 3;
	add.s64 	%rd694, %rd2, %rd693;
	st.global.u64 	[%rd694], %rd9;
$L__BB7_35:
	setp.eq.s64 	%p441, %rd9, %rd10;
	@%p441 bra 	$L__BB7_39;
	setp.ne.s16 	%p442, %rs1, 0;
	mov.b64 	%rd764, 0;
	@%p442 bra 	$L__BB7_38;
	ld.global.u64 	%rd764, [%rd20];
$L__BB7_38:
	cvt.s64.s32 	%rd696, %r38;
	add.s64 	%rd697, %rd764, %rd696;
	shl.b64 	%rd698, %rd697, 3;
	add.s64 	%rd699, %rd2, %rd698;
	st.global.u64 	[%rd699], %rd10;
$L__BB7_39:
	setp.eq.s64 	%p443, %rd10, %rd11;
	@%p443 bra 	$L__BB7_43;
	setp.ne.s16 	%p444, %rs1, 0;
	mov.b64 	%rd765, 0;
	@%p444 bra 	$L__BB7_42;
	ld.global.u64 	%rd765, [%rd20];
$L__BB7_42:
	cvt.s64.s32 	%rd701, %r39;
	add.s64 	%rd702, %rd765, %rd701;
	shl.b64 	%rd703, %rd702, 3;
	add.s64 	%rd704, %rd2, %rd703;
	st.global.u64 	[%rd704], %rd11;
$L__BB7_43:
	setp.eq.s64 	%p445, %rd11, %rd12;
	@%p445 bra 	$L__BB7_47;
	setp.ne.s16 	%p446, %rs1, 0;
	mov.b64 	%rd766, 0;
	@%p446 bra 	$L__BB7_46;
	ld.global.u64 	%rd766, [%rd20];
$L__BB7_46:
	cvt.s64.s32 	%rd706, %r40;
	add.s64 	%rd707, %rd766, %rd706;
	shl.b64 	%rd708, %rd707, 3;
	add.s64 	%rd709, %rd2, %rd708;
	st.global.u64 	[%rd709], %rd12;
$L__BB7_47:
	setp.eq.s64 	%p447, %rd12, %rd13;
	@%p447 bra 	$L__BB7_51;
	setp.ne.s16 	%p448, %rs1, 0;
	mov.b64 	%rd767, 0;
	@%p448 bra 	$L__BB7_50;
	ld.global.u64 	%rd767, [%rd20];
$L__BB7_50:
	cvt.s64.s32 	%rd711, %r41;
	add.s64 	%rd712, %rd767, %rd711;
	shl.b64 	%rd713, %rd712, 3;
	add.s64 	%rd714, %rd2, %rd713;
	st.global.u64 	[%rd714], %rd13;
$L__BB7_51:
	setp.eq.s64 	%p449, %rd13, %rd14;
	@%p449 bra 	$L__BB7_55;
	setp.ne.s16 	%p450, %rs1, 0;
	mov.b64 	%rd768, 0;
	@%p450 bra 	$L__BB7_54;
	ld.global.u64 	%rd768, [%rd20];
$L__BB7_54:
	cvt.s64.s32 	%rd716, %r42;
	add.s64 	%rd717, %rd768, %rd716;
	shl.b64 	%rd718, %rd717, 3;
	add.s64 	%rd719, %rd2, %rd718;
	st.global.u64 	[%rd719], %rd14;
$L__BB7_55:
	setp.eq.s64 	%p451, %rd14, %rd15;
	@%p451 bra 	$L__BB7_475;
	setp.ne.s16 	%p452, %rs1, 0;
	mov.b64 	%rd769, 0;
	@%p452 bra 	$L__BB7_58;
	ld.global.u64 	%rd769, [%rd20];
$L__BB7_58:
	cvt.s64.s32 	%rd721, %r43;
	add.s64 	%rd722, %rd769, %rd721;
	shl.b64 	%rd723, %rd722, 3;
	add.s64 	%rd724, %rd2, %rd723;
	st.global.u64 	[%rd724], %rd15;
	bra.uni 	$L__BB7_475;
$L__BB7_59:
	bar.sync 	0;
	not.pred 	%p453, %p474;
	@%p453 bra 	$L__BB7_61;
	shl.b32 	%r1063, %r33, 3;
	mov.u32 	%r1064, _ZZN3cub18CUB_300001_SM_10006detail6select23DeviceSelectSweepKernelINS2_10policy_hubIyNS0_8NullTypeEiLb0ELNS0_10SelectImplE0EE10Policy1000EPyPS5_S9_S9_NS0_13ScanTileStateIiLb1EEES5_N4cuda3std3__48equal_toIvEEiNS2_19streaming_context_tIlLb1EEELS6_0EEEvT0_T1_T2_T3_T4_T5_T6_T7_iT8_NS1_7vsmem_tEE19static_temp_storage;
	add.s32 	%r1065, %r1064, %r1063;
	st.shared.u64 	[%r1065], %rd5;
$L__BB7_61:
	setp.eq.s64 	%p454, %rd5, %rd6;
	@%p454 bra 	$L__BB7_63;
	shl.b32 	%r1066, %r34, 3;
	mov.u32 	%r1067, _ZZN3cub18CUB_300001_SM_10006detail6select23DeviceSelectSweepKernelINS2_10policy_hubIyNS0_8NullTypeEiLb0ELNS0_10SelectImplE0EE10Policy1000EPyPS5_S9_S9_NS0_13ScanTileStateIiLb1EEES5_N4cuda3std3__48equal_toIvEEiNS2_19streaming_context_tIlLb1EEELS6_0EEEvT0_T1_T2_T3_T4_T5_T6_T7_iT8_NS1_7vsmem_tEE19static_temp_storage;
	add.s32 	%r1068, %r1067, %r1066;
	st.shared.u64 	[%r1068], %rd6;
$L__BB7_63:
	setp.eq.s64 	%p455, %rd6, %rd7;
	@%p455 bra 	$L__BB7_65;
	shl.b32 	%r1069, %r35, 3;
	mov.u32 	%r1070, _ZZN3cub18CUB_300001_SM_10006detail6select23DeviceSelectSweepKernelINS2_10policy_hubIyNS0_8NullTypeEiLb0ELNS0_10SelectImplE0EE10Policy1000EPyPS5_S9_S9_NS0_13ScanTileStateIiLb1EEES5_N4cuda3std3__48equal_toIvEEiNS2_19streaming_context_tIlLb1EEELS6_0EEEvT0_T1_T2_T3_T4_T5_T6_T7_iT8_NS1_7vsmem_tEE19static_temp_storage;
	add.s32 	%r1071, %r1070, %r1069;
	st.shared.u64 	[%r1071], %rd7;
$L__BB7_65:
	setp.eq.s64 	%p456, %rd7, %rd8;
	@%p456 bra 	$L__BB7_67;
	shl.b32 	%r1072, %r36, 3;
	mov.u32 	%r1073, _ZZN3cub18CUB_300001_SM_10006detail6select23DeviceSelectSweepKernelINS2_10policy_hubIyNS0_8NullTypeEiLb0ELNS0_10SelectImplE0EE10Policy1000EPyPS5_S9_S9_NS0_13ScanTileStateIiLb1EEES5_N4cuda3std3__48equal_toIvEEiNS2_19streaming_context_tIlLb1EEELS6_0EEEvT0_T1_T2_T3_T4_T5_T6_T7_iT8_NS1_7vsmem_tEE19static_temp_storage;
	add.s32 	%r1074, %r1073, %r1072;
	st.shared.u64 	[%r1074], %rd8;
$L__BB7_67:
	setp.eq.s64 	%p457, %rd8, %rd9;
	@%p457 bra 	$L__BB7_69;
	shl.b32 	%r1075, %r37, 3;
	mov.u32 	%r1076, _ZZN3cub18CUB_300001_SM_10006detail6select23DeviceSelectSweepKernelINS2_10policy_hubIyNS0_8NullTypeEiLb0ELNS0_10SelectImplE0EE10Policy1000EPyPS5_S9_S9_NS0_13ScanTileStateIiLb1EEES5_N4cuda3std3__48equal_toIvEEiNS2_19streaming_context_tIlLb1EEELS6_0EEEvT0_T1_T2_T3_T4_T5_T6_T7_iT8_NS1_7vsmem_tEE19static_temp_storage;
	add.s32 	%r1077, %r1076, %r1075;
	st.shared.u64 	[%r1077], %rd9;
$L__BB7_69:
	setp.eq.s64 	%p458, %rd9, %rd10;
	@%p458 bra 	$L__BB7_71;
	shl.b32 	%r1078, %r38, 3;
	mov.u32 	%r1079, _ZZN3cub18CUB_300001_SM_10006detail6select23DeviceSelectSweepKernelINS2_10policy_hubIyNS0_8NullTypeEiLb0ELNS0_10SelectImplE0EE10Policy1000EPyPS5_S9_S9_NS0_13ScanTileStateIiLb1EEES5_N4cuda3std3__48equal_toIvEEiNS2_19streaming_context_tIlLb1EEELS6_0EEEvT0_T1_T2_T3_T4_T5_T6_T7_iT8_NS1_7vsmem_tEE19static_temp_storage;
	add.s32 	%r1080, %r1079, %r1078;
	st.shared.u64 	[%r1080], %rd10;
$L__BB7_71:
	setp.eq.s64 	%p459, %rd10, %rd11;
	@%p459 bra 	$L__BB7_73;
	shl.b32 	%r1081, %r39, 3;
	mov.u32 	%r1082, _ZZN3cub18CUB_300001_SM_10006detail6select23DeviceSelectSweepKernelINS2_10policy_hubIyNS0_8NullTypeEiLb0ELNS0_10SelectImplE0EE10Policy1000EPyPS5_S9_S9_NS0_13ScanTileStateIiLb1EEES5_N4cuda3std3__48equal_toIvEEiNS2_19streaming_context_tIlLb1EEELS6_0EEEvT0_T1_T2_T3_T4_T5_T6_T7_iT8_NS1_7vsmem_tEE19static_temp_storage;
	add.s32 	%r1083, %r1082, %r1081;
	st.shared.u64 	[%r1083], %rd11;
$L__BB7_73:
	setp.eq.s64 	%p460, %rd11, %rd12;
	@%p460 bra 	$L__BB7_75;
	shl.b32 	%r1084, %r40, 3;
	mov.u32 	%r1085, _ZZN3cub18CUB_300001_SM_10006detail6select23DeviceSelectSweepKernelINS2_10policy_hubIyNS0_8NullTypeEiLb0ELNS0_10SelectImplE0EE10Policy1000EPyPS5_S9_S9_NS0_13ScanTileStateIiLb1EEES5_N4cuda3std3__48equal_toIvEEiNS2_19streaming_context_tIlLb1EEELS6_0EEEvT0_T1_T2_T3_T4_T5_T6_T7_iT8_NS1_7vsmem_tEE19static_temp_storage;
	add.s32 	%r1086, %r1085, %r1084;
	st.shared.u64 	[%r1086], %rd12;
$L__BB7_75:
	setp.eq.s64 	%p461, %rd12, %rd13;
	@%p461 bra 	$L__BB7_77;
	shl.b32 	%r1087, %r41, 3;
	mov.u32 	%r1088, _ZZN3cub18CUB_300001_SM_10006detail6select23DeviceSelectSweepKernelINS2_10policy_hubIyNS0_8NullTypeEiLb0ELNS0_10SelectImplE0EE10Policy1000EPyPS5_S9_S9_NS0_13ScanTileStateIiLb1EEES5_N4cuda3std3__48equal_toIvEEiNS2_19streaming_context_tIlLb1EEELS6_0EEEvT0_T1_T2_T3_T4_T5_T6_T7_iT8_NS1_7vsmem_tEE19static_temp_storage;
	add.s32 	%r1089, %r1088, %r1087;
	st.shared.u64 	[%r1089], %rd13;
$L__BB7_77:
	setp.eq.s64 	%p462, %rd13, %rd14;
	@%p462 bra 	$L__BB7_79;
	shl.b32 	%r1090, %r42, 3;
	mov.u32 	%r1091, _ZZN3cub18CUB_300001_SM_10006detail6select23DeviceSelectSweepKernelINS2_10policy_hubIyNS0_8NullTypeEiLb0ELNS0_10SelectImplE0EE10Policy1000EPyPS5_S9_S9_NS0_13ScanTileStateIiLb1EEES5_N4cuda3std3__48equal_toIvEEiNS2_19streaming_context_tIlLb1EEELS6_0EEEvT0_T1_T2_T3_T4_T5_T6_T7_iT8_NS1_7vsmem_tEE19static_temp_storage;
	add.s32 	%r1092, %r1091, %r1090;
	st.shared.u64 	[%r1092], %rd14;
$L__BB7_79:
	setp.eq.s64 	%p463, %rd14, %rd15;
	@%p463 bra 	$L__BB7_81;
	shl.b32 	%r1093, %r43, 3;
	mov.u32 	%r1094, _ZZN3cub18CUB_300001_SM_10006detail6select23DeviceSelectSweepKernelINS2_10policy_hubIyNS0_8NullTypeEiLb0ELNS0_10SelectImplE0EE10Policy1000EPyPS5_S9_S9_NS0_13ScanTileStateIiLb1EEES5_N4cuda3std3__48equal_toIvEEiNS2_19streaming_context_tIlLb1EEELS6_0EEEvT0_T1_T2_T3_T4_T5_T6_T7_iT8_NS1_7vsmem_tEE19static_temp_storage;
	add.s32 	%r1095, %r1094, %r1093;
	st.shared.u64 	[%r1095], %rd15;
$L__BB7_81:
	bar.sync 	0;
	setp.ge.u32 	%p464, %r1122, %r32;
	@%p464 bra 	$L__BB7_475;
	mov.u64 	%rd725, %rd298;
	ld.param.u8 	%rs2, [%rd725];
	ld.param.u64 	%rd726, [%rd725+24];
	cvta.to.global.u64 	%rd21, %rd726;
	add.s32 	%r1096, %r21, %r22;
	add.s32 	%r1097, %r1096, %r23;
	add.s32 	%r1098, %r1097, %r24;
	add.s32 	%r1099, %r1098, %r25;
	add.s32 	%r1100, %r1099, %r26;
	add.s32 	%r1101, %r1100, %r27;
	add.s32 	%r1102, %r1101, %r28;
	add.s32 	%r1103, %r1102, %r29;
	add.s32 	%r1104, %r1103, %r30;
	add.s32 	%r1105, %r1104, %r31;
	add.s32 	%r1106, %r1105, %r20;
	not.b32 	%r1107, %r1122;
	add.s32 	%r44, %r1106, %r1107;
	mul.hi.u32 	%r1108, %r44, -1431655765;
	shr.u32 	%r1109, %r1108, 8;
	add.s32 	%r45, %r1109, 1;
	and.b32  	%r1110, %r1109, 3;
	setp.eq.s32 	%p465, %r1110, 3;
	@%p465 bra 	$L__BB7_87;
	cvt.u64.u32 	%rd752, %r1122;
	shl.b32 	%r1111, %r1122, 3;
	mov.u32 	%r1112, _ZZN3cub18CUB_300001_SM_10006detail6select23DeviceSelectSweepKernelINS2_10policy_hubIyNS0_8NullTypeEiLb0ELNS0_10SelectImplE0EE10Policy1000EPyPS5_S9_S9_NS0_13ScanTileStateIiLb1EEES5_N4cuda3std3__48equal_toIvEEiNS2_19streaming_context_tIlLb1EEELS6_0EEEvT0_T1_T2_T3_T4_T5_T6_T7_iT8_NS1_7vsmem_tEE19static_temp_storage;
	add.s32 	%r1121, %r1112, %r1111;
	and.b32  	%r1113, %r45, 3;
	neg.s32 	%r1120, %r1113;
$L__BB7_84:
	.pragma "nounroll";
	setp.ne.s16 	%p466, %rs2, 0;
	ld.shared.u64 	%rd24, [%r1121];
	mov.b64 	%rd753, 0;
	@%p466 bra 	$L__BB7_86;
	ld.global.u64 	%rd753, [%rd21];
$L__BB7_86:
	add.s64 	%rd728, %rd753, %rd752;
	shl.b64 	%rd729, %rd728, 3;
	add.s64 	%rd730, %rd2, %rd729;
	st.global.u64 	[%rd730], %rd24;
	add.s64 	%rd752, %rd752, 384;
	cvt.u32.u64 	%r1122, %rd752;
	add.s32 	%r1121, %r1121, 3072;
	add.s32 	%r1120, %r1120, 1;
	setp.ne.s32 	%p467, %r1120, 0;
	@%p467 bra 	$L__BB7_84;
$L__BB7_87:
	setp.lt.u32 	%p468, %r44, 1152;
	@%p468 bra 	$L__BB7_475;
	mul.wide.u32 	%rd732, %r1122, 8;
	add.s64 	%rd28, %rd2, %rd732;
	shl.b32 	%r1114, %r1122, 3;
	mov.u32 	%r1115, _ZZN3cub18CUB_300001_SM_10006detail6select23DeviceSelectSweepKernelINS2_10policy_hubIyNS0_8NullTypeEiLb0ELNS0_10SelectImplE0EE10Policy1000EPyPS5_S9_S9_NS0_13ScanTileStateIiLb1EEES5_N4cuda3std3__48equal_toIvEEiNS2_19streaming_context_tIlLb1EEELS6_0EEEvT0_T1_T2_T3_T4_T5_T6_T7_iT8_NS1_7vsmem_tEE19static_temp_storage;
	add.s32 	%r1116, %r1114, %r1115;
	add.s32 	%r1123, %r1116, 6144;
	mov.b64 	%rd754, 0;
$L__BB7_89:
	setp.ne.s16 	%p469, %rs2, 0;
	ld.shared.u64 	%rd30, [%r1123+-6144];
	mov.b64 	%rd755, 0;
	@%p469 bra 	$L__BB7_91;
	ld.global.u64 	%rd755, [%rd21];
$L__BB7_91:
	setp.ne.s16 	%p470, %rs2, 0;
	shl.b64 	%rd735, %rd755, 3;
	add.s64 	%rd736, %rd754, %rd735;
	add.s64 	%rd737, %rd28, %rd736;
	st.global.u64 	[%rd737], %rd30;
	ld.shared.u64 	%rd33, [%r1123+-3072];
	mov.b64 	%rd756, 0;
	@%p470 bra 	$L__BB7_93;
	ld.global.u64 	%rd756, [%rd21];
$L__BB7_93:
	setp.ne.s16 	%p471, %rs2, 0;
	shl.b64 	%rd739, %rd756, 3;
	add.s64 	%rd740, %rd754, %rd739;
	add.s64 	%rd741, %rd28, %rd740;
	st.global.u64 	[%rd741+3072], %rd33;
	ld.shared.u64 	%rd36, [%r1123];
	mov.b64 	%rd757, 0;
	@%p471 bra 	$L__BB7_95;
	ld.global.u64 	%rd757, [%rd21];
$L__BB7_95:
	setp.ne.s16 	%p472, %rs2, 0;
	shl.b64 	%rd743, %rd757, 3;
	add.s64 	%rd744, %rd754, %rd743;
	add.s64 	%rd745, %rd28, %rd744;
	st.global.u64 	[%rd745+6144], %rd36;
	ld.shared.u64 	%rd39, [%r1123+3072];
	mov.b64 	%rd758, 0;
	@%p472 bra 	$L__BB7_97;
	ld.global.u64 	%rd758, [%rd21];
$L__BB7_97:
	shl.b64 	%rd746, %rd758, 3;
	add.s64 	%rd747, %rd754, %rd746;
	add.s64 	%rd748, %rd28, %rd747;
	st.global.u64 	[%rd748+9216], %rd39;
	add.s32 	%r1122, %r1122, 1536;
	add.s64 	%rd754, %rd754, 12288;
	add.s32 	%r1123, %r1123, 12288;
	setp.lt.s32 	%p473, %r1122, %r32;
	@%p473 bra 	$L__BB7_89;
	bra.uni 	$L__BB7_475;
$L__BB7_98:
	ld.param.u8 	%rs48, [%rd1];
	setp.eq.s16 	%p298, %rs48, 0;
	ld.param.u64 	%rd531, [%rd1+16];
	selp.b64 	%rd532, %rd531, 0, %p298;
	cvt.s64.s32 	%rd65, %r2;
	add.s64 	%rd533, %rd532, %rd65;
	mov.u32 	%r1136, %tid.x;
	and.b32  	%r731, %r1136, 31;
	and.b32  	%r732, %r1136, 992;
	mul.lo.s32 	%r733, %r732, 11;
	or.b32  	%r734, %r733, %r731;
	cvt.u64.u32 	%rd534, %r734;
	add.s64 	%rd535, %rd533, %rd534;
	shl.b64 	%rd536, %rd535, 3;
	add.s64 	%rd537, %rd3, %rd536;
	ld.global.u64 	%rd538, [%rd537];
	ld.global.u64 	%rd539, [%rd537+256];
	ld.global.u64 	%rd540, [%rd537+512];
	ld.global.u64 	%rd541, [%rd537+768];
	ld.global.u64 	%rd542, [%rd537+1024];
	ld.global.u64 	%rd543, [%rd537+1280];
	ld.global.u64 	%rd544, [%rd537+1536];
	ld.global.u64 	%rd545, [%rd537+1792];
	ld.global.u64 	%rd546, [%rd537+2048];
	ld.global.u64 	%rd547, [%rd537+2304];
	ld.global.u64 	%rd548, [%rd537+2560];
	// begin inline asm
	mov.u32 %r730, %laneid;
	// end inline asm
	shr.u32 	%r61, %r1136, 5;
	mad.lo.s32 	%r735, %r61, 352, %r730;
	shl.b32 	%r736, %r735, 3;
	mov.u32 	%r737, _ZZN3cub18CUB_300001_SM_10006detail6select23DeviceSelectSweepKernelINS2_10policy_hubIyNS0_8NullTypeEiLb0ELNS0_10SelectImplE0EE10Policy1000EPyPS5_S9_S9_NS0_13ScanTileStateIiLb1EEES5_N4cuda3std3__48equal_toIvEEiNS2_19streaming_context_tIlLb1EEELS6_0EEEvT0_T1_T2_T3_T4_T5_T6_T7_iT8_NS1_7vsmem_tEE19static_temp_storage;
	add.s32 	%r738, %r737, %r736;
	st.shared.u64 	[%r738], %rd538;
	st.shared.u64 	[%r738+256], %rd539;
	st.shared.u64 	[%r738+512], %rd540;
	st.shared.u64 	[%r738+768], %rd541;
	st.shared.u64 	[%r738+1024], %rd542;
	st.shared.u64 	[%r738+1280], %rd543;
	st.shared.u64 	[%r738+1536], %rd544;
	st.shared.u64 	[%r738+1792], %rd545;
	st.shared.u64 	[%r738+2048], %rd546;
	st.shared.u64 	[%r738+2304], %rd547;
	st.shared.u64 	[%r738+2560], %rd548;
	bar.warp.sync 	-1;
	mad.lo.s32 	%r739, %r730, 80, %r738;
	ld.shared.u64 	%rd66, [%r739];
	ld.shared.u64 	%rd67, [%r739+8];
	ld.shared.u64 	%rd68, [%r739+16];
	ld.shared.u64 	%rd69, [%r739+24];
	ld.shared.u64 	%rd70, [%r739+32];
	ld.shared.u64 	%rd71, [%r739+40];
	ld.shared.u64 	%rd72, [%r739+48];
	ld.shared.u64 	%rd73, [%r739+56];
	ld.shared.u64 	%rd74, [%r739+64];
	ld.shared.u64 	%rd75, [%r739+72];
	ld.shared.u64 	%rd76, [%r739+80];
	setp.ne.s32 	%p299, %r1136, 0;
	@%p299 bra 	$L__BB7_100;
	setp.eq.s16 	%p300, %rs48, 0;
	selp.b64 	%rd550, %rd531, 0, %p300;
	add.s64 	%rd551, %rd550, %rd65;
	shl.b64 	%rd552, %rd551, 3;
	add.s64 	%rd553, %rd3, %rd552;
	ld.global.u64 	%rd771, [%rd553+-8];
$L__BB7_100:
	setp.eq.s32 	%p301, %r1136, 0;
	bar.sync 	0;
	shl.b32 	%r740, %r1136, 3;
	add.s32 	%r742, %r737, %r740;
	add.s32 	%r62, %r742, 3152;
	st.shared.u64 	[%r742+3152], %rd76;
	bar.sync 	0;
	@%p301 bra 	$L__BB7_102;
	ld.shared.u64 	%rd771, [%r62+-8];
$L__BB7_102:
	setp.ne.s64 	%p302, %rd771, %rd66;
	selp.u32 	%r773, 1, 0, %p302;
	setp.ne.s64 	%p303, %rd66, %rd67;
	selp.u32 	%r774, 1, 0, %p303;
	setp.ne.s64 	%p304, %rd67, %rd68;
	selp.u32 	%r775, 1, 0, %p304;
	setp.ne.s64 	%p305, %rd68, %rd69;
	selp.u32 	%r776, 1, 0, %p305;
	setp.ne.s64 	%p306, %rd69, %rd70;
	selp.u32 	%r777, 1, 0, %p306;
	setp.ne.s64 	%p307, %rd70, %rd71;
	selp.u32 	%r778, 1, 0, %p307;
	setp.ne.s64 	%p308, %rd71, %rd72;
	selp.u32 	%r779, 1, 0, %p308;
	setp.ne.s64 	%p309, %rd72, %rd73;
	selp.u32 	%r780, 1, 0, %p309;
	setp.ne.s64 	%p310, %rd73, %rd74;
	selp.u32 	%r781, 1, 0, %p310;
	setp.ne.s64 	%p311, %rd74, %rd75;
	selp.u32 	%r782, 1, 0, %p311;
	setp.ne.s64 	%p312, %rd75, %rd76;
	selp.u32 	%r783, 1, 0, %p312;
	bar.sync 	0;
	add.s32 	%r63, %r774, %r773;
	add.s32 	%r64, %r63, %r775;
	add.s32 	%r65, %r64, %r776;
	add.s32 	%r66, %r65, %r777;
	add.s32 	%r67, %r66, %r778;
	add.s32 	%r68, %r67, %r779;
	add.s32 	%r69, %r68, %r780;
	add.s32 	%r70, %r69, %r781;
	add.s32 	%r71, %r70, %r782;
	add.s32 	%r747, %r71, %r783;
	mov.b32 	%r745, 1;
	mov.b32 	%r770, 0;
	mov.b32 	%r772, -1;
	// begin inline asm
	{  .reg .s32 r0;  .reg .pred p;  shfl.sync.up.b32 r0|p, %r747, %r745, %r770, %r772;  @p add.s32 r0, r0, %r747;  mov.s32 %r743, r0;}
	// end inline asm
	mov.b32 	%r751, 2;
	// begin inline asm
	{  .reg .s32 r0;  .reg .pred p;  shfl.sync.up.b32 r0|p, %r743, %r751, %r770, %r772;  @p add.s32 r0, r0, %r743;  mov.s32 %r749, r0;}
	// end inline asm
	mov.b32 	%r757, 4;
	// begin inline asm
	{  .reg .s32 r0;  .reg .pred p;  shfl.sync.up.b32 r0|p, %r749, %r757, %r770, %r772;  @p add.s32 r0, r0, %r749;  mov.s32 %r755, r0;}
	// end inline asm
	mov.b32 	%r763, 8;
	// begin inline asm
	{  .reg .s32 r0;  .reg .pred p;  shfl.sync.up.b32 r0|p, %r755, %r763, %r770, %r772;  @p add.s32 r0, r0, %r755;  mov.s32 %r761, r0;}
	// end inline asm
	mov.b32 	%r769, 16;
	// begin inline asm
	{  .reg .s32 r0;  .reg .pred p;  shfl.sync.up.b32 r0|p, %r761, %r769, %r770, %r772;  @p add.s32 r0, r0, %r761;  mov.s32 %r767, r0;}
	// end inline asm
	setp.ne.s32 	%p313, %r730, 31;
	@%p313 bra 	$L__BB7_104;
	shl.b32 	%r784, %r61, 2;
	add.s32 	%r786, %r737, %r784;
	st.shared.u32 	[%r786], %r767;
$L__BB7_104:
	sub.s32 	%r787, %r767, %r747;
	bar.sync 	0;
	ld.shared.v4.u32 	{%r788, %r789, %r790, %r791}, [_ZZN3cub18CUB_300001_SM_10006detail6select23DeviceSelectSweepKernelINS2_10policy_hubIyNS0_8NullTypeEiLb0ELNS0_10SelectImplE0EE10Policy1000EPyPS5_S9_S9_NS0_13ScanTileStateIiLb1EEES5_N4cuda3std3__48equal_toIvEEiNS2_19streaming_context_tIlLb1EEELS6_0EEEvT0_T1_T2_T3_T4_T5_T6_T7_iT8_NS1_7vsmem_tEE19static_temp_storage];
	add.s32 	%r792, %r789, %r788;
	setp.eq.s32 	%p314, %r61, 2;
	selp.b32 	%r793, %r792, %r788, %p314;
	add.s32 	%r794, %r792, %r790;
	setp.eq.s32 	%p315, %r61, 3;
	selp.b32 	%r795, %r794, %r793, %p315;
	add.s32 	%r796, %r794, %r791;
	setp.eq.s32 	%p316, %r61, 4;
	selp.b32 	%r797, %r796, %r795, %p316;
	ld.shared.v4.u32 	{%r798, %r799, %r800, %r801}, [_ZZN3cub18CUB_300001_SM_10006detail6select23DeviceSelectSweepKernelINS2_10policy_hubIyNS0_8NullTypeEiLb0ELNS0_10SelectImplE0EE10Policy1000EPyPS5_S9_S9_NS0_13ScanTileStateIiLb1EEES5_N4cuda3std3__48equal_toIvEEiNS2_19streaming_context_tIlLb1EEELS6_0EEEvT0_T1_T2_T3_T4_T5_T6_T7_iT8_NS1_7vsmem_tEE19static_temp_storage+16];
	add.s32 	%r802, %r796, %r798;
	setp.eq.s32 	%p317, %r61, 5;
	selp.b32 	%r803, %r802, %r797, %p317;
	add.s32 	%r804, %r802, %r799;
	setp.eq.s32 	%p318, %r61, 6;
	selp.b32 	%r805, %r804, %r803, %p318;
	add.s32 	%r806, %r804, %r800;
	setp.eq.s32 	%p319, %r61, 7;
	selp.b32 	%r807, %r806, %r805, %p319;
	add.s32 	%r808, %r806, %r801;
	setp.eq.s32 	%p320, %r61, 8;
	selp.b32 	%r809, %r808, %r807, %p320;
	ld.shared.v4.u32 	{%r810, %r811, %r812, %r813}, [_ZZN3cub18CUB_300001_SM_10006detail6select23DeviceSelectSweepKernelINS2_10policy_hubIyNS0_8NullTypeEiLb0ELNS0_10SelectImplE0EE10Policy1000EPyPS5_S9_S9_NS0_13ScanTileStateIiLb1EEES5_N4cuda3std3__48equal_toIvEEiNS2_19streaming_context_tIlLb1EEELS6_0EEEvT0_T1_T2_T3_T4_T5_T6_T7_iT8_NS1_7vsmem_tEE19static_temp_storage+32];
	add.s32 	%r814, %r808, %r810;
	setp.eq.s32 	%p321, %r61, 9;
	selp.b32 	%r815, %r814, %r809, %p321;
	add.s32 	%r816, %r814, %r811;
	setp.eq.s32 	%p322, %r61, 10;
	selp.b32 	%r817, %r816, %r815, %p322;
	add.s32 	%r818, %r816, %r812;
	setp.eq.s32 	%p323, %r61, 11;
	selp.b32 	%r819, %r818, %r817, %p323;
	add.s32 	%r74, %r818, %r813;
	setp.gt.u32 	%p324, %r1136, 31;
	setp.lt.u32 	%p325, %r1136, 32;
	setp.eq.s32 	%p326, %r730, 0;
	selp.b32 	%r820, 0, %r787, %p326;
	add.s32 	%r1132, %r819, %r820;
	selp.b32 	%r76, %r787, %r1132, %p325;
	@%p324 bra 	$L__BB7_129;
	setp.ne.s32 	%p327, %r1136, 0;
	mul.wide.s32 	%rd554, %r1, 8;
	add.s64 	%rd81, %rd4, %rd554;
	@%p327 bra 	$L__BB7_107;
	st.shared.u32 	[_ZZN3cub18CUB_300001_SM_10006detail6select23DeviceSelectSweepKernelINS2_10policy_hubIyNS0_8NullTypeEiLb0ELNS0_10SelectImplE0EE10Policy1000EPyPS5_S9_S9_NS0_13ScanTileStateIiLb1EEES5_N4cuda3std3__48equal_toIvEEiNS2_19streaming_context_tIlLb1EEELS6_0EEEvT0_T1_T2_T3_T4_T5_T6_T7_iT8_NS1_7vsmem_tEE19static_temp_storage+76], %r74;
	add.s64 	%rd555, %rd81, 256;
	mov.b32 	%r821, 100;
	// begin inline asm
	st.relaxed.gpu.v2.u32 [%rd555], {%r821, %r74};
	// end inline asm
$L__BB7_107:
	not.b32 	%r823, %r1136;
	add.s32 	%r1129, %r1, %r823;
	mov.u32 	%r78, %nctaid.x;
	setp.gt.u32 	%p328, %r78, 499;
	@%p328 bra 	$L__BB7_109;
	membar.cta;
	bra.uni 	$L__BB7_110;
$L__BB7_109:
	mov.b32 	%r824, 1140;
	// begin inline asm
	nanosleep.u32 %r824;
	// end inline asm
$L__BB7_110:
	mul.wide.s32 	%rd557, %r1129, 8;
	add.s64 	%rd558, %rd4, %rd557;
	add.s64 	%rd556, %rd558, 256;
	// begin inline asm
	ld.relaxed.gpu.v2.u32 {%r1130, %r1126}, [%rd556];
	// end inline asm
$L__BB7_111:
	setp.eq.s32 	%p329, %r1130, 99;
	mov.b32 	%r827, -1;
	vote.sync.any.pred 	%p330, %p329, %r827;
	not.pred 	%p331, %p330;
	@%p331 bra 	$L__BB7_116;
	@%p328 bra 	$L__BB7_114;
	membar.cta;
	bra.uni 	$L__BB7_115;
$L__BB7_114:
	mov.b32 	%r976, 380;
	// begin inline asm
	nanosleep.u32 %r976;
	// end inline asm
$L__BB7_115:
	// begin inline asm
	ld.relaxed.gpu.v2.u32 {%r1130, %r1126}, [%rd556];
	// end inline asm
	bra.uni 	$L__BB7_111;
$L__BB7_116:
	setp.eq.s32 	%p332, %r1130, 101;
	mov.b32 	%r854, -1;
	vote.sync.ballot.b32 	%r855, %p332, %r854;
	// begin inline asm
	mov.u32 %r829, %lanemask_ge;
	// end inline asm
	and.b32  	%r856, %r855, %r829;
	or.b32  	%r857, %r856, -2147483648;
	add.s32 	%r858, %r857, -1;
	not.b32 	%r859, %r857;
	and.b32  	%r860, %r859, %r858;
	popc.b32 	%r833, %r860;
	mov.b32 	%r832, 1;
	// begin inline asm
	shfl.sync.down.b32 %r830, %r1126, %r832, %r833, %r854;
	// end inline asm
	setp.lt.s32 	%p334, %r730, %r833;
	selp.b32 	%r861, %r830, 0, %p334;
	add.s32 	%r836, %r861, %r1126;
	mov.b32 	%r837, 2;
	// begin inline asm
	shfl.sync.down.b32 %r835, %r836, %r837, %r833, %r854;
	// end inline asm
	add.s32 	%r862, %r730, 2;
	setp.gt.s32 	%p335, %r862, %r833;
	selp.b32 	%r863, 0, %r835, %p335;
	add.s32 	%r841, %r836, %r863;
	mov.b32 	%r842, 4;
	// begin inline asm
	shfl.sync.down.b32 %r840, %r841, %r842, %r833, %r854;
	// end inline asm
	add.s32 	%r88, %r730, 4;
	setp.gt.s32 	%p336, %r88, %r833;
	selp.b32 	%r864, 0, %r840, %p336;
	add.s32 	%r846, %r841, %r864;
	mov.b32 	%r847, 8;
	// begin inline asm
	shfl.sync.down.b32 %r845, %r846, %r847, %r833, %r854;
	// end inline asm
	add.s32 	%r89, %r730, 8;
	setp.gt.s32 	%p337, %r89, %r833;
	selp.b32 	%r865, 0, %r845, %p337;
	add.s32 	%r851, %r846, %r865;
	mov.b32 	%r852, 16;
	// begin inline asm
	shfl.sync.down.b32 %r850, %r851, %r852, %r833, %r854;
	// end inline asm
	add.s32 	%r90, %r730, 16;
	setp.gt.s32 	%p338, %r90, %r833;
	selp.b32 	%r866, 0, %r850, %p338;
	add.s32 	%r1127, %r851, %r866;
	add.s64 	%rd83, %rd4, 256;
$L__BB7_117:
	setp.ne.s32 	%p339, %r1130, 101;
	mov.b32 	%r867, -1;
	vote.sync.all.pred 	%p340, %p339, %r867;
	not.pred 	%p341, %p340;
	@%p341 bra 	$L__BB7_125;
	mul.wide.s32 	%rd639, %r1129, 8;
	add.s64 	%rd640, %rd83, %rd639;
	add.s64 	%rd638, %rd640, -256;
	// begin inline asm
	ld.relaxed.gpu.v2.u32 {%r1130, %r1131}, [%rd638];
	// end inline asm
$L__BB7_119:
	setp.eq.s32 	%p390, %r1130, 99;
	mov.b32 	%r933, -1;
	vote.sync.any.pred 	%p391, %p390, %r933;
	not.pred 	%p392, %p391;
	@%p392 bra 	$L__BB7_124;
	@%p328 bra 	$L__BB7_122;
	membar.cta;
	bra.uni 	$L__BB7_123;
$L__BB7_122:
	mov.b32 	%r973, 380;
	// begin inline asm
	nanosleep.u32 %r973;
	// end inline asm
$L__BB7_123:
	// begin inline asm
	ld.relaxed.gpu.v2.u32 {%r1130, %r1131}, [%rd638];
	// end inline asm
	bra.uni 	$L__BB7_119;
$L__BB7_124:
	setp.eq.s32 	%p393, %r1130, 101;
	mov.b32 	%r959, -1;
	vote.sync.ballot.b32 	%r960, %p393, %r959;
	and.b32  	%r961, %r960, %r829;
	or.b32  	%r962, %r961, -2147483648;
	add.s32 	%r963, %r962, -1;
	not.b32 	%r964, %r962;
	and.b32  	%r965, %r964, %r963;
	popc.b32 	%r938, %r965;
	mov.b32 	%r937, 1;
	// begin inline asm
	shfl.sync.down.b32 %r935, %r1131, %r937, %r938, %r959;
	// end inline asm
	setp.lt.s32 	%p395, %r730, %r938;
	selp.b32 	%r966, %r935, 0, %p395;
	add.s32 	%r941, %r966, %r1131;
	mov.b32 	%r942, 2;
	// begin inline asm
	shfl.sync.down.b32 %r940, %r941, %r942, %r938, %r959;
	// end inline asm
	add.s32 	%r967, %r730, 2;
	setp.gt.s32 	%p396, %r967, %r938;
	selp.b32 	%r968, 0, %r940, %p396;
	add.s32 	%r946, %r941, %r968;
	mov.b32 	%r947, 4;
	// begin inline asm
	shfl.sync.down.b32 %r945, %r946, %r947, %r938, %r959;
	// end inline asm
	setp.gt.s32 	%p397, %r88, %r938;
	selp.b32 	%r969, 0, %r945, %p397;
	add.s32 	%r951, %r946, %r969;
	mov.b32 	%r952, 8;
	// begin inline asm
	shfl.sync.down.b32 %r950, %r951, %r952, %r938, %r959;
	// end inline asm
	setp.gt.s32 	%p398, %r89, %r938;
	selp.b32 	%r970, 0, %r950, %p398;
	add.s32 	%r956, %r951, %r970;
	mov.b32 	%r957, 16;
	// begin inline asm
	shfl.sync.down.b32 %r955, %r956, %r957, %r938, %r959;
	// end inline asm
	setp.gt.s32 	%p399, %r90, %r938;
	selp.b32 	%r971, 0, %r955, %p399;
	add.s32 	%r972, %r971, %r1127;
	add.s32 	%r1127, %r972, %r956;
	add.s32 	%r1129, %r1129, -32;
	bra.uni 	$L__BB7_117;
$L__BB7_125:
	setp.ne.s32 	%p342, %r1136, 0;
	@%p342 bra 	$L__BB7_127;
	add.s32 	%r870, %r1127, %r74;
	add.s64 	%rd559, %rd81, 256;
	mov.b32 	%r869, 101;
	// begin inline asm
	st.relaxed.gpu.v2.u32 [%rd559], {%r869, %r870};
	// end inline asm
	st.shared.u32 	[_ZZN3cub18CUB_300001_SM_10006detail6select23DeviceSelectSweepKernelINS2_10policy_hubIyNS0_8NullTypeEiLb0ELNS0_10SelectImplE0EE10Policy1000EPyPS5_S9_S9_NS0_13ScanTileStateIiLb1EEES5_N4cuda3std3__48equal_toIvEEiNS2_19streaming_context_tIlLb1EEELS6_0EEEvT0_T1_T2_T3_T4_T5_T6_T7_iT8_NS1_7vsmem_tEE19static_temp_storage+68], %r1127;
	st.shared.u32 	[_ZZN3cub18CUB_300001_SM_10006detail6select23DeviceSelectSweepKernelINS2_10policy_hubIyNS0_8NullTypeEiLb0ELNS0_10SelectImplE0EE10Policy1000EPyPS5_S9_S9_NS0_13ScanTileStateIiLb1EEES5_N4cuda3std3__48equal_toIvEEiNS2_19streaming_context_tIlLb1EEELS6_0EEEvT0_T1_T2_T3_T4_T5_T6_T7_iT8_NS1_7vsmem_tEE19static_temp_storage+72], %r870;
$L__BB7_127:
	setp.ne.s32 	%p343, %r730, 0;
	mov.u32 	%r1132, %r76;
	@%p343 bra 	$L__BB7_129;
	st.shared.u32 	[_ZZN3cub18CUB_300001_SM_10006detail6select23DeviceSelectSweepKernelINS2_10policy_hubIyNS0_8NullTypeEiLb0ELNS0_10SelectImplE0EE10Policy1000EPyPS5_S9_S9_NS0_13ScanTileStateIiLb1EEES5_N4cuda3std3__48equal_toIvEEiNS2_19streaming_context_tIlLb1EEELS6_0EEEvT0_T1_T2_T3_T4_T5_T6_T7_iT8_NS1_7vsmem_tEE19static_temp_storage+60], %r1127;
	mov.u32 	%r1132, %r1127;
$L__BB7_129:
	mov.u64 	%rd85, %rd298;
	setp.eq.s32 	%p344, %r1136, 0;
	bar.sync 	0;
	ld.shared.u32 	%r871, [_ZZN3cub18CUB_300001_SM_10006detail6select23DeviceSelectSweepKernelINS2_10policy_hubIyNS0_8NullTypeEiLb0ELNS0_10SelectImplE0EE10Policy1000EPyPS5_S9_S9_NS0_13ScanTileStateIiLb1EEES5_N4cuda3std3__48equal_toIvEEiNS2_19streaming_context_tIlLb1EEELS6_0EEEvT0_T1_T2_T3_T4_T5_T6_T7_iT8_NS1_7vsmem_tEE19static_temp_storage+60];
	.pragma "used_bytes_mask 61680";
	ld.shared.v4.u32 	{%r872, %r106, %r873, %r107}, [_ZZN3cub18CUB_300001_SM_10006detail6select23DeviceSelectSweepKernelINS2_10policy_hubIyNS0_8NullTypeEiLb0ELNS0_10SelectImplE0EE10Policy1000EPyPS5_S9_S9_NS0_13ScanTileStateIiLb1EEES5_N4cuda3std3__48equal_toIvEEiNS2_19streaming_context_tIlLb1EEELS6_0EEEvT0_T1_T2_T3_T4_T5_T6_T7_iT8_NS1_7vsmem_tEE19static_temp_storage+64];
	selp.b32 	%r874, 0, %r871, %p344;
	add.s32 	%r108, %r874, %r1132;
	setp.ne.s64 	%p345, %rd771, %rd66;
	selp.u32 	%r875, 1, 0, %p345;
	add.s32 	%r109, %r108, %r875;
	add.s32 	%r110, %r63, %r108;
	add.s32 	%r111, %r64, %r108;
	add.s32 	%r112, %r65, %r108;
	add.s32 	%r113, %r66, %r108;
	add.s32 	%r114, %r67, %r108;
	add.s32 	%r115, %r68, %r108;
	add.s32 	%r116, %r69, %r108;
	add.s32 	%r117, %r70, %r108;
	add.s32 	%r118, %r71, %r108;
	setp.gt.s32 	%p346, %r107, 384;
	@%p346 bra 	$L__BB7_174;
	setp.ne.s64 	%p347, %rd771, %rd66;
	ld.param.u8 	%rs3, [%rd85];
	ld.param.u64 	%rd560, [%rd85+24];
	cvta.to.global.u64 	%rd86, %rd560;
	@%p347 bra 	$L__BB7_131;
	bra.uni 	$L__BB7_134;
$L__BB7_131:
	setp.ne.s16 	%p348, %rs3, 0;
	mov.b64 	%rd777, 0;
	@%p348 bra 	$L__BB7_133;
	ld.global.u64 	%rd777, [%rd86];
$L__BB7_133:
	cvt.s64.s32 	%rd562, %r108;
	add.s64 	%rd563, %rd777, %rd562;
	shl.b64 	%rd564, %rd563, 3;
	add.s64 	%rd565, %rd2, %rd564;
	st.global.u64 	[%rd565], %rd66;
$L__BB7_134:
	setp.eq.s64 	%p349, %rd66, %rd67;
	@%p349 bra 	$L__BB7_138;
	setp.ne.s16 	%p350, %rs3, 0;
	mov.b64 	%rd778, 0;
	@%p350 bra 	$L__BB7_137;
	ld.global.u64 	%rd778, [%rd86];
$L__BB7_137:
	cvt.s64.s32 	%rd567, %r109;
	add.s64 	%rd568, %rd778, %rd567;
	shl.b64 	%rd569, %rd568, 3;
	add.s64 	%rd570, %rd2, %rd569;
	st.global.u64 	[%rd570], %rd67;
$L__BB7_138:
	setp.eq.s64 	%p351, %rd67, %rd68;
	@%p351 bra 	$L__BB7_142;
	setp.ne.s16 	%p352, %rs3, 0;
	mov.b64 	%rd779, 0;
	@%p352 bra 	$L__BB7_141;
	ld.global.u64 	%rd779, [%rd86];
$L__BB7_141:
	cvt.s64.s32 	%rd572, %r110;
	add.s64 	%rd573, %rd779, %rd572;
	shl.b64 	%rd574, %rd573, 3;
	add.s64 	%rd575, %rd2, %rd574;
	st.global.u64 	[%rd575], %rd68;
$L__BB7_142:
	setp.eq.s64 	%p353, %rd68, %rd69;
	@%p353 bra 	$L__BB7_146;
	setp.ne.s16 	%p354, %rs3, 0;
	mov.b64 	%rd780, 0;
	@%p354 bra 	$L__BB7_145;
	ld.global.u64 	%rd780, [%rd86];
$L__BB7_145:
	cvt.s64.s32 	%rd577, %r111;
	add.s64 	%rd578, %rd780, %rd577;
	shl.b64 	%rd579, %rd578, 3;
	add.s64 	%rd580, %rd2, %rd579;
	st.global.u64 	[%rd580], %rd69;
$L__BB7_146:
	setp.eq.s64 	%p355, %rd69, %rd70;
	@%p355 bra 	$L__BB7_150;
	setp.ne.s16 	%p356, %rs3, 0;
	mov.b64 	%rd781, 0;
	@%p356 bra 	$L__BB7_149;
	ld.global.u64 	%rd781, [%rd86];
$L__BB7_149:
	cvt.s64.s32 	%rd582, %r112;
	add.s64 	%rd583, %rd781, %rd582;
	shl.b64 	%rd584, %rd583, 3;
	add.s64 	%rd585, %rd2, %rd584;
	st.global.u64 	[%rd585], %rd70;
$L__BB7_150:
	setp.eq.s64 	%p357, %rd70, %rd71;
	@%p357 bra 	$L__BB7_154;
	setp.ne.s16 	%p358, %rs3, 0;
	mov.b64 	%rd782, 0;
	@%p358 bra 	$L__BB7_153;
	ld.global.u64 	%rd782, [%rd86];
$L__BB7_153:
	cvt.s64.s32 	%rd587, %r113;
	add.s64 	%rd588, %rd782, %rd587;
	shl.b64 	%rd589, %rd588, 3;
	add.s64 	%rd590, %rd2, %rd589;
	st.global.u64 	[%rd590], %rd71;
$L__BB7_154:
	setp.eq.s64 	%p359, %rd71, %rd72;
	@%p359 bra 	$L__BB7_158;
	setp.ne.s16 	%p360, %rs3, 0;
	mov.b64 	%rd783, 0;
	@%p360 bra 	$L__BB7_157;
	ld.global.u64 	%rd783, [%rd86];
$L__BB7_157:
	cvt.s64.s32 	%rd592, %r114;
	add.s64 	%rd593, %rd783, %rd592;
	shl.b64 	%rd594, %rd593, 3;
	add.s64 	%rd595, %rd2, %rd594;
	st.global.u64 	[%rd595], %rd72;
$L__BB7_158:
	setp.eq.s64 	%p361, %rd72, %rd73;
	@%p361 bra 	$L__BB7_162;
	setp.ne.s16 	%p362, %rs3, 0;
	mov.b64 	%rd784, 0;
	@%p362 bra 	$L__BB7_161;
	ld.global.u64 	%rd784, [%rd86];
$L__BB7_161:
	cvt.s64.s32 	%rd597, %r115;
	add.s64 	%rd598, %rd784, %rd597;
	shl.b64 	%rd599, %rd598, 3;
	add.s64 	%rd600, %rd2, %rd599;
	st.global.u64 	[%rd600], %rd73;
$L__BB7_162:
	setp.eq.s64 	%p363, %rd73, %rd74;
	@%p363 bra 	$L__BB7_166;
	setp.ne.s16 	%p364, %rs3, 0;
	mov.b64 	%rd785, 0;
	@%p364 bra 	$L__BB7_165;
	ld.global.u64 	%rd785, [%rd86];
$L__BB7_165:
	cvt.s64.s32 	%rd602, %r116;
	add.s64 	%rd603, %rd785, %rd602;
	shl.b64 	%rd604, %rd603, 3;
	add.s64 	%rd605, %rd2, %rd604;
	st.global.u64 	[%rd605], %rd74;
$L__BB7_166:
	setp.eq.s64 	%p365, %rd74, %rd75;
	@%p365 bra 	$L__BB7_170;
	setp.ne.s16 	%p366, %rs3, 0;
	mov.b64 	%rd786, 0;
	@%p366 bra 	$L__BB7_169;
	ld.global.u64 	%rd786, [%rd86];
$L__BB7_169:
	cvt.s64.s32 	%rd607, %r117;
	add.s64 	%rd608, %rd786, %rd607;
	shl.b64 	%rd609, %rd608, 3;
	add.s64 	%rd610, %rd2, %rd609;
	st.global.u64 	[%rd610], %rd75;
$L__BB7_170:
	setp.eq.s64 	%p367, %rd75, %rd76;
	@%p367 bra 	$L__BB7_475;
	setp.ne.s16 	%p368, %rs3, 0;
	mov.b64 	%rd787, 0;
	@%p368 bra 	$L__BB7_173;
	ld.global.u64 	%rd787, [%rd86];
$L__BB7_173:
	cvt.s64.s32 	%rd612, %r118;
	add.s64 	%rd613, %rd787, %rd612;
	shl.b64 	%rd614, %rd613, 3;
	add.s64 	%rd615, %rd2, %rd614;
	st.global.u64 	[%rd615], %rd76;
	bra.uni 	$L__BB7_475;
$L__BB7_174:
	setp.eq.s64 	%p369, %rd771, %rd66;
	bar.sync 	0;
	@%p369 bra 	$L__BB7_176;
	sub.s32 	%r876, %r108, %r106;
	shl.b32 	%r877, %r876, 3;
	mov.u32 	%r878, _ZZN3cub18CUB_300001_SM_10006detail6select23DeviceSelectSweepKernelINS2_10policy_hubIyNS0_8NullTypeEiLb0ELNS0_10SelectImplE0EE10Policy1000EPyPS5_S9_S9_NS0_13ScanTileStateIiLb1EEES5_N4cuda3std3__48equal_toIvEEiNS2_19streaming_context_tIlLb1EEELS6_0EEEvT0_T1_T2_T3_T4_T5_T6_T7_iT8_NS1_7vsmem_tEE19static_temp_storage;
	add.s32 	%r879, %r878, %r877;
	st.shared.u64 	[%r879], %rd66;
$L__BB7_176:
	setp.eq.s64 	%p370, %rd66, %rd67;
	@%p370 bra 	$L__BB7_178;
	sub.s32 	%r880, %r109, %r106;
	shl.b32 	%r881, %r880, 3;
	mov.u32 	%r882, _ZZN3cub18CUB_300001_SM_10006detail6select23DeviceSelectSweepKernelINS2_10policy_hubIyNS0_8NullTypeEiLb0ELNS0_10SelectImplE0EE10Policy1000EPyPS5_S9_S9_NS0_13ScanTileStateIiLb1EEES5_N4cuda3std3__48equal_toIvEEiNS2_19streaming_context_tIlLb1EEELS6_0EEEvT0_T1_T2_T3_T4_T5_T6_T7_iT8_NS1_7vsmem_tEE19static_temp_storage;
	add.s32 	%r883, %r882, %r881;
	st.shared.u64 	[%r883], %rd67;
$L__BB7_178:
	setp.eq.s64 	%p371, %rd67, %rd68;
	@%p371 bra 	$L__BB7_180;
	sub.s32 	%r884, %r110, %r106;
	shl.b32 	%r885, %r884, 3;
	mov.u32 	%r886, _ZZN3cub18CUB_300001_SM_10006detail6select23DeviceSelectSweepKernelINS2_10policy_hubIyNS0_8NullTypeEiLb0ELNS0_10SelectImplE0EE10Policy1000EPyPS5_S9_S9_NS0_13ScanTileStateIiLb1EEES5_N4cuda3std3__48equal_toIvEEiNS2_19streaming_context_tIlLb1EEELS6_0EEEvT0_T1_T2_T3_T4_T5_T6_T7_iT8_NS1_7vsmem_tEE19static_temp_storage;
	add.s32 	%r887, %r886, %r885;
	st.shared.u64 	[%r887], %rd68;
$L__BB7_180:
	setp.eq.s64 	%p372, %rd68, %rd69;
	@%p372 bra 	$L__BB7_182;
	sub.s32 	%r888, %r111, %r106;
	shl.b32 	%r889, %r888, 3;
	mov.u32 	%r890, _ZZN3cub18CUB_300001_SM_10006detail6select23DeviceSelectSweepKernelINS2_10policy_hubIyNS0_8NullTypeEiLb0ELNS0_10SelectImplE0EE10Policy1000EPyPS5_S9_S9_NS0_13ScanTileStateIiLb1EEES5_N4cuda3std3__48equal_toIvEEiNS2_19streaming_context_tIlLb1EEELS6_0EEEvT0_T1_T2_T3_T4_T5_T6_T7_iT8_NS1_7vsmem_tEE19static_temp_storage;
	add.s32 	%r891, %r890, %r889;
	st.shared.u64 	[%r891], %rd69;
$L__BB7_182:
	setp.eq.s64 	%p373, %rd69, %rd70;
	@%p373 bra 	$L__BB7_184;
	sub.s32 	%r892, %r112, %r106;
	shl.b32 	%r893, %r892, 3;
	mov.u32 	%r894, _ZZN3cub18CUB_300001_SM_10006detail6select23DeviceSelectSweepKernelINS2_10policy_hubIyNS0_8NullTypeEiLb0ELNS0_10SelectImplE0EE10Policy1000EPyPS5_S9_S9_NS0_13ScanTileStateIiLb1EEES5_N4cuda3std3__48equal_toIvEEiNS2_19streaming_context_tIlLb1EEELS6_0EEEvT0_T1_T2_T3_T4_T5_T6_T7_iT8_NS1_7vsmem_tEE19static_temp_storage;
	add.s32 	%r895, %r894, %r893;
	st.shared.u64 	[%r895], %rd70;
$L__BB7_184:
	setp.eq.s64 	%p374, %rd70, %rd71;
	@%p374 bra 	$L__BB7_186;
	sub.s32 	%r896, %r113, %r106;
	shl.b32 	%r897, %r896, 3;
	mov.u32 	%r898, _ZZN3cub18CUB_300001_SM_10006detail6select23DeviceSelectSweepKernelINS2_10policy_hubIyNS0_8NullTypeEiLb0ELNS0_10SelectImplE0EE10Policy1000EPyPS5_S9_S9_NS0_13ScanTileStateIiLb1EEES5_N4cuda3std3__48equal_toIvEEiNS2_19streaming_context_tIlLb1EEELS6_0EEEvT0_T1_T2_T3_T4_T5_T6_T7_iT8_NS1_7vsmem_tEE19static_temp_storage;
	add.s32 	%r899, %r898, %r897;
	st.shared.u64 	[%r899], %rd71;
$L__BB7_186:
	setp.eq.s64 	%p375, %rd71, %rd72;
	@%p375 bra 	$L__BB7_188;
	sub.s32 	%r900, %r114, %r106;
	shl.b32 	%r901, %r900, 3;
	mov.u32 	%r902, _ZZN3cub18CUB_300001_SM_10006detail6select23DeviceSelectSweepKernelINS2_10policy_hubIyNS0_8NullTypeEiLb0ELNS0_10SelectImplE0EE10Policy1000EPyPS5_S9_S9_NS0_13ScanTileStateIiLb1EEES5_N4cuda3std3__48equal_toIvEEiNS2_19streaming_context_tIlLb1EEELS6_0EEEvT0_T1_T2_T3_T4_T5_T6_T7_iT8_NS1_7vsmem_tEE19static_temp_storage;
	add.s32 	%r903, %r902, %r901;
	st.shared.u64 	[%r903], %rd72;
$L__BB7_188:
	setp.eq.s64 	%p376, %rd72, %rd73;
	@%p376 bra 	$L__BB7_190;
	sub.s32 	%r904, %r115, %r106;
	shl.b32 	%r905, %r904, 3;
	mov.u32 	%r906, _ZZN3cub18CUB_300001_SM_10006detail6select23DeviceSelectSweepKernelINS2_10policy_hubIyNS0_8NullTypeEiLb0ELNS0_10SelectImplE0EE10Policy1000EPyPS5_S9_S9_NS0_13ScanTileStateIiLb1EEES5_N4cuda3std3__48equal_toIvEEiNS2_19streaming_context_tIlLb1EEELS6_0EEEvT0_T1_T2_T3_T4_T5_T6_T7_iT8_NS1_7vsmem_tEE19static_temp_storage;
	add.s32 	%r907, %r906, %r905;
	st.shared.u64 	[%r907], %rd73;
$L__BB7_190:
	setp.eq.s64 	%p377, %rd73, %rd74;
	@%p377 bra 	$L__BB7_192;
	sub.s32 	%r908, %r116, %r106;
	shl.b32 	%r909, %r908, 3;
	mov.u32 	%r910, _ZZN3cub18CUB_300001_SM_10006detail6select23DeviceSelectSweepKernelINS2_10policy_hubIyNS0_8NullTypeEiLb0ELNS0_10SelectImplE0EE10Policy1000EPyPS5_S9_S9_NS0_13ScanTileStateIiLb1EEES5_N4cuda3std3__48equal_toIvEEiNS2_19streaming_context_tIlLb1EEELS6_0EEEvT0_T1_T2_T3_T4_T5_T6_T7_iT8_NS1_7vsmem_tEE19static_temp_storage;
	add.s32 	%r911, %r910, %r909;
	st.shared.u64 	[%r911], %rd74;
$L__BB7_192:
	setp.eq.s64 	%p378, %rd74, %rd75;
	@%p378 bra 	$L__BB7_194;
	sub.s32 	%r912, %r117, %r106;
	shl.b32 	%r913, %r912, 3;
	mov.u32 	%r914, _ZZN3cub18CUB_300001_SM_10006detail6select23DeviceSelectSweepKernelINS2_10policy_hubIyNS0_8NullTypeEiLb0ELNS0_10SelectImplE0EE10Policy1000EPyPS5_S9_S9_NS0_13ScanTileStateIiLb1EEES5_N4cuda3std3__48equal_toIvEEiNS2_19streaming_context_tIlLb1EEELS6_0EEEvT0_T1_T2_T3_T4_T5_T6_T7_iT8_NS1_7vsmem_tEE19static_temp_storage;
	add.s32 	%r915, %r914, %r913;
	st.shared.u64 	[%r915], %rd75;
$L__BB7_194:
	setp.eq.s64 	%p379, %rd75, %rd76;
	@%p379 bra 	$L__BB7_196;
	sub.s32 	%r916, %r118, %r106;
	shl.b32 	%r917, %r916, 3;
	mov.u32 	%r918, _ZZN3cub18CUB_300001_SM_10006detail6select23DeviceSelectSweepKernelINS2_10policy_hubIyNS0_8NullTypeEiLb0ELNS0_10SelectImplE0EE10Policy1000EPyPS5_S9_S9_NS0_13ScanTileStateIiLb1EEES5_N4cuda3std3__48equal_toIvEEiNS2_19streaming_context_tIlLb1EEELS6_0EEEvT0_T1_T2_T3_T4_T5_T6_T7_iT8_NS1_7vsmem_tEE19static_temp_storage;
	add.s32 	%r919, %r918, %r917;
	st.shared.u64 	[%r919], %rd76;
$L__BB7_196:
	bar.sync 	0;
	setp.ge.s32 	%p380, %r1136, %r107;
	@%p380 bra 	$L__BB7_475;
	ld.param.u8 	%rs4, [%rd85];
	ld.param.u64 	%rd616, [%rd85+24];
	cvta.to.global.u64 	%rd87, %rd616;
	not.b32 	%r920, %r1136;
	add.s32 	%r119, %r107, %r920;
	mul.hi.u32 	%r921, %r119, -1431655765;
	shr.u32 	%r922, %r921, 8;
	add.s32 	%r120, %r922, 1;
	and.b32  	%r923, %r922, 3;
	setp.eq.s32 	%p381, %r923, 3;
	@%p381 bra 	$L__BB7_202;
	and.b32  	%r924, %r120, 3;
	add.s32 	%r1135, %r106, %r1136;
	shl.b32 	%r925, %r1136, 3;
	mov.u32 	%r926, _ZZN3cub18CUB_300001_SM_10006detail6select23DeviceSelectSweepKernelINS2_10policy_hubIyNS0_8NullTypeEiLb0ELNS0_10SelectImplE0EE10Policy1000EPyPS5_S9_S9_NS0_13ScanTileStateIiLb1EEES5_N4cuda3std3__48equal_toIvEEiNS2_19streaming_context_tIlLb1EEELS6_0EEEvT0_T1_T2_T3_T4_T5_T6_T7_iT8_NS1_7vsmem_tEE19static_temp_storage;
	add.s32 	%r1134, %r926, %r925;
	neg.s32 	%r1133, %r924;
	mad.lo.s32 	%r1136, %r924, 384, %r1136;
$L__BB7_199:
	.pragma "nounroll";
	setp.ne.s16 	%p382, %rs4, 0;
	ld.shared.u64 	%rd88, [%r1134];
	mov.b64 	%rd772, 0;
	@%p382 bra 	$L__BB7_201;
	ld.global.u64 	%rd772, [%rd87];
$L__BB7_201:
	cvt.s64.s32 	%rd618, %r1135;
	add.s64 	%rd619, %rd772, %rd618;
	shl.b64 	%rd620, %rd619, 3;
	add.s64 	%rd621, %rd2, %rd620;
	st.global.u64 	[%rd621], %rd88;
	add.s32 	%r1135, %r1135, 384;
	add.s32 	%r1134, %r1134, 3072;
	add.s32 	%r1133, %r1133, 1;
	setp.ne.s32 	%p383, %r1133, 0;
	@%p383 bra 	$L__BB7_199;
$L__BB7_202:
	setp.lt.u32 	%p384, %r119, 1152;
	@%p384 bra 	$L__BB7_475;
	add.s32 	%r1138, %r106, %r1136;
	shl.b32 	%r927, %r1136, 3;
	mov.u32 	%r928, _ZZN3cub18CUB_300001_SM_10006detail6select23DeviceSelectSweepKernelINS2_10policy_hubIyNS0_8NullTypeEiLb0ELNS0_10SelectImplE0EE10Policy1000EPyPS5_S9_S9_NS0_13ScanTileStateIiLb1EEES5_N4cuda3std3__48equal_toIvEEiNS2_19streaming_context_tIlLb1EEELS6_0EEEvT0_T1_T2_T3_T4_T5_T6_T7_iT8_NS1_7vsmem_tEE19static_temp_storage;
	add.s32 	%r929, %r927, %r928;
	add.s32 	%r1137, %r929, 6144;
$L__BB7_204:
	setp.ne.s16 	%p385, %rs4, 0;
	cvt.s64.s32 	%rd91, %r1138;
	ld.shared.u64 	%rd92, [%r1137+-6144];
	mov.b64 	%rd773, 0;
	@%p385 bra 	$L__BB7_206;
	ld.global.u64 	%rd773, [%rd87];
$L__BB7_206:
	setp.ne.s16 	%p386, %rs4, 0;
	add.s64 	%rd624, %rd773, %rd91;
	shl.b64 	%rd625, %rd624, 3;
	add.s64 	%rd626, %rd2, %rd625;
	st.global.u64 	[%rd626], %rd92;
	ld.shared.u64 	%rd95, [%r1137+-3072];
	mov.b64 	%rd774, 0;
	@%p386 bra 	$L__BB7_208;
	ld.global.u64 	%rd774, [%rd87];
$L__BB7_208:
	setp.ne.s16 	%p387, %rs4, 0;
	add.s64 	%rd628, %rd774, %rd91;
	shl.b64 	%rd629, %rd628, 3;
	add.s64 	%rd630, %rd2, %rd629;
	st.global.u64 	[%rd630+3072], %rd95;
	ld.shared.u64 	%rd98, [%r1137];
	mov.b64 	%rd775, 0;
	@%p387 bra 	$L__BB7_210;
	ld.global.u64 	%rd775, [%rd87];
$L__BB7_210:
	setp.ne.s16 	%p388, %rs4, 0;
	add.s64 	%rd632, %rd775, %rd91;
	shl.b64 	%rd633, %rd632, 3;
	add.s64 	%rd634, %rd2, %rd633;
	st.global.u64 	[%rd634+6144], %rd98;
	ld.shared.u64 	%rd101, [%r1137+3072];
	mov.b64 	%rd776, 0;
	@%p388 bra 	$L__BB7_212;
	ld.global.u64 	%rd776, [%rd87];
$L__BB7_212:
	cvt.u32.u64 	%r930, %rd91;
	add.s64 	%rd635, %rd776, %rd91;
	shl.b64 	%rd636, %rd635, 3;
	add.s64 	%rd637, %rd2, %rd636;
	st.global.u64 	[%rd637+9216], %rd101;
	add.s32 	%r1136, %r1136, 1536;
	add.s32 	%r1138, %r930, 1536;
	add.s32 	%r1137, %r1137, 12288;
	setp.lt.s32 	%p389, %r1136, %r107;
	@%p389 bra 	$L__BB7_204;
	bra.uni 	$L__BB7_475;
$L__BB7_213:
	ld.param.u32 	%r1117, [_ZN3cub18CUB_300001_SM_10006detail6select23DeviceSelectSweepKernelINS2_10policy_hubIyNS0_8NullTypeEiLb0ELNS0_10SelectImplE0EE10Policy1000EPyPS5_S9_S9_NS0_13ScanTileStateIiLb1EEES5_N4cuda3std3__48equal_toIvEEiNS2_19streaming_context_tIlLb1EEELS6_0EEEvT0_T1_T2_T3_T4_T5_T6_T7_iT8_NS1_7vsmem_tE_param_7];
	sub.s32 	%r140, %r1117, %r2;
	setp.ne.s32 	%p30, %r1, 0;
	@%p30 bra 	$L__BB7_330;
	ld.param.u8 	%rs27, [%rd1];
	setp.eq.s16 	%p177, %rs27, 0;
	ld.param.u64 	%rd414, [%rd1+16];
	selp.b64 	%rd415, %rd414, 0, %p177;
	cvt.u64.u32 	%rd416, %r2;
	add.s64 	%rd417, %rd415, %rd416;
	mov.u32 	%r1142, %tid.x;
	and.b32  	%r570, %r1142, 31;
	and.b32  	%r571, %r1142, 992;
	mul.lo.s32 	%r572, %r571, 11;
	or.b32  	%r142, %r572, %r570;
	setp.ge.s32 	%p178, %r142, %r140;
	cvt.u64.u32 	%rd418, %r142;
	add.s64 	%rd419, %rd417, %rd418;
	shl.b64 	%rd420, %rd419, 3;
	add.s64 	%rd126, %rd3, %rd420;
	@%p178 bra 	$L__BB7_216;
	ld.global.u64 	%rd788, [%rd126];
$L__BB7_216:
	add.s32 	%r573, %r142, 32;
	setp.ge.s32 	%p179, %r573, %r140;
	@%p179 bra 	$L__BB7_218;
	ld.global.u64 	%rd789, [%rd126+256];
$L__BB7_218:
	add.s32 	%r574, %r142, 64;
	setp.ge.s32 	%p180, %r574, %r140;
	@%p180 bra 	$L__BB7_220;
	ld.global.u64 	%rd790, [%rd126+512];
$L__BB7_220:
	add.s32 	%r575, %r142, 96;
	setp.ge.s32 	%p181, %r575, %r140;
	@%p181 bra 	$L__BB7_222;
	ld.global.u64 	%rd791, [%rd126+768];
$L__BB7_222:
	add.s32 	%r576, %r142, 128;
	setp.ge.s32 	%p182, %r576, %r140;
	@%p182 bra 	$L__BB7_224;
	ld.global.u64 	%rd792, [%rd126+1024];
$L__BB7_224:
	add.s32 	%r577, %r142, 160;
	setp.ge.s32 	%p183, %r577, %r140;
	@%p183 bra 	$L__BB7_226;
	ld.global.u64 	%rd793, [%rd126+1280];
$L__BB7_226:
	add.s32 	%r578, %r142, 192;
	setp.ge.s32 	%p184, %r578, %r140;
	@%p184 bra 	$L__BB7_228;
	ld.global.u64 	%rd794, [%rd126+1536];
$L__BB7_228:
	add.s32 	%r579, %r142, 224;
	setp.ge.s32 	%p185, %r579, %r140;
	@%p185 bra 	$L__BB7_230;
	ld.global.u64 	%rd795, [%rd126+1792];
$L__BB7_230:
	add.s32 	%r580, %r142, 256;
	setp.ge.s32 	%p186, %r580, %r140;
	@%p186 bra 	$L__BB7_232;
	ld.global.u64 	%rd796, [%rd126+2048];
$L__BB7_232:
	add.s32 	%r581, %r142, 288;
	setp.ge.s32 	%p187, %r581, %r140;
	@%p187 bra 	$L__BB7_234;
	ld.global.u64 	%rd797, [%rd126+2304];
$L__BB7_234:
	add.s32 	%r582, %r142, 320;
	setp.ge.s32 	%p188, %r582, %r140;
	@%p188 bra 	$L__BB7_236;
	ld.global.u64 	%rd798, [%rd126+2560];
$L__BB7_236:
	// begin inline asm
	mov.u32 %r583, %laneid;
	// end inline asm
	shr.u32 	%r144, %r1142, 5;
	mad.lo.s32 	%r584, %r144, 352, %r583;
	shl.b32 	%r585, %r584, 3;
	mov.u32 	%r586, _ZZN3cub18CUB_300001_SM_10006detail6select23DeviceSelectSweepKernelINS2_10policy_hubIyNS0_8NullTypeEiLb0ELNS0_10SelectImplE0EE10Policy1000EPyPS5_S9_S9_NS0_13ScanTileStateIiLb1EEES5_N4cuda3std3__48equal_toIvEEiNS2_19streaming_context_tIlLb1EEELS6_0EEEvT0_T1_T2_T3_T4_T5_T6_T7_iT8_NS1_7vsmem_tEE19static_temp_storage;
	add.s32 	%r587, %r586, %r585;
	st.shared.u64 	[%r587], %rd788;
	st.shared.u64 	[%r587+256], %rd789;
	st.shared.u64 	[%r587+512], %rd790;
	st.shared.u64 	[%r587+768], %rd791;
	st.shared.u64 	[%r587+1024], %rd792;
	st.shared.u64 	[%r587+1280], %rd793;
	st.shared.u64 	[%r587+1536], %rd794;
	st.shared.u64 	[%r587+1792], %rd795;
	st.shared.u64 	[%r587+2048], %rd796;
	st.shared.u64 	[%r587+2304], %rd797;
	st.shared.u64 	[%r587+2560], %rd798;
	bar.warp.sync 	-1;
	mad.lo.s32 	%r588, %r583, 80, %r587;
	ld.shared.u64 	%rd149, [%r588];
	ld.shared.u64 	%rd150, [%r588+8];
	ld.shared.u64 	%rd151, [%r588+16];
	ld.shared.u64 	%rd152, [%r588+24];
	ld.shared.u64 	%rd153, [%r588+32];
	ld.shared.u64 	%rd154, [%r588+40];
	ld.shared.u64 	%rd155, [%r588+48];
	ld.shared.u64 	%rd156, [%r588+56];
	ld.shared.u64 	%rd157, [%r588+64];
	ld.shared.u64 	%rd158, [%r588+72];
	ld.shared.u64 	%rd159, [%r588+80];
	setp.eq.s16 	%p189, %rs27, 0;
	@%p189 bra 	$L__BB7_239;
	bar.sync 	0;
	shl.b32 	%r589, %r1142, 3;
	add.s32 	%r591, %r586, %r589;
	add.s32 	%r145, %r591, 3152;
	st.shared.u64 	[%r591+3152], %rd159;
	bar.sync 	0;
	setp.eq.s32 	%p191, %r1142, 0;
	mov.pred 	%p475, -1;
	@%p191 bra 	$L__BB7_244;
	ld.shared.u64 	%rd431, [%r145+-8];
	setp.ne.s64 	%p475, %rd431, %rd149;
	bra.uni 	$L__BB7_244;
$L__BB7_239:
	setp.ne.s32 	%p192, %r1142, 0;
	@%p192 bra 	$L__BB7_241;
	shl.b64 	%rd434, %rd414, 3;
	add.s64 	%rd435, %rd434, %rd3;
	ld.global.u64 	%rd800, [%rd435+-8];
$L__BB7_241:
	setp.eq.s32 	%p193, %r1142, 0;
	bar.sync 	0;
	shl.b32 	%r592, %r1142, 3;
	add.s32 	%r594, %r586, %r592;
	add.s32 	%r146, %r594, 3152;
	st.shared.u64 	[%r594+3152], %rd159;
	bar.sync 	0;
	@%p193 bra 	$L__BB7_243;
	ld.shared.u64 	%rd800, [%r146+-8];
$L__BB7_243:
	setp.ne.s64 	%p475, %rd800, %rd149;
$L__BB7_244:
	setp.ne.s64 	%p194, %rd158, %rd159;
	setp.ne.s64 	%p195, %rd157, %rd158;
	setp.ne.s64 	%p196, %rd156, %rd157;
	setp.ne.s64 	%p197, %rd155, %rd156;
	setp.ne.s64 	%p198, %rd154, %rd155;
	setp.ne.s64 	%p199, %rd153, %rd154;
	setp.ne.s64 	%p200, %rd152, %rd153;
	setp.ne.s64 	%p201, %rd151, %rd152;
	setp.ne.s64 	%p202, %rd150, %rd151;
	setp.ne.s64 	%p203, %rd149, %rd150;
	mul.lo.s32 	%r625, %r1142, 11;
	setp.ge.s32 	%p204, %r625, %r140;
	or.pred  	%p7, %p204, %p475;
	selp.u32 	%r147, 1, 0, %p7;
	add.s32 	%r626, %r625, 1;
	setp.ge.s32 	%p205, %r626, %r140;
	or.pred  	%p8, %p205, %p203;
	selp.u32 	%r627, 1, 0, %p8;
	add.s32 	%r628, %r625, 2;
	setp.ge.s32 	%p206, %r628, %r140;
	or.pred  	%p9, %p206, %p202;
	selp.u32 	%r629, 1, 0, %p9;
	add.s32 	%r630, %r625, 3;
	setp.ge.s32 	%p207, %r630, %r140;
	or.pred  	%p10, %p207, %p201;
	selp.u32 	%r631, 1, 0, %p10;
	add.s32 	%r632, %r625, 4;
	setp.ge.s32 	%p208, %r632, %r140;
	or.pred  	%p11, %p208, %p200;
	selp.u32 	%r633, 1, 0, %p11;
	add.s32 	%r634, %r625, 5;
	setp.ge.s32 	%p209, %r634, %r140;
	or.pred  	%p12, %p209, %p199;
	selp.u32 	%r635, 1, 0, %p12;
	add.s32 	%r636, %r625, 6;
	setp.ge.s32 	%p210, %r636, %r140;
	or.pred  	%p13, %p210, %p198;
	selp.u32 	%r637, 1, 0, %p13;
	add.s32 	%r638, %r625, 7;
	setp.ge.s32 	%p211, %r638, %r140;
	or.pred  	%p14, %p211, %p197;
	selp.u32 	%r639, 1, 0, %p14;
	add.s32 	%r640, %r625, 8;
	setp.ge.s32 	%p212, %r640, %r140;
	or.pred  	%p15, %p212, %p196;
	selp.u32 	%r641, 1, 0, %p15;
	add.s32 	%r642, %r625, 9;
	setp.ge.s32 	%p213, %r642, %r140;
	or.pred  	%p16, %p213, %p195;
	selp.u32 	%r643, 1, 0, %p16;
	add.s32 	%r644, %r625, 10;
	setp.ge.s32 	%p214, %r644, %r140;
	or.pred  	%p17, %p214, %p194;
	selp.u32 	%r645, 1, 0, %p17;
	bar.sync 	0;
	add.s32 	%r148, %r627, %r147;
	add.s32 	%r149, %r148, %r629;
	add.s32 	%r150, %r149, %r631;
	add.s32 	%r151, %r150, %r633;
	add.s32 	%r152, %r151, %r635;
	add.s32 	%r153, %r152, %r637;
	add.s32 	%r154, %r153, %r639;
	add.s32 	%r155, %r154, %r641;
	add.s32 	%r156, %r155, %r643;
	add.s32 	%r599, %r156, %r645;
	mov.b32 	%r597, 1;
	mov.b32 	%r622, 0;
	mov.b32 	%r624, -1;
	// begin inline asm
	{  .reg .s32 r0;  .reg .pred p;  shfl.sync.up.b32 r0|p, %r599, %r597, %r622, %r624;  @p add.s32 r0, r0, %r599;  mov.s32 %r595, r0;}
	// end inline asm
	mov.b32 	%r603, 2;
	// begin inline asm
	{  .reg .s32 r0;  .reg .pred p;  shfl.sync.up.b32 r0|p, %r595, %r603, %r622, %r624;  @p add.s32 r0, r0, %r595;  mov.s32 %r601, r0;}
	// end inline asm
	mov.b32 	%r609, 4;
	// begin inline asm
	{  .reg .s32 r0;  .reg .pred p;  shfl.sync.up.b32 r0|p, %r601, %r609, %r622, %r624;  @p add.s32 r0, r0, %r601;  mov.s32 %r607, r0;}
	// end inline asm
	mov.b32 	%r615, 8;
	// begin inline asm
	{  .reg .s32 r0;  .reg .pred p;  shfl.sync.up.b32 r0|p, %r607, %r615, %r622, %r624;  @p add.s32 r0, r0, %r607;  mov.s32 %r613, r0;}
	// end inline asm
	mov.b32 	%r621, 16;
	// begin inline asm
	{  .reg .s32 r0;  .reg .pred p;  shfl.sync.up.b32 r0|p, %r613, %r621, %r622, %r624;  @p add.s32 r0, r0, %r613;  mov.s32 %r619, r0;}
	// end inline asm
	setp.ne.s32 	%p215, %r583, 31;
	@%p215 bra 	$L__BB7_246;
	shl.b32 	%r646, %r144, 2;
	mov.u32 	%r647, _ZZN3cub18CUB_300001_SM_10006detail6select23DeviceSelectSweepKernelINS2_10policy_hubIyNS0_8NullTypeEiLb0ELNS0_10SelectImplE0EE10Policy1000EPyPS5_S9_S9_NS0_13ScanTileStateIiLb1EEES5_N4cuda3std3__48equal_toIvEEiNS2_19streaming_context_tIlLb1EEELS6_0EEEvT0_T1_T2_T3_T4_T5_T6_T7_iT8_NS1_7vsmem_tEE19static_temp_storage;
	add.s32 	%r648, %r647, %r646;
	st.shared.u32 	[%r648], %r619;
$L__BB7_246:
	bar.sync 	0;
	ld.shared.v4.u32 	{%r159, %r160, %r161, %r162}, [_ZZN3cub18CUB_300001_SM_10006detail6select23DeviceSelectSweepKernelINS2_10policy_hubIyNS0_8NullTypeEiLb0ELNS0_10SelectImplE0EE10Policy1000EPyPS5_S9_S9_NS0_13ScanTileStateIiLb1EEES5_N4cuda3std3__48equal_toIvEEiNS2_19streaming_context_tIlLb1EEELS6_0EEEvT0_T1_T2_T3_T4_T5_T6_T7_iT8_NS1_7vsmem_tEE19static_temp_storage];
	add.s32 	%r649, %r160, %r159;
	setp.eq.s32 	%p216, %r144, 2;
	selp.b32 	%r650, %r649, %r159, %p216;
	add.s32 	%r651, %r649, %r161;
	setp.eq.s32 	%p217, %r144, 3;
	selp.b32 	%r652, %r651, %r650, %p217;
	add.s32 	%r653, %r651, %r162;
	setp.eq.s32 	%p218, %r144, 4;
	selp.b32 	%r654, %r653, %r652, %p218;
	ld.shared.v4.u32 	{%r163, %r164, %r165, %r166}, [_ZZN3cub18CUB_300001_SM_10006detail6select23DeviceSelectSweepKernelINS2_10policy_hubIyNS0_8NullTypeEiLb0ELNS0_10SelectImplE0EE10Policy1000EPyPS5_S9_S9_NS0_13ScanTileStateIiLb1EEES5_N4cuda3std3__48equal_toIvEEiNS2_19streaming_context_tIlLb1EEELS6_0EEEvT0_T1_T2_T3_T4_T5_T6_T7_iT8_NS1_7vsmem_tEE19static_temp_storage+16];
	add.s32 	%r655, %r653, %r163;
	setp.eq.s32 	%p219, %r144, 5;
	selp.b32 	%r656, %r655, %r654, %p219;
	add.s32 	%r657, %r655, %r164;
	setp.eq.s32 	%p220, %r144, 6;
	selp.b32 	%r658, %r657, %r656, %p220;
	add.s32 	%r659, %r657, %r165;
	setp.eq.s32 	%p221, %r144, 7;
	selp.b32 	%r660, %r659, %r658, %p221;
	add.s32 	%r661, %r659, %r166;
	setp.eq.s32 	%p222, %r144, 8;
	selp.b32 	%r662, %r661, %r660, %p222;
	ld.shared.v4.u32 	{%r167, %r168, %r169, %r170}, [_ZZN3cub18CUB_300001_SM_10006detail6select23DeviceSelectSweepKernelINS2_10policy_hubIyNS0_8NullTypeEiLb0ELNS0_10SelectImplE0EE10Policy1000EPyPS5_S9_S9_NS0_13ScanTileStateIiLb1EEES5_N4cuda3std3__48equal_toIvEEiNS2_19streaming_context_tIlLb1EEELS6_0EEEvT0_T1_T2_T3_T4_T5_T6_T7_iT8_NS1_7vsmem_tEE19static_temp_storage+32];
	add.s32 	%r663, %r661, %r167;
	setp.eq.s32 	%p223, %r144, 9;
	selp.b32 	%r664, %r663, %r662, %p223;
	add.s32 	%r665, %r663, %r168;
	setp.eq.s32 	%p224, %r144, 10;
	selp.b32 	%r666, %r665, %r664, %p224;
	add.s32 	%r667, %r665, %r169;
	setp.eq.s32 	%p225, %r144, 11;
	selp.b32 	%r668, %r667, %r666, %p225;
	setp.lt.u32 	%p226, %r1142, 32;
	selp.b32 	%r669, 0, %r668, %p226;
	setp.eq.s32 	%p227, %r583, 0;
	sub.s32 	%r670, %r619, %r599;
	selp.b32 	%r671, 0, %r670, %p227;
	add.s32 	%r171, %r669, %r671;
	add.s32 	%r172, %r171, %r147;
	add.s32 	%r173, %r148, %r171;
	add.s32 	%r174, %r149, %r171;
	add.s32 	%r175, %r150, %r171;
	add.s32 	%r176, %r151, %r171;
	add.s32 	%r177, %r152, %r171;
	add.s32 	%r178, %r153, %r171;
	add.s32 	%r179, %r154, %r171;
	add.s32 	%r180, %r155, %r171;
	add.s32 	%r181, %r156, %r171;
	add.s32 	%r672, %r140, %r170;
	add.s32 	%r673, %r672, %r667;
	add.s32 	%r1160, %r673, -4224;
	setp.gt.s32 	%p228, %r1160, 384;
	@%p228 bra 	$L__BB7_291;
	mov.u64 	%rd436, %rd298;
	ld.param.u8 	%rs5, [%rd436];
	ld.param.u64 	%rd437, [%rd436+24];
	cvta.to.global.u64 	%rd164, %rd437;
	setp.lt.s32 	%p229, %r171, %r1160;
	and.pred  	%p230, %p7, %p229;
	@%p230 bra 	$L__BB7_248;
	bra.uni 	$L__BB7_251;
$L__BB7_248:
	setp.ne.s16 	%p231, %rs5, 0;
	mov.b64 	%rd808, 0;
	@%p231 bra 	$L__BB7_250;
	ld.global.u64 	%rd808, [%rd164];
$L__BB7_250:
	cvt.s64.s32 	%rd439, %r171;
	add.s64 	%rd440, %rd808, %rd439;
	shl.b64 	%rd441, %rd440, 3;
	add.s64 	%rd442, %rd2, %rd441;
	st.global.u64 	[%rd442], %rd149;
$L__BB7_251:
	setp.ge.s32 	%p232, %r172, %r1160;
	not.pred 	%p233, %p8;
	or.pred  	%p234, %p233, %p232;
	@%p234 bra 	$L__BB7_255;
	setp.ne.s16 	%p235, %rs5, 0;
	mov.b64 	%rd809, 0;
	@%p235 bra 	$L__BB7_254;
	ld.global.u64 	%rd809, [%rd164];
$L__BB7_254:
	cvt.s64.s32 	%rd444, %r172;
	add.s64 	%rd445, %rd809, %rd444;
	shl.b64 	%rd446, %rd445, 3;
	add.s64 	%rd447, %rd2, %rd446;
	st.global.u64 	[%rd447], %rd150;
$L__BB7_255:
	setp.ge.s32 	%p236, %r173, %r1160;
	not.pred 	%p237, %p9;
	or.pred  	%p238, %p237, %p236;
	@%p238 bra 	$L__BB7_259;
	setp.ne.s16 	%p239, %rs5, 0;
	mov.b64 	%rd810, 0;
	@%p239 bra 	$L__BB7_258;
	ld.global.u64 	%rd810, [%rd164];
$L__BB7_258:
	cvt.s64.s32 	%rd449, %r173;
	add.s64 	%rd450, %rd810, %rd449;
	shl.b64 	%rd451, %rd450, 3;
	add.s64 	%rd452, %rd2, %rd451;
	st.global.u64 	[%rd452], %rd151;
$L__BB7_259:
	setp.ge.s32 	%p240, %r174, %r1160;
	not.pred 	%p241, %p10;
	or.pred  	%p242, %p241, %p240;
	@%p242 bra 	$L__BB7_263;
	setp.ne.s16 	%p243, %rs5, 0;
	mov.b64 	%rd811, 0;
	@%p243 bra 	$L__BB7_262;
	ld.global.u64 	%rd811, [%rd164];
$L__BB7_262:
	cvt.s64.s32 	%rd454, %r174;
	add.s64 	%rd455, %rd811, %rd454;
	shl.b64 	%rd456, %rd455, 3;
	add.s64 	%rd457, %rd2, %rd456;
	st.global.u64 	[%rd457], %rd152;
$L__BB7_263:
	setp.ge.s32 	%p244, %r175, %r1160;
	not.pred 	%p245, %p11;
	or.pred  	%p246, %p245, %p244;
	@%p246 bra 	$L__BB7_267;
	setp.ne.s16 	%p247, %rs5, 0;
	mov.b64 	%rd812, 0;
	@%p247 bra 	$L__BB7_266;
	ld.global.u64 	%rd812, [%rd164];
$L__BB7_266:
	cvt.s64.s32 	%rd459, %r175;
	add.s64 	%rd460, %rd812, %rd459;
	shl.b64 	%rd461, %rd460, 3;
	add.s64 	%rd462, %rd2, %rd461;
	st.global.u64 	[%rd462], %rd153;
$L__BB7_267:
	setp.ge.s32 	%p248, %r176, %r1160;
	not.pred 	%p249, %p12;
	or.pred  	%p250, %p249, %p248;
	@%p250 bra 	$L__BB7_271;
	setp.ne.s16 	%p251, %rs5, 0;
	mov.b64 	%rd813, 0;
	@%p251 bra 	$L__BB7_270;
	ld.global.u64 	%rd813, [%rd164];
$L__BB7_270:
	cvt.s64.s32 	%rd464, %r176;
	add.s64 	%rd465, %rd813, %rd464;
	shl.b64 	%rd466, %rd465, 3;
	add.s64 	%rd467, %rd2, %rd466;
	st.global.u64 	[%rd467], %rd154;
$L__BB7_271:
	setp.ge.s32 	%p252, %r177, %r1160;
	not.pred 	%p253, %p13;
	or.pred  	%p254, %p253, %p252;
	@%p254 bra 	$L__BB7_275;
	setp.ne.s16 	%p255, %rs5, 0;
	mov.b64 	%rd814, 0;
	@%p255 bra 	$L__BB7_274;
	ld.global.u64 	%rd814, [%rd164];
$L__BB7_274:
	cvt.s64.s32 	%rd469, %r177;
	add.s64 	%rd470, %rd814, %rd469;
	shl.b64 	%rd471, %rd470, 3;
	add.s64 	%rd472, %rd2, %rd471;
	st.global.u64 	[%rd472], %rd155;
$L__BB7_275:
	setp.ge.s32 	%p256, %r178, %r1160;
	not.pred 	%p257, %p14;
	or.pred  	%p258, %p257, %p256;
	@%p258 bra 	$L__BB7_279;
	setp.ne.s16 	%p259, %rs5, 0;
	mov.b64 	%rd815, 0;
	@%p259 bra 	$L__BB7_278;
	ld.global.u64 	%rd815, [%rd164];
$L__BB7_278:
	cvt.s64.s32 	%rd474, %r178;
	add.s64 	%rd475, %rd815, %rd474;
	shl.b64 	%rd476, %rd475, 3;
	add.s64 	%rd477, %rd2, %rd476;
	st.global.u64 	[%rd477], %rd156;
$L__BB7_279:
	setp.ge.s32 	%p260, %r179, %r1160;
	not.pred 	%p261, %p15;
	or.pred  	%p262, %p261, %p260;
	@%p262 bra 	$L__BB7_283;
	setp.ne.s16 	%p263, %rs5, 0;
	mov.b64 	%rd816, 0;
	@%p263 bra 	$L__BB7_282;
	ld.global.u64 	%rd816, [%rd164];
$L__BB7_282:
	cvt.s64.s32 	%rd479, %r179;
	add.s64 	%rd480, %rd816, %rd479;
	shl.b64 	%rd481, %rd480, 3;
	add.s64 	%rd482, %rd2, %rd481;
	st.global.u64 	[%rd482], %rd157;
$L__BB7_283:
	setp.ge.s32 	%p264, %r180, %r1160;
	not.pred 	%p265, %p16;
	or.pred  	%p266, %p265, %p264;
	@%p266 bra 	$L__BB7_287;
	setp.ne.s16 	%p267, %rs5, 0;
	mov.b64 	%rd817, 0;
	@%p267 bra 	$L__BB7_286;
	ld.global.u64 	%rd817, [%rd164];
$L__BB7_286:
	cvt.s64.s32 	%rd484, %r180;
	add.s64 	%rd485, %rd817, %rd484;
	shl.b64 	%rd486, %rd485, 3;
	add.s64 	%rd487, %rd2, %rd486;
	st.global.u64 	[%rd487], %rd158;
$L__BB7_287:
	setp.ge.s32 	%p268, %r181, %r1160;
	not.pred 	%p269, %p17;
	or.pred  	%p270, %p269, %p268;
	@%p270 bra 	$L__BB7_467;
	setp.ne.s16 	%p271, %rs5, 0;
	mov.b64 	%rd818, 0;
	@%p271 bra 	$L__BB7_290;
	ld.global.u64 	%rd818, [%rd164];
$L__BB7_290:
	cvt.s64.s32 	%rd489, %r181;
	add.s64 	%rd490, %rd818, %rd489;
	shl.b64 	%rd491, %rd490, 3;
	add.s64 	%rd492, %rd2, %rd491;
	st.global.u64 	[%rd492], %rd159;
	bra.uni 	$L__BB7_467;
$L__BB7_291:
	bar.sync 	0;
	not.pred 	%p272, %p7;
	@%p272 bra 	$L__BB7_293;
	shl.b32 	%r674, %r171, 3;
	mov.u32 	%r675, _ZZN3cub18CUB_300001_SM_10006detail6select23DeviceSelectSweepKernelINS2_10policy_hubIyNS0_8NullTypeEiLb0ELNS0_10SelectImplE0EE10Policy1000EPyPS5_S9_S9_NS0_13ScanTileStateIiLb1EEES5_N4cuda3std3__48equal_toIvEEiNS2_19streaming_context_tIlLb1EEELS6_0EEEvT0_T1_T2_T3_T4_T5_T6_T7_iT8_NS1_7vsmem_tEE19static_temp_storage;
	add.s32 	%r676, %r675, %r674;
	st.shared.u64 	[%r676], %rd149;
$L__BB7_293:
	not.pred 	%p273, %p8;
	@%p273 bra 	$L__BB7_295;
	shl.b32 	%r677, %r172, 3;
	mov.u32 	%r678, _ZZN3cub18CUB_300001_SM_10006detail6select23DeviceSelectSweepKernelINS2_10policy_hubIyNS0_8NullTypeEiLb0ELNS0_10SelectImplE0EE10Policy1000EPyPS5_S9_S9_NS0_13ScanTileStateIiLb1EEES5_N4cuda3std3__48equal_toIvEEiNS2_19streaming_context_tIlLb1EEELS6_0EEEvT0_T1_T2_T3_T4_T5_T6_T7_iT8_NS1_7vsmem_tEE19static_temp_storage;
	add.s32 	%r679, %r678, %r677;
	st.shared.u64 	[%r679], %rd150;
$L__BB7_295:
	not.pred 	%p274, %p9;
	@%p274 bra 	$L__BB7_297;
	shl.b32 	%r680, %r173, 3;
	mov.u32 	%r681, _ZZN3cub18CUB_300001_SM_10006detail6select23DeviceSelectSweepKernelINS2_10policy_hubIyNS0_8NullTypeEiLb0ELNS0_10SelectImplE0EE10Policy1000EPyPS5_S9_S9_NS0_13ScanTileStateIiLb1EEES5_N4cuda3std3__48equal_toIvEEiNS2_19streaming_context_tIlLb1EEELS6_0EEEvT0_T1_T2_T3_T4_T5_T6_T7_iT8_NS1_7vsmem_tEE19static_temp_storage;
	add.s32 	%r682, %r681, %r680;
	st.shared.u64 	[%r682], %rd151;
$L__BB7_297:
	not.pred 	%p275, %p10;
	@%p275 bra 	$L__BB7_299;
	shl.b32 	%r683, %r174, 3;
	mov.u32 	%r684, _ZZN3cub18CUB_300001_SM_10006detail6select23DeviceSelectSweepKernelINS2_10policy_hubIyNS0_8NullTypeEiLb0ELNS0_10SelectImplE0EE10Policy1000EPyPS5_S9_S9_NS0_13ScanTileStateIiLb1EEES5_N4cuda3std3__48equal_toIvEEiNS2_19streaming_context_tIlLb1EEELS6_0EEEvT0_T1_T2_T3_T4_T5_T6_T7_iT8_NS1_7vsmem_tEE19static_temp_storage;
	add.s32 	%r685, %r684, %r683;
	st.shared.u64 	[%r685], %rd152;
$L__BB7_299:
	not.pred 	%p276, %p11;
	@%p276 bra 	$L__BB7_301;
	shl.b32 	%r686, %r175, 3;
	mov.u32 	%r687, _ZZN3cub18CUB_300001_SM_10006detail6select23DeviceSelectSweepKernelINS2_10policy_hubIyNS0_8NullTypeEiLb0ELNS0_10SelectImplE0EE10Policy1000EPyPS5_S9_S9_NS0_13ScanTileStateIiLb1EEES5_N4cuda3std3__48equal_toIvEEiNS2_19streaming_context_tIlLb1EEELS6_0EEEvT0_T1_T2_T3_T4_T5_T6_T7_iT8_NS1_7vsmem_tEE19static_temp_storage;
	add.s32 	%r688, %r687, %r686;
	st.shared.u64 	[%r688], %rd153;
$L__BB7_301:
	not.pred 	%p277, %p12;
	@%p277 bra 	$L__BB7_303;
	shl.b32 	%r689, %r176, 3;
	mov.u32 	%r690, _ZZN3cub18CUB_300001_SM_10006detail6select23DeviceSelectSweepKernelINS2_10policy_hubIyNS0_8NullTypeEiLb0ELNS0_10SelectImplE0EE10Policy1000EPyPS5_S9_S9_NS0_13ScanTileStateIiLb1EEES5_N4cuda3std3__48equal_toIvEEiNS2_19streaming_context_tIlLb1EEELS6_0EEEvT0_T1_T2_T3_T4_T5_T6_T7_iT8_NS1_7vsmem_tEE19static_temp_storage;
	add.s32 	%r691, %r690, %r689;
	st.shared.u64 	[%r691], %rd154;
$L__BB7_303:
	not.pred 	%p278, %p13;
	@%p278 bra 	$L__BB7_305;
	shl.b32 	%r692, %r177, 3;
	mov.u32 	%r693, _ZZN3cub18CUB_300001_SM_10006detail6select23DeviceSelectSweepKernelINS2_10policy_hubIyNS0_8NullTypeEiLb0ELNS0_10SelectImplE0EE10Policy1000EPyPS5_S9_S9_NS0_13ScanTileStateIiLb1EEES5_N4cuda3std3__48equal_toIvEEiNS2_19streaming_context_tIlLb1EEELS6_0EEEvT0_T1_T2_T3_T4_T5_T6_T7_iT8_NS1_7vsmem_tEE19static_temp_storage;
	add.s32 	%r694, %r693, %r692;
	st.shared.u64 	[%r694], %rd155;
$L__BB7_305:
	not.pred 	%p279, %p14;
	@%p279 bra 	$L__BB7_307;
	shl.b32 	%r695, %r178, 3;
	mov.u32 	%r696, _ZZN3cub18CUB_300001_SM_10006detail6select23DeviceSelectSweepKernelINS2_10policy_hubIyNS0_8NullTypeEiLb0ELNS0_10SelectImplE0EE10Policy1000EPyPS5_S9_S9_NS0_13ScanTileStateIiLb1EEES5_N4cuda3std3__48equal_toIvEEiNS2_19streaming_context_tIlLb1EEELS6_0EEEvT0_T1_T2_T3_T4_T5_T6_T7_iT8_NS1_7vsmem_tEE19static_temp_storage;
	add.s32 	%r697, %r696, %r695;
	st.shared.u64 	[%r697], %rd156;
$L__BB7_307:
	not.pred 	%p280, %p15;
	@%p280 bra 	$L__BB7_309;
	shl.b32 	%r698, %r179, 3;
	mov.u32 	%r699, _ZZN3cub18CUB_300001_SM_10006detail6select23DeviceSelectSweepKernelINS2_10policy_hubIyNS0_8NullTypeEiLb0ELNS0_10SelectImplE0EE10Policy1000EPyPS5_S9_S9_NS0_13ScanTileStateIiLb1EEES5_N4cuda3std3__48equal_toIvEEiNS2_19streaming_context_tIlLb1EEELS6_0EEEvT0_T1_T2_T3_T4_T5_T6_T7_iT8_NS1_7vsmem_tEE19static_temp_storage;
	add.s32 	%r700, %r699, %r698;
	st.shared.u64 	[%r700], %rd157;
$L__BB7_309:
	not.pred 	%p281, %p16;
	@%p281 bra 	$L__BB7_311;
	shl.b32 	%r701, %r180, 3;
	mov.u32 	%r702, _ZZN3cub18CUB_300001_SM_10006detail6select23DeviceSelectSweepKernelINS2_10policy_hubIyNS0_8NullTypeEiLb0ELNS0_10SelectImplE0EE10Policy1000EPyPS5_S9_S9_NS0_13ScanTileStateIiLb1EEES5_N4cuda3std3__48equal_toIvEEiNS2_19streaming_context_tIlLb1EEELS6_0EEEvT0_T1_T2_T3_T4_T5_T6_T7_iT8_NS1_7vsmem_tEE19static_temp_storage;
	add.s32 	%r703, %r702, %r701;
	st.shared.u64 	[%r703], %rd158;
$L__BB7_311:
	not.pred 	%p282, %p17;
	@%p282 bra 	$L__BB7_313;
	shl.b32 	%r704, %r181, 3;
	mov.u32 	%r705, _ZZN3cub18CUB_300001_SM_10006detail6select23DeviceSelectSweepKernelINS2_10policy_hubIyNS0_8NullTypeEiLb0ELNS0_10SelectImplE0EE10Policy1000EPyPS5_S9_S9_NS0_13ScanTileStateIiLb1EEES5_N4cuda3std3__48equal_toIvEEiNS2_19streaming_context_tIlLb1EEELS6_0EEEvT0_T1_T2_T3_T4_T5_T6_T7_iT8_NS1_7vsmem_tEE19static_temp_storage;
	add.s32 	%r706, %r705, %r704;
	st.shared.u64 	[%r706], %rd159;
$L__BB7_313:
	bar.sync 	0;
	setp.ge.u32 	%p283, %r1142, %r1160;
	@%p283 bra 	$L__BB7_467;
	ld.param.u32 	%r1119, [_ZN3cub18CUB_300001_SM_10006detail6select23DeviceSelectSweepKernelINS2_10policy_hubIyNS0_8NullTypeEiLb0ELNS0_10SelectImplE0EE10Policy1000EPyPS5_S9_S9_NS0_13ScanTileStateIiLb1EEES5_N4cuda3std3__48equal_toIvEEiNS2_19streaming_context_tIlLb1EEELS6_0EEEvT0_T1_T2_T3_T4_T5_T6_T7_iT8_NS1_7vsmem_tE_param_7];
	mov.u64 	%rd493, %rd298;
	ld.param.u8 	%rs6, [%rd493];
	ld.param.u64 	%rd494, [%rd493+24];
	cvta.to.global.u64 	%rd165, %rd494;
	add.s32 	%r707, %r160, %r161;
	add.s32 	%r708, %r707, %r162;
	add.s32 	%r709, %r708, %r163;
	add.s32 	%r710, %r709, %r164;
	add.s32 	%r711, %r710, %r165;
	add.s32 	%r712, %r711, %r166;
	add.s32 	%r713, %r712, %r167;
	add.s32 	%r714, %r713, %r168;
	add.s32 	%r715, %r714, %r169;
	add.s32 	%r716, %r715, %r170;
	add.s32 	%r717, %r716, %r159;
	add.s32 	%r718, %r717, %r1119;
	sub.s32 	%r719, %r718, %r1142;
	add.s32 	%r183, %r719, -4225;
	mul.hi.u32 	%r720, %r183, -1431655765;
	shr.u32 	%r721, %r720, 8;
	add.s32 	%r184, %r721, 1;
	and.b32  	%r722, %r721, 3;
	setp.eq.s32 	%p284, %r722, 3;
	@%p284 bra 	$L__BB7_319;
	cvt.u64.u32 	%rd801, %r1142;
	shl.b32 	%r723, %r1142, 3;
	mov.u32 	%r724, _ZZN3cub18CUB_300001_SM_10006detail6select23DeviceSelectSweepKernelINS2_10policy_hubIyNS0_8NullTypeEiLb0ELNS0_10SelectImplE0EE10Policy1000EPyPS5_S9_S9_NS0_13ScanTileStateIiLb1EEES5_N4cuda3std3__48equal_toIvEEiNS2_19streaming_context_tIlLb1EEELS6_0EEEvT0_T1_T2_T3_T4_T5_T6_T7_iT8_NS1_7vsmem_tEE19static_temp_storage;
	add.s32 	%r1141, %r724, %r723;
	and.b32  	%r725, %r184, 3;
	neg.s32 	%r1140, %r725;
$L__BB7_316:
	.pragma "nounroll";
	setp.ne.s16 	%p285, %rs6, 0;
	ld.shared.u64 	%rd168, [%r1141];
	mov.b64 	%rd802, 0;
	@%p285 bra 	$L__BB7_318;
	ld.global.u64 	%rd802, [%rd165];
$L__BB7_318:
	add.s64 	%rd496, %rd802, %rd801;
	shl.b64 	%rd497, %rd496, 3;
	add.s64 	%rd498, %rd2, %rd497;
	st.global.u64 	[%rd498], %rd168;
	add.s64 	%rd801, %rd801, 384;
	cvt.u32.u64 	%r1142, %rd801;
	add.s32 	%r1141, %r1141, 3072;
	add.s32 	%r1140, %r1140, 1;
	setp.ne.s32 	%p286, %r1140, 0;
	@%p286 bra 	$L__BB7_316;
$L__BB7_319:
	setp.lt.u32 	%p287, %r183, 1152;
	@%p287 bra 	$L__BB7_467;
	mul.wide.u32 	%rd500, %r1142, 8;
	add.s64 	%rd172, %rd2, %rd500;
	shl.b32 	%r726, %r1142, 3;
	mov.u32 	%r727, _ZZN3cub18CUB_300001_SM_10006detail6select23DeviceSelectSweepKernelINS2_10policy_hubIyNS0_8NullTypeEiLb0ELNS0_10SelectImplE0EE10Policy1000EPyPS5_S9_S9_NS0_13ScanTileStateIiLb1EEES5_N4cuda3std3__48equal_toIvEEiNS2_19streaming_context_tIlLb1EEELS6_0EEEvT0_T1_T2_T3_T4_T5_T6_T7_iT8_NS1_7vsmem_tEE19static_temp_storage;
	add.s32 	%r728, %r726, %r727;
	add.s32 	%r1143, %r728, 6144;
	mov.b64 	%rd803, 0;
$L__BB7_321:
	setp.ne.s16 	%p288, %rs6, 0;
	ld.shared.u64 	%rd174, [%r1143+-6144];
	mov.b64 	%rd804, 0;
	@%p288 bra 	$L__BB7_323;
	ld.global.u64 	%rd804, [%rd165];
$L__BB7_323:
	setp.ne.s16 	%p289, %rs6, 0;
	shl.b64 	%rd503, %rd804, 3;
	add.s64 	%rd504, %rd803, %rd503;
	add.s64 	%rd505, %rd172, %rd504;
	st.global.u64 	[%rd505], %rd174;
	ld.shared.u64 	%rd177, [%r1143+-3072];
	mov.b64 	%rd805, 0;
	@%p289 bra 	$L__BB7_325;
	ld.global.u64 	%rd805, [%rd165];
$L__BB7_325:
	setp.ne.s16 	%p290, %rs6, 0;
	shl.b64 	%rd507, %rd805, 3;
	add.s64 	%rd508, %rd803, %rd507;
	add.s64 	%rd509, %rd172, %rd508;
	st.global.u64 	[%rd509+3072], %rd177;
	ld.shared.u64 	%rd180, [%r1143];
	mov.b64 	%rd806, 0;
	@%p290 bra 	$L__BB7_327;
	ld.global.u64 	%rd806, [%rd165];
$L__BB7_327:
	setp.ne.s16 	%p291, %rs6, 0;
	shl.b64 	%rd511, %rd806, 3;
	add.s64 	%rd512, %rd803, %rd511;
	add.s64 	%rd513, %rd172, %rd512;
	st.global.u64 	[%rd513+6144], %rd180;
	ld.shared.u64 	%rd183, [%r1143+3072];
	mov.b64 	%rd807, 0;
	@%p291 bra 	$L__BB7_329;
	ld.global.u64 	%rd807, [%rd165];
$L__BB7_329:
	shl.b64 	%rd514, %rd807, 3;
	add.s64 	%rd515, %rd803, %rd514;
	add.s64 	%rd516, %rd172, %rd515;
	st.global.u64 	[%rd516+9216], %rd183;
	add.s32 	%r1142, %r1142, 1536;
	add.s64 	%rd803, %rd803, 12288;
	add.s32 	%r1143, %r1143, 12288;
	setp.lt.s32 	%p292, %r1142, %r1160;
	@%p292 bra 	$L__BB7_321;
	bra.uni 	$L__BB7_467;
$L__BB7_330:
	ld.param.u8 	%rs9, [%rd1];
	setp.eq.s16 	%p31, %rs9, 0;
	ld.param.u64 	%rd302, [%rd1+16];
	selp.b64 	%rd303, %rd302, 0, %p31;
	cvt.s64.s32 	%rd209, %r2;
	add.s64 	%rd304, %rd303, %rd209;
	mov.u32 	%r1156, %tid.x;
	and.b32  	%r281, %r1156, 31;
	and.b32  	%r282, %r1156, 992;
	mul.lo.s32 	%r283, %r282, 11;
	or.b32  	%r199, %r283, %r281;
	setp.ge.s32 	%p32, %r199, %r140;
	cvt.u64.u32 	%rd305, %r199;
	add.s64 	%rd306, %rd304, %rd305;
	shl.b64 	%rd307, %rd306, 3;
	add.s64 	%rd210, %rd3, %rd307;
	@%p32 bra 	$L__BB7_332;
	ld.global.u64 	%rd819, [%rd210];
$L__BB7_332:
	add.s32 	%r284, %r199, 32;
	setp.ge.s32 	%p33, %r284, %r140;
	@%p33 bra 	$L__BB7_334;
	ld.global.u64 	%rd820, [%rd210+256];
$L__BB7_334:
	add.s32 	%r285, %r199, 64;
	setp.ge.s32 	%p34, %r285, %r140;
	@%p34 bra 	$L__BB7_336;
	ld.global.u64 	%rd821, [%rd210+512];
$L__BB7_336:
	add.s32 	%r286, %r199, 96;
	setp.ge.s32 	%p35, %r286, %r140;
	@%p35 bra 	$L__BB7_338;
	ld.global.u64 	%rd822, [%rd210+768];
$L__BB7_338:
	add.s32 	%r287, %r199, 128;
	setp.ge.s32 	%p36, %r287, %r140;
	@%p36 bra 	$L__BB7_340;
	ld.global.u64 	%rd823, [%rd210+1024];
$L__BB7_340:
	add.s32 	%r288, %r199, 160;
	setp.ge.s32 	%p37, %r288, %r140;
	@%p37 bra 	$L__BB7_342;
	ld.global.u64 	%rd824, [%rd210+1280];
$L__BB7_342:
	add.s32 	%r289, %r199, 192;
	setp.ge.s32 	%p38, %r289, %r140;
	@%p38 bra 	$L__BB7_344;
	ld.global.u64 	%rd825, [%rd210+1536];
$L__BB7_344:
	add.s32 	%r290, %r199, 224;
	setp.ge.s32 	%p39, %r290, %r140;
	@%p39 bra 	$L__BB7_346;
	ld.global.u64 	%rd826, [%rd210+1792];
$L__BB7_346:
	add.s32 	%r291, %r199, 256;
	setp.ge.s32 	%p40, %r291, %r140;
	@%p40 bra 	$L__BB7_348;
	ld.global.u64 	%rd827, [%rd210+2048];
$L__BB7_348:
	add.s32 	%r292, %r199, 288;
	setp.ge.s32 	%p41, %r292, %r140;
	@%p41 bra 	$L__BB7_350;
	ld.global.u64 	%rd828, [%rd210+2304];
$L__BB7_350:
	add.s32 	%r293, %r199, 320;
	setp.ge.s32 	%p42, %r293, %r140;
	@%p42 bra 	$L__BB7_352;
	ld.global.u64 	%rd829, [%rd210+2560];
$L__BB7_352:
	// begin inline asm
	mov.u32 %r294, %laneid;
	// end inline asm
	shr.u32 	%r201, %r1156, 5;
	mad.lo.s32 	%r295, %r201, 352, %r294;
	shl.b32 	%r296, %r295, 3;
	mov.u32 	%r297, _ZZN3cub18CUB_300001_SM_10006detail6select23DeviceSelectSweepKernelINS2_10policy_hubIyNS0_8NullTypeEiLb0ELNS0_10SelectImplE0EE10Policy1000EPyPS5_S9_S9_NS0_13ScanTileStateIiLb1EEES5_N4cuda3std3__48equal_toIvEEiNS2_19streaming_context_tIlLb1EEELS6_0EEEvT0_T1_T2_T3_T4_T5_T6_T7_iT8_NS1_7vsmem_tEE19static_temp_storage;
	add.s32 	%r298, %r297, %r296;
	st.shared.u64 	[%r298], %rd819;
	st.shared.u64 	[%r298+256], %rd820;
	st.shared.u64 	[%r298+512], %rd821;
	st.shared.u64 	[%r298+768], %rd822;
	st.shared.u64 	[%r298+1024], %rd823;
	st.shared.u64 	[%r298+1280], %rd824;
	st.shared.u64 	[%r298+1536], %rd825;
	st.shared.u64 	[%r298+1792], %rd826;
	st.shared.u64 	[%r298+2048], %rd827;
	st.shared.u64 	[%r298+2304], %rd828;
	st.shared.u64 	[%r298+2560], %rd829;
	bar.warp.sync 	-1;
	mad.lo.s32 	%r299, %r294, 80, %r298;
	ld.shared.u64 	%rd233, [%r299];
	ld.shared.u64 	%rd234, [%r299+8];
	ld.shared.u64 	%rd235, [%r299+16];
	ld.shared.u64 	%rd236, [%r299+24];
	ld.shared.u64 	%rd237, [%r299+32];
	ld.shared.u64 	%rd238, [%r299+40];
	ld.shared.u64 	%rd239, [%r299+48];
	ld.shared.u64 	%rd240, [%r299+56];
	ld.shared.u64 	%rd241, [%r299+64];
	ld.shared.u64 	%rd242, [%r299+72];
	ld.shared.u64 	%rd243, [%r299+80];
	setp.ne.s32 	%p43, %r1156, 0;
	@%p43 bra 	$L__BB7_354;
	setp.eq.s16 	%p44, %rs9, 0;
	selp.b64 	%rd320, %rd302, 0, %p44;
	add.s64 	%rd321, %rd320, %rd209;
	shl.b64 	%rd322, %rd321, 3;
	add.s64 	%rd323, %rd3, %rd322;
	ld.global.u64 	%rd831, [%rd323+-8];
$L__BB7_354:
	setp.eq.s32 	%p45, %r1156, 0;
	bar.sync 	0;
	shl.b32 	%r300, %r1156, 3;
	add.s32 	%r302, %r297, %r300;
	add.s32 	%r202, %r302, 3152;
	st.shared.u64 	[%r302+3152], %rd243;
	bar.sync 	0;
	@%p45 bra 	$L__BB7_356;
	ld.shared.u64 	%rd831, [%r202+-8];
$L__BB7_356:
	setp.ne.s64 	%p46, %rd831, %rd233;
	setp.ne.s64 	%p47, %rd233, %rd234;
	setp.ne.s64 	%p48, %rd234, %rd235;
	setp.ne.s64 	%p49, %rd235, %rd236;
	setp.ne.s64 	%p50, %rd236, %rd237;
	setp.ne.s64 	%p51, %rd237, %rd238;
	setp.ne.s64 	%p52, %rd238, %rd239;
	setp.ne.s64 	%p53, %rd239, %rd240;
	setp.ne.s64 	%p54, %rd240, %rd241;
	setp.ne.s64 	%p55, %rd241, %rd242;
	setp.ne.s64 	%p56, %rd242, %rd243;
	mul.lo.s32 	%r333, %r1156, 11;
	setp.ge.s32 	%p57, %r333, %r140;
	or.pred  	%p18, %p57, %p46;
	selp.u32 	%r334, 1, 0, %p18;
	add.s32 	%r335, %r333, 1;
	setp.ge.s32 	%p58, %r335, %r140;
	or.pred  	%p19, %p58, %p47;
	selp.u32 	%r336, 1, 0, %p19;
	add.s32 	%r337, %r333, 2;
	setp.ge.s32 	%p59, %r337, %r140;
	or.pred  	%p20, %p59, %p48;
	selp.u32 	%r338, 1, 0, %p20;
	add.s32 	%r339, %r333, 3;
	setp.ge.s32 	%p60, %r339, %r140;
	or.pred  	%p21, %p60, %p49;
	selp.u32 	%r340, 1, 0, %p21;
	add.s32 	%r341, %r333, 4;
	setp.ge.s32 	%p61, %r341, %r140;
	or.pred  	%p22, %p61, %p50;
	selp.u32 	%r342, 1, 0, %p22;
	add.s32 	%r343, %r333, 5;
	setp.ge.s32 	%p62, %r343, %r140;
	or.pred  	%p23, %p62, %p51;
	selp.u32 	%r344, 1, 0, %p23;
	add.s32 	%r345, %r333, 6;
	setp.ge.s32 	%p63, %r345, %r140;
	or.pred  	%p24, %p63, %p52;
	selp.u32 	%r346, 1, 0, %p24;
	add.s32 	%r347, %r333, 7;
	setp.ge.s32 	%p64, %r347, %r140;
	or.pred  	%p25, %p64, %p53;
	selp.u32 	%r348, 1, 0, %p25;
	add.s32 	%r349, %r333, 8;
	setp.ge.s32 	%p65, %r349, %r140;
	or.pred  	%p26, %p65, %p54;
	selp.u32 	%r350, 1, 0, %p26;
	add.s32 	%r351, %r333, 9;
	setp.ge.s32 	%p66, %r351, %r140;
	or.pred  	%p27, %p66, %p55;
	selp.u32 	%r352, 1, 0, %p27;
	add.s32 	%r353, %r333, 10;
	setp.ge.s32 	%p67, %r353, %r140;
	or.pred  	%p28, %p67, %p56;
	selp.u32 	%r354, 1, 0, %p28;
	bar.sync 	0;
	add.s32 	%r355, %r336, %r334;
	add.s32 	%r356, %r355, %r338;
	add.s32 	%r357, %r356, %r340;
	add.s32 	%r358, %r357, %r342;
	add.s32 	%r359, %r358, %r344;
	add.s32 	%r360, %r359, %r346;
	add.s32 	%r361, %r360, %r348;
	add.s32 	%r362, %r361, %r350;
	add.s32 	%r363, %r362, %r352;
	add.s32 	%r307, %r363, %r354;
	mov.b32 	%r305, 1;
	mov.b32 	%r330, 0;
	mov.b32 	%r332, -1;
	// begin inline asm
	{  .reg .s32 r0;  .reg .pred p;  shfl.sync.up.b32 r0|p, %r307, %r305, %r330, %r332;  @p add.s32 r0, r0, %r307;  mov.s32 %r303, r0;}
	// end inline asm
	mov.b32 	%r311, 2;
	// begin inline asm
	{  .reg .s32 r0;  .reg .pred p;  shfl.sync.up.b32 r0|p, %r303, %r311, %r330, %r332;  @p add.s32 r0, r0, %r303;  mov.s32 %r309, r0;}
	// end inline asm
	mov.b32 	%r317, 4;
	// begin inline asm
	{  .reg .s32 r0;  .reg .pred p;  shfl.sync.up.b32 r0|p, %r309, %r317, %r330, %r332;  @p add.s32 r0, r0, %r309;  mov.s32 %r315, r0;}
	// end inline asm
	mov.b32 	%r323, 8;
	// begin inline asm
	{  .reg .s32 r0;  .reg .pred p;  shfl.sync.up.b32 r0|p, %r315, %r323, %r330, %r332;  @p add.s32 r0, r0, %r315;  mov.s32 %r321, r0;}
	// end inline asm
	mov.b32 	%r329, 16;
	// begin inline asm
	{  .reg .s32 r0;  .reg .pred p;  shfl.sync.up.b32 r0|p, %r321, %r329, %r330, %r332;  @p add.s32 r0, r0, %r321;  mov.s32 %r327, r0;}
	// end inline asm
	setp.ne.s32 	%p68, %r294, 31;
	@%p68 bra 	$L__BB7_358;
	shl.b32 	%r364, %r201, 2;
	mov.u32 	%r365, _ZZN3cub18CUB_300001_SM_10006detail6select23DeviceSelectSweepKernelINS2_10policy_hubIyNS0_8NullTypeEiLb0ELNS0_10SelectImplE0EE10Policy1000EPyPS5_S9_S9_NS0_13ScanTileStateIiLb1EEES5_N4cuda3std3__48equal_toIvEEiNS2_19streaming_context_tIlLb1EEELS6_0EEEvT0_T1_T2_T3_T4_T5_T6_T7_iT8_NS1_7vsmem_tEE19static_temp_storage;
	add.s32 	%r366, %r365, %r364;
	st.shared.u32 	[%r366], %r327;
$L__BB7_358:
	sub.s32 	%r367, %r327, %r307;
	bar.sync 	0;
	ld.shared.v4.u32 	{%r368, %r369, %r370, %r371}, [_ZZN3cub18CUB_300001_SM_10006detail6select23DeviceSelectSweepKernelINS2_10policy_hubIyNS0_8NullTypeEiLb0ELNS0_10SelectImplE0EE10Policy1000EPyPS5_S9_S9_NS0_13ScanTileStateIiLb1EEES5_N4cuda3std3__48equal_toIvEEiNS2_19streaming_context_tIlLb1EEELS6_0EEEvT0_T1_T2_T3_T4_T5_T6_T7_iT8_NS1_7vsmem_tEE19static_temp_storage];
	add.s32 	%r372, %r369, %r368;
	setp.eq.s32 	%p69, %r201, 2;
	selp.b32 	%r373, %r372, %r368, %p69;
	add.s32 	%r374, %r372, %r370;
	setp.eq.s32 	%p70, %r201, 3;
	selp.b32 	%r375, %r374, %r373, %p70;
	add.s32 	%r376, %r374, %r371;
	setp.eq.s32 	%p71, %r201, 4;
	selp.b32 	%r377, %r376, %r375, %p71;
	ld.shared.v4.u32 	{%r378, %r379, %r380, %r381}, [_ZZN3cub18CUB_300001_SM_10006detail6select23DeviceSelectSweepKernelINS2_10policy_hubIyNS0_8NullTypeEiLb0ELNS0_10SelectImplE0EE10Policy1000EPyPS5_S9_S9_NS0_13ScanTileStateIiLb1EEES5_N4cuda3std3__48equal_toIvEEiNS2_19streaming_context_tIlLb1EEELS6_0EEEvT0_T1_T2_T3_T4_T5_T6_T7_iT8_NS1_7vsmem_tEE19static_temp_storage+16];
	add.s32 	%r382, %r376, %r378;
	setp.eq.s32 	%p72, %r201, 5;
	selp.b32 	%r383, %r382, %r377, %p72;
	add.s32 	%r384, %r382, %r379;
	setp.eq.s32 	%p73, %r201, 6;
	selp.b32 	%r385, %r384, %r383, %p73;
	add.s32 	%r386, %r384, %r380;
	setp.eq.s32 	%p74, %r201, 7;
	selp.b32 	%r387, %r386, %r385, %p74;
	add.s32 	%r388, %r386, %r381;
	setp.eq.s32 	%p75, %r201, 8;
	selp.b32 	%r389, %r388, %r387, %p75;
	ld.shared.v4.u32 	{%r390, %r391, %r392, %r393}, [_ZZN3cub18CUB_300001_SM_10006detail6select23DeviceSelectSweepKernelINS2_10policy_hubIyNS0_8NullTypeEiLb0ELNS0_10SelectImplE0EE10Policy1000EPyPS5_S9_S9_NS0_13ScanTileStateIiLb1EEES5_N4cuda3std3__48equal_toIvEEiNS2_19streaming_context_tIlLb1EEELS6_0EEEvT0_T1_T2_T3_T4_T5_T6_T7_iT8_NS1_7vsmem_tEE19static_temp_storage+32];
	add.s32 	%r394, %r388, %r390;
	setp.eq.s32 	%p76, %r201, 9;
	selp.b32 	%r395, %r394, %r389, %p76;
	add.s32 	%r396, %r394, %r391;
	setp.eq.s32 	%p77, %r201, 10;
	selp.b32 	%r397, %r396, %r395, %p77;
	add.s32 	%r398, %r396, %r392;
	setp.eq.s32 	%p78, %r201, 11;
	selp.b32 	%r399, %r398, %r397, %p78;
	add.s32 	%r205, %r398, %r393;
	setp.gt.u32 	%p79, %r1156, 31;
	setp.lt.u32 	%p80, %r1156, 32;
	setp.eq.s32 	%p81, %r294, 0;
	selp.b32 	%r400, 0, %r367, %p81;
	add.s32 	%r1152, %r399, %r400;
	selp.b32 	%r207, %r367, %r1152, %p80;
	@%p79 bra 	$L__BB7_383;
	setp.ne.s32 	%p82, %r1156, 0;
	mul.wide.s32 	%rd324, %r1, 8;
	add.s64 	%rd248, %rd4, %rd324;
	@%p82 bra 	$L__BB7_361;
	st.shared.u32 	[_ZZN3cub18CUB_300001_SM_10006detail6select23DeviceSelectSweepKernelINS2_10policy_hubIyNS0_8NullTypeEiLb0ELNS0_10SelectImplE0EE10Policy1000EPyPS5_S9_S9_NS0_13ScanTileStateIiLb1EEES5_N4cuda3std3__48equal_toIvEEiNS2_19streaming_context_tIlLb1EEELS6_0EEEvT0_T1_T2_T3_T4_T5_T6_T7_iT8_NS1_7vsmem_tEE19static_temp_storage+76], %r205;
	add.s64 	%rd325, %rd248, 256;
	mov.b32 	%r401, 100;
	// begin inline asm
	st.relaxed.gpu.v2.u32 [%rd325], {%r401, %r205};
	// end inline asm
$L__BB7_361:
	not.b32 	%r403, %r1156;
	add.s32 	%r1149, %r1, %r403;
	mov.u32 	%r209, %nctaid.x;
	setp.gt.u32 	%p83, %r209, 499;
	@%p83 bra 	$L__BB7_363;
	membar.cta;
	bra.uni 	$L__BB7_364;
$L__BB7_363:
	mov.b32 	%r404, 1140;
	// begin inline asm
	nanosleep.u32 %r404;
	// end inline asm
$L__BB7_364:
	mul.wide.s32 	%rd327, %r1149, 8;
	add.s64 	%rd328, %rd4, %rd327;
	add.s64 	%rd326, %rd328, 256;
	// begin inline asm
	ld.relaxed.gpu.v2.u32 {%r1150, %r1146}, [%rd326];
	// end inline asm
$L__BB7_365:
	setp.eq.s32 	%p84, %r1150, 99;
	mov.b32 	%r407, -1;
	vote.sync.any.pred 	%p85, %p84, %r407;
	not.pred 	%p86, %p85;
	@%p86 bra 	$L__BB7_370;
	setp.gt.u32 	%p176, %r209, 499;
	@%p176 bra 	$L__BB7_368;
	membar.cta;
	bra.uni 	$L__BB7_369;
$L__BB7_368:
	mov.b32 	%r567, 380;
	// begin inline asm
	nanosleep.u32 %r567;
	// end inline asm
$L__BB7_369:
	// begin inline asm
	ld.relaxed.gpu.v2.u32 {%r1150, %r1146}, [%rd326];
	// end inline asm
	bra.uni 	$L__BB7_365;
$L__BB7_370:
	setp.eq.s32 	%p87, %r1150, 101;
	mov.b32 	%r434, -1;
	vote.sync.ballot.b32 	%r435, %p87, %r434;
	// begin inline asm
	mov.u32 %r409, %lanemask_ge;
	// end inline asm
	and.b32  	%r436, %r435, %r409;
	or.b32  	%r437, %r436, -2147483648;
	add.s32 	%r438, %r437, -1;
	not.b32 	%r439, %r437;
	and.b32  	%r440, %r439, %r438;
	popc.b32 	%r413, %r440;
	mov.b32 	%r412, 1;
	// begin inline asm
	shfl.sync.down.b32 %r410, %r1146, %r412, %r413, %r434;
	// end inline asm
	setp.lt.s32 	%p89, %r294, %r413;
	selp.b32 	%r441, %r410, 0, %p89;
	add.s32 	%r416, %r441, %r1146;
	mov.b32 	%r417, 2;
	// begin inline asm
	shfl.sync.down.b32 %r415, %r416, %r417, %r413, %r434;
	// end inline asm
	add.s32 	%r219, %r294, 2;
	setp.gt.s32 	%p90, %r219, %r413;
	selp.b32 	%r442, 0, %r415, %p90;
	add.s32 	%r421, %r416, %r442;
	mov.b32 	%r422, 4;
	// begin inline asm
	shfl.sync.down.b32 %r420, %r421, %r422, %r413, %r434;
	// end inline asm
	add.s32 	%r220, %r294, 4;
	setp.gt.s32 	%p91, %r220, %r413;
	selp.b32 	%r443, 0, %r420, %p91;
	add.s32 	%r426, %r421, %r443;
	mov.b32 	%r427, 8;
	// begin inline asm
	shfl.sync.down.b32 %r425, %r426, %r427, %r413, %r434;
	// end inline asm
	add.s32 	%r221, %r294, 8;
	setp.gt.s32 	%p92, %r221, %r413;
	selp.b32 	%r444, 0, %r425, %p92;
	add.s32 	%r431, %r426, %r444;
	mov.b32 	%r432, 16;
	// begin inline asm
	shfl.sync.down.b32 %r430, %r431, %r432, %r413, %r434;
	// end inline asm
	add.s32 	%r222, %r294, 16;
	setp.gt.s32 	%p93, %r222, %r413;
	selp.b32 	%r445, 0, %r430, %p93;
	add.s32 	%r1147, %r431, %r445;
	add.s64 	%rd250, %rd4, 256;
$L__BB7_371:
	setp.ne.s32 	%p94, %r1150, 101;
	mov.b32 	%r446, -1;
	vote.sync.all.pred 	%p95, %p94, %r446;
	not.pred 	%p96, %p95;
	@%p96 bra 	$L__BB7_379;
	mul.wide.s32 	%rd409, %r1149, 8;
	add.s64 	%rd410, %rd250, %rd409;
	add.s64 	%rd408, %rd410, -256;
	// begin inline asm
	ld.relaxed.gpu.v2.u32 {%r1150, %r1151}, [%rd408];
	// end inline asm
$L__BB7_373:
	setp.eq.s32 	%p165, %r1150, 99;
	mov.b32 	%r525, -1;
	vote.sync.any.pred 	%p166, %p165, %r525;
	not.pred 	%p167, %p166;
	@%p167 bra 	$L__BB7_378;
	setp.gt.u32 	%p175, %r209, 499;
	@%p175 bra 	$L__BB7_376;
	membar.cta;
	bra.uni 	$L__BB7_377;
$L__BB7_376:
	mov.b32 	%r564, 380;
	// begin inline asm
	nanosleep.u32 %r564;
	// end inline asm
$L__BB7_377:
	// begin inline asm
	ld.relaxed.gpu.v2.u32 {%r1150, %r1151}, [%rd408];
	// end inline asm
	bra.uni 	$L__BB7_373;
$L__BB7_378:
	setp.eq.s32 	%p168, %r1150, 101;
	mov.b32 	%r551, -1;
	vote.sync.ballot.b32 	%r552, %p168, %r551;
	and.b32  	%r553, %r552, %r409;
	or.b32  	%r554, %r553, -2147483648;
	add.s32 	%r555, %r554, -1;
	not.b32 	%r556, %r554;
	and.b32  	%r557, %r556, %r555;
	popc.b32 	%r530, %r557;
	mov.b32 	%r529, 1;
	// begin inline asm
	shfl.sync.down.b32 %r527, %r1151, %r529, %r530, %r551;
	// end inline asm
	setp.lt.s32 	%p170, %r294, %r530;
	selp.b32 	%r558, %r527, 0, %p170;
	add.s32 	%r533, %r558, %r1151;
	mov.b32 	%r534, 2;
	// begin inline asm
	shfl.sync.down.b32 %r532, %r533, %r534, %r530, %r551;
	// end inline asm
	setp.gt.s32 	%p171, %r219, %r530;
	selp.b32 	%r559, 0, %r532, %p171;
	add.s32 	%r538, %r533, %r559;
	mov.b32 	%r539, 4;
	// begin inline asm
	shfl.sync.down.b32 %r537, %r538, %r539, %r530, %r551;
	// end inline asm
	setp.gt.s32 	%p172, %r220, %r530;
	selp.b32 	%r560, 0, %r537, %p172;
	add.s32 	%r543, %r538, %r560;
	mov.b32 	%r544, 8;
	// begin inline asm
	shfl.sync.down.b32 %r542, %r543, %r544, %r530, %r551;
	// end inline asm
	setp.gt.s32 	%p173, %r221, %r530;
	selp.b32 	%r561, 0, %r542, %p173;
	add.s32 	%r548, %r543, %r561;
	mov.b32 	%r549, 16;
	// begin inline asm
	shfl.sync.down.b32 %r547, %r548, %r549, %r530, %r551;
	// end inline asm
	setp.gt.s32 	%p174, %r222, %r530;
	selp.b32 	%r562, 0, %r547, %p174;
	add.s32 	%r563, %r562, %r1147;
	add.s32 	%r1147, %r563, %r548;
	add.s32 	%r1149, %r1149, -32;
	bra.uni 	$L__BB7_371;
$L__BB7_379:
	setp.ne.s32 	%p97, %r1156, 0;
	@%p97 bra 	$L__BB7_381;
	add.s32 	%r449, %r1147, %r205;
	add.s64 	%rd329, %rd248, 256;
	mov.b32 	%r448, 101;
	// begin inline asm
	st.relaxed.gpu.v2.u32 [%rd329], {%r448, %r449};
	// end inline asm
	st.shared.u32 	[_ZZN3cub18CUB_300001_SM_10006detail6select23DeviceSelectSweepKernelINS2_10policy_hubIyNS0_8NullTypeEiLb0ELNS0_10SelectImplE0EE10Policy1000EPyPS5_S9_S9_NS0_13ScanTileStateIiLb1EEES5_N4cuda3std3__48equal_toIvEEiNS2_19streaming_context_tIlLb1EEELS6_0EEEvT0_T1_T2_T3_T4_T5_T6_T7_iT8_NS1_7vsmem_tEE19static_temp_storage+68], %r1147;
	st.shared.u32 	[_ZZN3cub18CUB_300001_SM_10006detail6select23DeviceSelectSweepKernelINS2_10policy_hubIyNS0_8NullTypeEiLb0ELNS0_10SelectImplE0EE10Policy1000EPyPS5_S9_S9_NS0_13ScanTileStateIiLb1EEES5_N4cuda3std3__48equal_toIvEEiNS2_19streaming_context_tIlLb1EEELS6_0EEEvT0_T1_T2_T3_T4_T5_T6_T7_iT8_NS1_7vsmem_tEE19static_temp_storage+72], %r449;
$L__BB7_381:
	setp.ne.s32 	%p98, %r294, 0;
	mov.u32 	%r1152, %r207;
	@%p98 bra 	$L__BB7_383;
	st.shared.u32 	[_ZZN3cub18CUB_300001_SM_10006detail6select23DeviceSelectSweepKernelINS2_10policy_hubIyNS0_8NullTypeEiLb0ELNS0_10SelectImplE0EE10Policy1000EPyPS5_S9_S9_NS0_13ScanTileStateIiLb1EEES5_N4cuda3std3__48equal_toIvEEiNS2_19streaming_context_tIlLb1EEELS6_0EEEvT0_T1_T2_T3_T4_T5_T6_T7_iT8_NS1_7vsmem_tEE19static_temp_storage+60], %r1147;
	mov.u32 	%r1152, %r1147;
$L__BB7_383:
	setp.eq.s32 	%p99, %r1156, 0;
	bar.sync 	0;
	ld.shared.u32 	%r450, [_ZZN3cub18CUB_300001_SM_10006detail6select23DeviceSelectSweepKernelINS2_10policy_hubIyNS0_8NullTypeEiLb0ELNS0_10SelectImplE0EE10Policy1000EPyPS5_S9_S9_NS0_13ScanTileStateIiLb1EEES5_N4cuda3std3__48equal_toIvEEiNS2_19streaming_context_tIlLb1EEELS6_0EEEvT0_T1_T2_T3_T4_T5_T6_T7_iT8_NS1_7vsmem_tEE19static_temp_storage+60];
	.pragma "used_bytes_mask 65520";
	ld.shared.v4.u32 	{%r451, %r238, %r452, %r239}, [_ZZN3cub18CUB_300001_SM_10006detail6select23DeviceSelectSweepKernelINS2_10policy_hubIyNS0_8NullTypeEiLb0ELNS0_10SelectImplE0EE10Policy1000EPyPS5_S9_S9_NS0_13ScanTileStateIiLb1EEES5_N4cuda3std3__48equal_toIvEEiNS2_19streaming_context_tIlLb1EEELS6_0EEEvT0_T1_T2_T3_T4_T5_T6_T7_iT8_NS1_7vsmem_tEE19static_temp_storage+64];
	selp.b32 	%r453, 0, %r450, %p99;
	add.s32 	%r240, %r453, %r1152;
	selp.u32 	%r454, 1, 0, %p18;
	add.s32 	%r241, %r240, %r454;
	selp.u32 	%r455, 1, 0, %p19;
	add.s32 	%r456, %r455, %r454;
	add.s32 	%r242, %r456, %r240;
	selp.u32 	%r457, 1, 0, %p20;
	add.s32 	%r243, %r242, %r457;
	selp.u32 	%r458, 1, 0, %p21;
	add.s32 	%r244, %r243, %r458;
	selp.u32 	%r459, 1, 0, %p22;
	add.s32 	%r245, %r244, %r459;
	selp.u32 	%r460, 1, 0, %p23;
	add.s32 	%r246, %r245, %r460;
	selp.u32 	%r461, 1, 0, %p24;
	add.s32 	%r247, %r246, %r461;
	selp.u32 	%r462, 1, 0, %p25;
	add.s32 	%r248, %r247, %r462;
	selp.u32 	%r463, 1, 0, %p26;
	add.s32 	%r249, %r248, %r463;
	selp.u32 	%r464, 1, 0, %p27;
	add.s32 	%r250, %r249, %r464;
	sub.s32 	%r465, 4224, %r140;
	sub.s32 	%r1160, %r452, %r465;
	sub.s32 	%r252, %r239, %r465;
	setp.gt.s32 	%p100, %r252, 384;
	@%p100 bra 	$L__BB7_428;
	ld.param.u8 	%rs7, [%rd1];
	ld.param.u64 	%rd330, [%rd1+24];
	cvta.to.global.u64 	%rd252, %rd330;
	setp.lt.s32 	%p101, %r240, %r1160;
	and.pred  	%p102, %p18, %p101;
	@%p102 bra 	$L__BB7_385;
	bra.uni 	$L__BB7_388;
$L__BB7_385:
	setp.ne.s16 	%p103, %rs7, 0;
	mov.b64 	%rd837, 0;
	@%p103 bra 	$L__BB7_387;
	ld.global.u64 	%rd837, [%rd252];
$L__BB7_387:
	cvt.s64.s32 	%rd332, %r240;
	add.s64 	%rd333, %rd837, %rd332;
	shl.b64 	%rd334, %rd333, 3;
	add.s64 	%rd335, %rd2, %rd334;
	st.global.u64 	[%rd335], %rd233;
$L__BB7_388:
	setp.ge.s32 	%p104, %r241, %r1160;
	not.pred 	%p105, %p19;
	or.pred  	%p106, %p105, %p104;
	@%p106 bra 	$L__BB7_392;
	setp.ne.s16 	%p107, %rs7, 0;
	mov.b64 	%rd838, 0;
	@%p107 bra 	$L__BB7_391;
	ld.global.u64 	%rd838, [%rd252];
$L__BB7_391:
	cvt.s64.s32 	%rd337, %r241;
	add.s64 	%rd338, %rd838, %rd337;
	shl.b64 	%rd339, %rd338, 3;
	add.s64 	%rd340, %rd2, %rd339;
	st.global.u64 	[%rd340], %rd234;
$L__BB7_392:
	setp.ge.s32 	%p108, %r242, %r1160;
	not.pred 	%p109, %p20;
	or.pred  	%p110, %p109, %p108;
	@%p110 bra 	$L__BB7_396;
	setp.ne.s16 	%p111, %rs7, 0;
	mov.b64 	%rd839, 0;
	@%p111 bra 	$L__BB7_395;
	ld.global.u64 	%rd839, [%rd252];
$L__BB7_395:
	cvt.s64.s32 	%rd342, %r242;
	add.s64 	%rd343, %rd839, %rd342;
	shl.b64 	%rd344, %rd343, 3;
	add.s64 	%rd345, %rd2, %rd344;
	st.global.u64 	[%rd345], %rd235;
$L__BB7_396:
	setp.ge.s32 	%p112, %r243, %r1160;
	not.pred 	%p113, %p21;
	or.pred  	%p114, %p113, %p112;
	@%p114 bra 	$L__BB7_400;
	setp.ne.s16 	%p115, %rs7, 0;
	mov.b64 	%rd840, 0;
	@%p115 bra 	$L__BB7_399;
	ld.global.u64 	%rd840, [%rd252];
$L__BB7_399:
	cvt.s64.s32 	%rd347, %r243;
	add.s64 	%rd348, %rd840, %rd347;
	shl.b64 	%rd349, %rd348, 3;
	add.s64 	%rd350, %rd2, %rd349;
	st.global.u64 	[%rd350], %rd236;
$L__BB7_400:
	setp.ge.s32 	%p116, %r244, %r1160;
	not.pred 	%p117, %p22;
	or.pred  	%p118, %p117, %p116;
	@%p118 bra 	$L__BB7_404;
	setp.ne.s16 	%p119, %rs7, 0;
	mov.b64 	%rd841, 0;
	@%p119 bra 	$L__BB7_403;
	ld.global.u64 	%rd841, [%rd252];
$L__BB7_403:
	cvt.s64.s32 	%rd352, %r244;
	add.s64 	%rd353, %rd841, %rd352;
	shl.b64 	%rd354, %rd353, 3;
	add.s64 	%rd355, %rd2, %rd354;
	st.global.u64 	[%rd355], %rd237;
$L__BB7_404:
	setp.ge.s32 	%p120, %r245, %r1160;
	not.pred 	%p121, %p23;
	or.pred  	%p122, %p121, %p120;
	@%p122 bra 	$L__BB7_408;
	setp.ne.s16 	%p123, %rs7, 0;
	mov.b64 	%rd842, 0;
	@%p123 bra 	$L__BB7_407;
	ld.global.u64 	%rd842, [%rd252];
$L__BB7_407:
	cvt.s64.s32 	%rd357, %r245;
	add.s64 	%rd358, %rd842, %rd357;
	shl.b64 	%rd359, %rd358, 3;
	add.s64 	%rd360, %rd2, %rd359;
	st.global.u64 	[%rd360], %rd238;
$L__BB7_408:
	setp.ge.s32 	%p124, %r246, %r1160;
	not.pred 	%p125, %p24;
	or.pred  	%p126, %p125, %p124;
	@%p126 bra 	$L__BB7_412;
	setp.ne.s16 	%p127, %rs7, 0;
	mov.b64 	%rd843, 0;
	@%p127 bra 	$L__BB7_411;
	ld.global.u64 	%rd843, [%rd252];
$L__BB7_411:
	cvt.s64.s32 	%rd362, %r246;
	add.s64 	%rd363, %rd843, %rd362;
	shl.b64 	%rd364, %rd363, 3;
	add.s64 	%rd365, %rd2, %rd364;
	st.global.u64 	[%rd365], %rd239;
$L__BB7_412:
	setp.ge.s32 	%p128, %r247, %r1160;
	not.pred 	%p129, %p25;
	or.pred  	%p130, %p129, %p128;
	@%p130 bra 	$L__BB7_416;
	setp.ne.s16 	%p131, %rs7, 0;
	mov.b64 	%rd844, 0;
	@%p131 bra 	$L__BB7_415;
	ld.global.u64 	%rd844, [%rd252];
$L__BB7_415:
	cvt.s64.s32 	%rd367, %r247;
	add.s64 	%rd368, %rd844, %rd367;
	shl.b64 	%rd369, %rd368, 3;
	add.s64 	%rd370, %rd2, %rd369;
	st.global.u64 	[%rd370], %rd240;
$L__BB7_416:
	setp.ge.s32 	%p132, %r248, %r1160;
	not.pred 	%p133, %p26;
	or.pred  	%p134, %p133, %p132;
	@%p134 bra 	$L__BB7_420;
	setp.ne.s16 	%p135, %rs7, 0;
	mov.b64 	%rd845, 0;
	@%p135 bra 	$L__BB7_419;
	ld.global.u64 	%rd845, [%rd252];
$L__BB7_419:
	cvt.s64.s32 	%rd372, %r248;
	add.s64 	%rd373, %rd845, %rd372;
	shl.b64 	%rd374, %rd373, 3;
	add.s64 	%rd375, %rd2, %rd374;
	st.global.u64 	[%rd375], %rd241;
$L__BB7_420:
	setp.ge.s32 	%p136, %r249, %r1160;
	not.pred 	%p137, %p27;
	or.pred  	%p138, %p137, %p136;
	@%p138 bra 	$L__BB7_424;
	setp.ne.s16 	%p139, %rs7, 0;
	mov.b64 	%rd846, 0;
	@%p139 bra 	$L__BB7_423;
	ld.global.u64 	%rd846, [%rd252];
$L__BB7_423:
	cvt.s64.s32 	%rd377, %r249;
	add.s64 	%rd378, %rd846, %rd377;
	shl.b64 	%rd379, %rd378, 3;
	add.s64 	%rd380, %rd2, %rd379;
	st.global.u64 	[%rd380], %rd242;
$L__BB7_424:
	setp.ge.s32 	%p140, %r250, %r1160;
	not.pred 	%p141, %p28;
	or.pred  	%p142, %p141, %p140;
	@%p142 bra 	$L__BB7_467;
	setp.ne.s16 	%p143, %rs7, 0;
	mov.b64 	%rd847, 0;
	@%p143 bra 	$L__BB7_427;
	ld.global.u64 	%rd847, [%rd252];
$L__BB7_427:
	cvt.s64.s32 	%rd382, %r250;
	add.s64 	%rd383, %rd847, %rd382;
	shl.b64 	%rd384, %rd383, 3;
	add.s64 	%rd385, %rd2, %rd384;
	st.global.u64 	[%rd385], %rd243;
	bra.uni 	$L__BB7_467;
$L__BB7_428:
	bar.sync 	0;
	not.pred 	%p144, %p18;
	@%p144 bra 	$L__BB7_430;
	sub.s32 	%r466, %r240, %r238;
	shl.b32 	%r467, %r466, 3;
	mov.u32 	%r468, _ZZN3cub18CUB_300001_SM_10006detail6select23DeviceSelectSweepKernelINS2_10policy_hubIyNS0_8NullTypeEiLb0ELNS0_10SelectImplE0EE10Policy1000EPyPS5_S9_S9_NS0_13ScanTileStateIiLb1EEES5_N4cuda3std3__48equal_toIvEEiNS2_19streaming_context_tIlLb1EEELS6_0EEEvT0_T1_T2_T3_T4_T5_T6_T7_iT8_NS1_7vsmem_tEE19static_temp_storage;
	add.s32 	%r469, %r468, %r467;
	st.shared.u64 	[%r469], %rd233;
$L__BB7_430:
	not.pred 	%p145, %p19;
	@%p145 bra 	$L__BB7_432;
	sub.s32 	%r470, %r241, %r238;
	shl.b32 	%r471, %r470, 3;
	mov.u32 	%r472, _ZZN3cub18CUB_300001_SM_10006detail6select23DeviceSelectSweepKernelINS2_10policy_hubIyNS0_8NullTypeEiLb0ELNS0_10SelectImplE0EE10Policy1000EPyPS5_S9_S9_NS0_13ScanTileStateIiLb1EEES5_N4cuda3std3__48equal_toIvEEiNS2_19streaming_context_tIlLb1EEELS6_0EEEvT0_T1_T2_T3_T4_T5_T6_T7_iT8_NS1_7vsmem_tEE19static_temp_storage;
	add.s32 	%r473, %r472, %r471;
	st.shared.u64 	[%r473], %rd234;
$L__BB7_432:
	not.pred 	%p146, %p20;
	@%p146 bra 	$L__BB7_434;
	sub.s32 	%r474, %r242, %r238;
	shl.b32 	%r475, %r474, 3;
	mov.u32 	%r476, _ZZN3cub18CUB_300001_SM_10006detail6select23DeviceSelectSweepKernelINS2_10policy_hubIyNS0_8NullTypeEiLb0ELNS0_10SelectImplE0EE10Policy1000EPyPS5_S9_S9_NS0_13ScanTileStateIiLb1EEES5_N4cuda3std3__48equal_toIvEEiNS2_19streaming_context_tIlLb1EEELS6_0EEEvT0_T1_T2_T3_T4_T5_T6_T7_iT8_NS1_7vsmem_tEE19static_temp_storage;
	add.s32 	%r477, %r476, %r475;
	st.shared.u64 	[%r477], %rd235;
$L__BB7_434:
	not.pred 	%p147, %p21;
	@%p147 bra 	$L__BB7_436;
	sub.s32 	%r478, %r243, %r238;
	shl.b32 	%r479, %r478, 3;
	mov.u32 	%r480, _ZZN3cub18CUB_300001_SM_10006detail6select23DeviceSelectSweepKernelINS2_10policy_hubIyNS0_8NullTypeEiLb0ELNS0_10SelectImplE0EE10Policy1000EPyPS5_S9_S9_NS0_13ScanTileStateIiLb1EEES5_N4cuda3std3__48equal_toIvEEiNS2_19streaming_context_tIlLb1EEELS6_0EEEvT0_T1_T2_T3_T4_T5_T6_T7_iT8_NS1_7vsmem_tEE19static_temp_storage;
	add.s32 	%r481, %r480, %r479;
	st.shared.u64 	[%r481], %rd236;
$L__BB7_436:
	not.pred 	%p148, %p22;
	@%p148 bra 	$L__BB7_438;
	sub.s32 	%r482, %r244, %r238;
	shl.b32 	%r483, %r482, 3;
	mov.u32 	%r484, _ZZN3cub18CUB_300001_SM_10006detail6select23DeviceSelectSweepKernelINS2_10policy_hubIyNS0_8NullTypeEiLb0ELNS0_10SelectImplE0EE10Policy1000EPyPS5_S9_S9_NS0_13ScanTileStateIiLb1EEES5_N4cuda3std3__48equal_toIvEEiNS2_19streaming_context_tIlLb1EEELS6_0EEEvT0_T1_T2_T3_T4_T5_T6_T7_iT8_NS1_7vsmem_tEE19static_temp_storage;
	add.s32 	%r485, %r484, %r483;
	st.shared.u64 	[%r485], %rd237;
$L__BB7_438:
	not.pred 	%p149, %p23;
	@%p149 bra 	$L__BB7_440;
	sub.s32 	%r486, %r245, %r238;
	shl.b32 	%r487, %r486, 3;
	mov.u32 	%r488, _ZZN3cub18CUB_300001_SM_10006detail6select23DeviceSelectSweepKernelINS2_10policy_hubIyNS0_8NullTypeEiLb0ELNS0_10SelectImplE0EE10Policy1000EPyPS5_S9_S9_NS0_13ScanTileStateIiLb1EEES5_N4cuda3std3__48equal_toIvEEiNS2_19streaming_context_tIlLb1EEELS6_0EEEvT0_T1_T2_T3_T4_T5_T6_T7_iT8_NS1_7vsmem_tEE19static_temp_storage;
	add.s32 	%r489, %r488, %r487;
	st.shared.u64 	[%r489], %rd238;
$L__BB7_440:
	not.pred 	%p150, %p24;
	@%p150 bra 	$L__BB7_442;
	sub.s32 	%r490, %r246, %r238;
	shl.b32 	%r491, %r490, 3;
	mov.u32 	%r492, _ZZN3cub18CUB_300001_SM_10006detail6select23DeviceSelectSweepKernelINS2_10policy_hubIyNS0_8NullTypeEiLb0ELNS0_10SelectImplE0EE10Policy1000EPyPS5_S9_S9_NS0_13ScanTileStateIiLb1EEES5_N4cuda3std3__48equal_toIvEEiNS2_19streaming_context_tIlLb1EEELS6_0EEEvT0_T1_T2_T3_T4_T5_T6_T7_iT8_NS1_7vsmem_tEE19static_temp_storage;
	add.s32 	%r493, %r492, %r491;
	st.shared.u64 	[%r493], %rd239;
$L__BB7_442:
	not.pred 	%p151, %p25;
	@%p151 bra 	$L__BB7_444;
	sub.s32 	%r494, %r247, %r238;
	shl.b32 	%r495, %r494, 3;
	mov.u32 	%r496, _ZZN3cub18CUB_300001_SM_10006detail6select23DeviceSelectSweepKernelINS2_10policy_hubIyNS0_8NullTypeEiLb0ELNS0_10SelectImplE0EE10Policy1000EPyPS5_S9_S9_NS0_13ScanTileStateIiLb1EEES5_N4cuda3std3__48equal_toIvEEiNS2_19streaming_context_tIlLb1EEELS6_0EEEvT0_T1_T2_T3_T4_T5_T6_T7_iT8_NS1_7vsmem_tEE19static_temp_storage;
	add.s32 	%r497, %r496, %r495;
	st.shared.u64 	[%r497], %rd240;
$L__BB7_444:
	not.pred 	%p152, %p26;
	@%p152 bra 	$L__BB7_446;
	sub.s32 	%r498, %r248, %r238;
	shl.b32 	%r499, %r498, 3;
	mov.u32 	%r500, _ZZN3cub18CUB_300001_SM_10006detail6select23DeviceSelectSweepKernelINS2_10policy_hubIyNS0_8NullTypeEiLb0ELNS0_10SelectImplE0EE10Policy1000EPyPS5_S9_S9_NS0_13ScanTileStateIiLb1EEES5_N4cuda3std3__48equal_toIvEEiNS2_19streaming_context_tIlLb1EEELS6_0EEEvT0_T1_T2_T3_T4_T5_T6_T7_iT8_NS1_7vsmem_tEE19static_temp_storage;
	add.s32 	%r501, %r500, %r499;
	st.shared.u64 	[%r501], %rd241;
$L__BB7_446:
	not.pred 	%p153, %p27;
	@%p153 bra 	$L__BB7_448;
	sub.s32 	%r502, %r249, %r238;
	shl.b32 	%r503, %r502, 3;
	mov.u32 	%r504, _ZZN3cub18CUB_300001_SM_10006detail6select23DeviceSelectSweepKernelINS2_10policy_hubIyNS0_8NullTypeEiLb0ELNS0_10SelectImplE0EE10Policy1000EPyPS5_S9_S9_NS0_13ScanTileStateIiLb1EEES5_N4cuda3std3__48equal_toIvEEiNS2_19streaming_context_tIlLb1EEELS6_0EEEvT0_T1_T2_T3_T4_T5_T6_T7_iT8_NS1_7vsmem_tEE19static_temp_storage;
	add.s32 	%r505, %r504, %r503;
	st.shared.u64 	[%r505], %rd242;
$L__BB7_448:
	not.pred 	%p154, %p28;
	@%p154 bra 	$L__BB7_450;
	sub.s32 	%r506, %r250, %r238;
	shl.b32 	%r507, %r506, 3;
	mov.u32 	%r508, _ZZN3cub18CUB_300001_SM_10006detail6select23DeviceSelectSweepKernelINS2_10policy_hubIyNS0_8NullTypeEiLb0ELNS0_10SelectImplE0EE10Policy1000EPyPS5_S9_S9_NS0_13ScanTileStateIiLb1EEES5_N4cuda3std3__48equal_toIvEEiNS2_19streaming_context_tIlLb1EEELS6_0EEEvT0_T1_T2_T3_T4_T5_T6_T7_iT8_NS1_7vsmem_tEE19static_temp_storage;
	add.s32 	%r509, %r508, %r507;
	st.shared.u64 	[%r509], %rd243;
$L__BB7_450:
	bar.sync 	0;
	setp.ge.s32 	%p155, %r1156, %r252;
	@%p155 bra 	$L__BB7_467;
	ld.param.u32 	%r1118, [_ZN3cub18CUB_300001_SM_10006detail6select23DeviceSelectSweepKernelINS2_10policy_hubIyNS0_8NullTypeEiLb0ELNS0_10SelectImplE0EE10Policy1000EPyPS5_S9_S9_NS0_13ScanTileStateIiLb1EEES5_N4cuda3std3__48equal_toIvEEiNS2_19streaming_context_tIlLb1EEELS6_0EEEvT0_T1_T2_T3_T4_T5_T6_T7_iT8_NS1_7vsmem_tE_param_7];
	ld.param.u8 	%rs8, [%rd1];
	ld.param.u64 	%rd386, [%rd1+24];
	cvta.to.global.u64 	%rd253, %rd386;
	add.s32 	%r510, %r239, %r1118;
	add.s32 	%r511, %r1156, %r2;
	sub.s32 	%r512, %r510, %r511;
	add.s32 	%r253, %r512, -4225;
	mul.hi.u32 	%r513, %r253, -1431655765;
	shr.u32 	%r514, %r513, 8;
	add.s32 	%r254, %r514, 1;
	and.b32  	%r515, %r514, 3;
	setp.eq.s32 	%p156, %r515, 3;
	@%p156 bra 	$L__BB7_456;
	and.b32  	%r516, %r254, 3;
	add.s32 	%r1155, %r238, %r1156;
	shl.b32 	%r517, %r1156, 3;
	mov.u32 	%r518, _ZZN3cub18CUB_300001_SM_10006detail6select23DeviceSelectSweepKernelINS2_10policy_hubIyNS0_8NullTypeEiLb0ELNS0_10SelectImplE0EE10Policy1000EPyPS5_S9_S9_NS0_13ScanTileStateIiLb1EEES5_N4cuda3std3__48equal_toIvEEiNS2_19streaming_context_tIlLb1EEELS6_0EEEvT0_T1_T2_T3_T4_T5_T6_T7_iT8_NS1_7vsmem_tEE19static_temp_storage;
	add.s32 	%r1154, %r518, %r517;
	neg.s32 	%r1153, %r516;
	mad.lo.s32 	%r1156, %r516, 384, %r1156;
$L__BB7_453:
	.pragma "nounroll";
	setp.ne.s16 	%p157, %rs8, 0;
	ld.shared.u64 	%rd254, [%r1154];
	mov.b64 	%rd832, 0;
	@%p157 bra 	$L__BB7_455;
	ld.global.u64 	%rd832, [%rd253];
$L__BB7_455:
	cvt.s64.s32 	%rd388, %r1155;
	add.s64 	%rd389, %rd832, %rd388;
	shl.b64 	%rd390, %rd389, 3;
	add.s64 	%rd391, %rd2, %rd390;
	st.global.u64 	[%rd391], %rd254;
	add.s32 	%r1155, %r1155, 384;
	add.s32 	%r1154, %r1154, 3072;
	add.s32 	%r1153, %r1153, 1;
	setp.ne.s32 	%p158, %r1153, 0;
	@%p158 bra 	$L__BB7_453;
$L__BB7_456:
	setp.lt.u32 	%p159, %r253, 1152;
	@%p159 bra 	$L__BB7_467;
	add.s32 	%r1158, %r238, %r1156;
	shl.b32 	%r519, %r1156, 3;
	mov.u32 	%r520, _ZZN3cub18CUB_300001_SM_10006detail6select23DeviceSelectSweepKernelINS2_10policy_hubIyNS0_8NullTypeEiLb0ELNS0_10SelectImplE0EE10Policy1000EPyPS5_S9_S9_NS0_13ScanTileStateIiLb1EEES5_N4cuda3std3__48equal_toIvEEiNS2_19streaming_context_tIlLb1EEELS6_0EEEvT0_T1_T2_T3_T4_T5_T6_T7_iT8_NS1_7vsmem_tEE19static_temp_storage;
	add.s32 	%r521, %r519, %r520;
	add.s32 	%r1157, %r521, 6144;
$L__BB7_458:
	setp.ne.s16 	%p160, %rs8, 0;
	cvt.s64.s32 	%rd257, %r1158;
	ld.shared.u64 	%rd258, [%r1157+-6144];
	mov.b64 	%rd833, 0;
	@%p160 bra 	$L__BB7_460;
	ld.global.u64 	%rd833, [%rd253];
$L__BB7_460:
	setp.ne.s16 	%p161, %rs8, 0;
	add.s64 	%rd394, %rd833, %rd257;
	shl.b64 	%rd395, %rd394, 3;
	add.s64 	%rd396, %rd2, %rd395;
	st.global.u64 	[%rd396], %rd258;
	ld.shared.u64 	%rd261, [%r1157+-3072];
	mov.b64 	%rd834, 0;
	@%p161 bra 	$L__BB7_462;
	ld.global.u64 	%rd834, [%rd253];
$L__BB7_462:
	setp.ne.s16 	%p162, %rs8, 0;
	add.s64 	%rd398, %rd834, %rd257;
	shl.b64 	%rd399, %rd398, 3;
	add.s64 	%rd400, %rd2, %rd399;
	st.global.u64 	[%rd400+3072], %rd261;
	ld.shared.u64 	%rd264, [%r1157];
	mov.b64 	%rd835, 0;
	@%p162 bra 	$L__BB7_464;
	ld.global.u64 	%rd835, [%rd253];
$L__BB7_464:
	setp.ne.s16 	%p163, %rs8, 0;
	add.s64 	%rd402, %rd835, %rd257;
	shl.b64 	%rd403, %rd402, 3;
	add.s64 	%rd404, %rd2, %rd403;
	st.global.u64 	[%rd404+6144], %rd264;
	ld.shared.u64 	%rd267, [%r1157+3072];
	mov.b64 	%rd836, 0;
	@%p163 bra 	$L__BB7_466;
	ld.global.u64 	%rd836, [%rd253];
$L__BB7_466:
	cvt.u32.u64 	%r522, %rd257;
	add.s64 	%rd405, %rd836, %rd257;
	shl.b64 	%rd406, %rd405, 3;
	add.s64 	%rd407, %rd2, %rd406;
	st.global.u64 	[%rd407+9216], %rd267;
	add.s32 	%r1156, %r1156, 1536;
	add.s32 	%r1158, %r522, 1536;
	add.s32 	%r1157, %r1157, 12288;
	setp.lt.s32 	%p164, %r1156, %r252;
	@%p164 bra 	$L__BB7_458;
$L__BB7_467:
	mov.u32 	%r729, %tid.x;
	setp.ne.s32 	%p293, %r729, 0;
	@%p293 bra 	$L__BB7_475;
	mov.u64 	%rd292, %rd298;
	ld.param.u8 	%rs45, [%rd292+1];
	setp.eq.s16 	%p294, %rs45, 0;
	@%p294 bra 	$L__BB7_472;
	ld.param.u8 	%rs46, [%rd292];
	setp.ne.s16 	%p295, %rs46, 0;
	mov.b64 	%rd848, 0;
	@%p295 bra 	$L__BB7_471;
	ld.param.u64 	%rd518, [%rd292+24];
	cvta.to.global.u64 	%rd519, %rd518;
	ld.global.u64 	%rd848, [%rd519];
$L__BB7_471:
	ld.param.u64 	%rd749, [_ZN3cub18CUB_300001_SM_10006detail6select23DeviceSelectSweepKernelINS2_10policy_hubIyNS0_8NullTypeEiLb0ELNS0_10SelectImplE0EE10Policy1000EPyPS5_S9_S9_NS0_13ScanTileStateIiLb1EEES5_N4cuda3std3__48equal_toIvEEiNS2_19streaming_context_tIlLb1EEELS6_0EEEvT0_T1_T2_T3_T4_T5_T6_T7_iT8_NS1_7vsmem_tE_param_3];
	cvt.s64.s32 	%rd520, %r1160;
	add.s64 	%rd521, %rd848, %rd520;
	cvta.to.global.u64 	%rd522, %rd749;
	st.global.u64 	[%rd522], %rd521;
	bra.uni 	$L__BB7_475;
$L__BB7_472:
	ld.param.u8 	%rs47, [%rd292];
	setp.ne.s16 	%p296, %rs47, 0;
	mov.b64 	%rd849, 0;
	@%p296 bra 	$L__BB7_474;
	ld.param.u64 	%rd524, [%rd292+24];
	cvta.to.global.u64 	%rd525, %rd524;
	ld.global.u64 	%rd849, [%rd525];
$L__BB7_474:
	cvt.s64.s32 	%rd526, %r1160;
	add.s64 	%rd527, %rd849, %rd526;
	ld.param.u64 	%rd528, [%rd292+32];
	cvta.to.global.u64 	%rd529, %rd528;
	st.global.u64 	[%rd529], %rd527;
$L__BB7_475:
	ret;

}
	// .globl	_ZN3cub18CUB_300001_SM_10006detail4scan23DeviceCompactInitKernelINS0_13ScanTileStateIiLb1EEEPyEEvT_iT0_
.visible .entry _ZN3cub18CUB_300001_SM_10006detail4scan23DeviceCompactInitKernelINS0_13ScanTileStateIiLb1EEEPyEEvT_iT0_(
	.param .align 8 .b8 _ZN3cub18CUB_300001_SM_10006detail4scan23DeviceCompactInitKernelINS0_13ScanTileStateIiLb1EEEPyEEvT_iT0__param_0[8],
	.param .u32 _ZN3cub18CUB_300001_SM_10006detail4scan23DeviceCompactInitKernelINS0_13ScanTileStateIiLb1EEEPyEEvT_iT0__param_1,
	.param .u64 .ptr .align 1 _ZN3cub18CUB_300001_SM_10006detail4scan23DeviceCompactInitKernelINS0_13ScanTileStateIiLb1EEEPyEEvT_iT0__param_2
)
{
	.reg .pred 	%p<6>;
	.reg .b32 	%r<11>;
	.reg .b64 	%rd<10>;

	ld.param.u64 	%rd3, [_ZN3cub18CUB_300001_SM_10006detail4scan23DeviceCompactInitKernelINS0_13ScanTileStateIiLb1EEEPyEEvT_iT0__param_0];
	ld.param.u32 	%r4, [_ZN3cub18CUB_300001_SM_10006detail4scan23DeviceCompactInitKernelINS0_13ScanTileStateIiLb1EEEPyEEvT_iT0__param_1];
	ld.param.u64 	%rd2, [_ZN3cub18CUB_300001_SM_10006detail4scan23DeviceCompactInitKernelINS0_13ScanTileStateIiLb1EEEPyEEvT_iT0__param_2];
	cvta.to.global.u64 	%rd1, %rd3;
	mov.u32 	%r1, %ctaid.x;
	mov.u32 	%r5, %ntid.x;
	mov.u32 	%r2, %tid.x;
	mad.lo.s32 	%r3, %r1, %r5, %r2;
	setp.ge.s32 	%p1, %r3, %r4;
	@%p1 bra 	$L__BB8_2;
	mul.wide.s32 	%rd4, %r3, 8;
	add.s64 	%rd5, %rd1, %rd4;
	mov.b32 	%r6, 0;
	mov.b32 	%r7, 99;
	st.global.v2.u32 	[%rd5+256], {%r7, %r6};
$L__BB8_2:
	setp.ne.s32 	%p2, %r1, 0;
	setp.gt.u32 	%p3, %r2, 31;
	or.pred  	%p4, %p2, %p3;
	@%p4 bra 	$L__BB8_4;
	mul.wide.u32 	%rd6, %r2, 8;
	add.s64 	%rd7, %rd1, %rd6;
	mov.b32 	%r9, 0;
	st.global.v2.u32 	[%rd7], {%r9, %r9};
$L__BB8_4:
	or.b32  	%r10, %r1, %r2;
	setp.ne.s32 	%p5, %r10, 0;
	@%p5 bra 	$L__BB8_6;
	cvta.to.global.u64 	%rd8, %rd2;
	mov.b64 	%rd9, 0;
	st.global.u64 	[%rd8], %rd9;
$L__BB8_6:
	ret;

}
	// .globl	_ZN3cub18CUB_300001_SM_10006detail4scan20DeviceScanInitKernelINS0_13ScanTileStateIyLb1EEEEEvT_i
.visible .entry _ZN3cub18CUB_300001_SM_10006detail4scan20DeviceScanInitKernelINS0_13ScanTileStateIyLb1EEEEEvT_i(
	.param .align 8 .b8 _ZN3cub18CUB_300001_SM_10006detail4scan20DeviceScanInitKernelINS0_13ScanTileStateIyLb1EEEEEvT_i_param_0[8],
	.param .u32 _ZN3cub18CUB_300001_SM_10006detail4scan20DeviceScanInitKernelINS0_13ScanTileStateIyLb1EEEEEvT_i_param_1
)
{
	.reg .pred 	%p<5>;
	.reg .b32 	%r<7>;
	.reg .b64 	%rd<10>;

	ld.param.u64 	%rd2, [_ZN3cub18CUB_300001_SM_10006detail4scan20DeviceScanInitKernelINS0_13ScanTileStateIyLb1EEEEEvT_i_param_0];
	ld.param.u32 	%r4, [_ZN3cub18CUB_300001_SM_10006detail4scan20DeviceScanInitKernelINS0_13ScanTileStateIyLb1EEEEEvT_i_param_1];
	cvta.to.global.u64 	%rd1, %rd2;
	mov.u32 	%r1, %ctaid.x;
	mov.u32 	%r5, %ntid.x;
	mov.u32 	%r2, %tid.x;
	mad.lo.s32 	%r3, %r1, %r5, %r2;
	setp.ge.s32 	%p1, %r3, %r4;
	@%p1 bra 	$L__BB9_2;
	mul.wide.s32 	%rd3, %r3, 16;
	add.s64 	%rd4, %rd1, %rd3;
	mov.b64 	%rd5, 0;
	mov.b64 	%rd6, 99;
	st.global.v2.u64 	[%rd4+512], {%rd6, %rd5};
$L__BB9_2:
	setp.ne.s32 	%p2, %r1, 0;
	setp.gt.u32 	%p3, %r2, 31;
	or.pred  	%p4, %p2, %p3;
	@%p4 bra 	$L__BB9_4;
	mul.wide.u32 	%rd7, %r2, 16;
	add.s64 	%rd8, %rd1, %rd7;
	mov.b64 	%rd9, 0;
	st.global.v2.u64 	[%rd8], {%rd9, %rd9};
$L__BB9_4:
	ret;

}
	// .globl	_ZN3cub18CUB_300001_SM_10006detail4scan16DeviceScanKernelINS2_10policy_hubIyyyyN4cuda3std3__44plusIvEEE10Policy1000EPySC_NS0_13ScanTileStateIyLb1EEES9_NS0_8NullTypeEyyLb0ESF_EEvT0_T1_T2_iT3_T4_T5_
.visible .entry _ZN3cub18CUB_300001_SM_10006detail4scan16DeviceScanKernelINS2_10policy_hubIyyyyN4cuda3std3__44plusIvEEE10Policy1000EPySC_NS0_13ScanTileStateIyLb1EEES9_NS0_8NullTypeEyyLb0ESF_EEvT0_T1_T2_iT3_T4_T5_(
	.param .u64 .ptr .align 1 _ZN3cub18CUB_300001_SM_10006detail4scan16DeviceScanKernelINS2_10policy_hubIyyyyN4cuda3std3__44plusIvEEE10Policy1000EPySC_NS0_13ScanTileStateIyLb1EEES9_NS0_8NullTypeEyyLb0ESF_EEvT0_T1_T2_iT3_T4_T5__param_0,
	.param .u64 .ptr .align 1 _ZN3cub18CUB_300001_SM_10006detail4scan16DeviceScanKernelINS2_10policy_hubIyyyyN4cuda3std3__44plusIvEEE10Policy1000EPySC_NS0_13ScanTileStateIyLb1EEES9_NS0_8NullTypeEyyLb0ESF_EEvT0_T1_T2_iT3_T4_T5__param_1,
	.param .align 8 .b8 _ZN3cub18CUB_300001_SM_10006detail4scan16DeviceScanKernelINS2_10policy_hubIyyyyN4cuda3std3__44plusIvEEE10Policy1000EPySC_NS0_13ScanTileStateIyLb1EEES9_NS0_8NullTypeEyyLb0ESF_EEvT0_T1_T2_iT3_T4_T5__param_2[8],
	.param .u32 _ZN3cub18CUB_300001_SM_10006detail4scan16DeviceScanKernelINS2_10policy_hubIyyyyN4cuda3std3__44plusIvEEE10Policy1000EPySC_NS0_13ScanTileStateIyLb1EEES9_NS0_8NullTypeEyyLb0ESF_EEvT0_T1_T2_iT3_T4_T5__param_3,
	.param .align 1 .b8 _ZN3cub18CUB_300001_SM_10006detail4scan16DeviceScanKernelINS2_10policy_hubIyyyyN4cuda3std3__44plusIvEEE10Policy1000EPySC_NS0_13ScanTileStateIyLb1EEES9_NS0_8NullTypeEyyLb0ESF_EEvT0_T1_T2_iT3_T4_T5__param_4[1],
	.param .align 1 .b8 _ZN3cub18CUB_300001_SM_10006detail4scan16DeviceScanKernelINS2_10policy_hubIyyyyN4cuda3std3__44plusIvEEE10Policy1000EPySC_NS0_13ScanTileStateIyLb1EEES9_NS0_8NullTypeEyyLb0ESF_EEvT0_T1_T2_iT3_T4_T5__param_5[1],
	.param .u64 _ZN3cub18CUB_300001_SM_10006detail4scan16DeviceScanKernelINS2_10policy_hubIyyyyN4cuda3std3__44plusIvEEE10Policy1000EPySC_NS0_13ScanTileStateIyLb1EEES9_NS0_8NullTypeEyyLb0ESF_EEvT0_T1_T2_iT3_T4_T5__param_6
)
.maxntid 320
{
	.reg .pred 	%p<131>;
	.reg .b32 	%r<398>;
	.reg .b64 	%rd<549>;
	// demoted variable
	.shared .align 16 .b8 _ZZN3cub18CUB_300001_SM_10006detail4scan16DeviceScanKernelINS2_10policy_hubIyyyyN4cuda3std3__44plusIvEEE10Policy1000EPySC_NS0_13ScanTileStateIyLb1EEES9_NS0_8NullTypeEyyLb0ESF_EEvT0_T1_T2_iT3_T4_T5_E12temp_storage[28176];
	ld.param.u64 	%rd3, [_ZN3cub18CUB_300001_SM_10006detail4scan16DeviceScanKernelINS2_10policy_hubIyyyyN4cuda3std3__44plusIvEEE10Policy1000EPySC_NS0_13ScanTileStateIyLb1EEES9_NS0_8NullTypeEyyLb0ESF_EEvT0_T1_T2_iT3_T4_T5__param_2];
	ld.param.u64 	%rd141, [_ZN3cub18CUB_300001_SM_10006detail4scan16DeviceScanKernelINS2_10policy_hubIyyyyN4cuda3std3__44plusIvEEE10Policy1000EPySC_NS0_13ScanTileStateIyLb1EEES9_NS0_8NullTypeEyyLb0ESF_EEvT0_T1_T2_iT3_T4_T5__param_0];
	ld.param.u64 	%rd140, [_ZN3cub18CUB_300001_SM_10006detail4scan16DeviceScanKernelINS2_10policy_hubIyyyyN4cuda3std3__44plusIvEEE10Policy1000EPySC_NS0_13ScanTileStateIyLb1EEES9_NS0_8NullTypeEyyLb0ESF_EEvT0_T1_T2_iT3_T4_T5__param_1];
	ld.param.u32 	%r46, [_ZN3cub18CUB_300001_SM_10006detail4scan16DeviceScanKernelINS2_10policy_hubIyyyyN4cuda3std3__44plusIvEEE10Policy1000EPySC_NS0_13ScanTileStateIyLb1EEES9_NS0_8NullTypeEyyLb0ESF_EEvT0_T1_T2_iT3_T4_T5__param_3];
	ld.param.u64 	%rd142, [_ZN3cub18CUB_300001_SM_10006detail4scan16DeviceScanKernelINS2_10policy_hubIyyyyN4cuda3std3__44plusIvEEE10Policy1000EPySC_NS0_13ScanTileStateIyLb1EEES9_NS0_8NullTypeEyyLb0ESF_EEvT0_T1_T2_iT3_T4_T5__param_6];
	cvta.to.global.u64 	%rd1, %rd140;
	cvta.to.global.u64 	%rd2, %rd141;
	mov.u32 	%r47, %ctaid.x;
	add.s32 	%r1, %r46, %r47;
	mul.wide.s32 	%rd4, %r1, 3520;
	sub.s64 	%rd5, %rd142, %rd4;
	setp.lt.u64 	%p1, %rd5, 3521;
	@%p1 bra 	$L__BB10_28;
	mov.u32 	%r2, %tid.x;
	and.b32  	%r224, %r2, 31;
	and.b32  	%r225, %r2, 992;
	mul.lo.s32 	%r226, %r225, 11;
	or.b32  	%r227, %r226, %r224;
	cvt.u64.u32 	%rd319, %r227;
	add.s64 	%rd6, %rd4, %rd319;
	shl.b64 	%rd320, %rd6, 3;
	add.s64 	%rd321, %rd2, %rd320;
	ld.global.u64 	%rd322, [%rd321];
	ld.global.u64 	%rd323, [%rd321+256];
	ld.global.u64 	%rd324, [%rd321+512];
	ld.global.u64 	%rd325, [%rd321+768];
	ld.global.u64 	%rd326, [%rd321+1024];
	ld.global.u64 	%rd327, [%rd321+1280];
	ld.global.u64 	%rd328, [%rd321+1536];
	ld.global.u64 	%rd329, [%rd321+1792];
	ld.global.u64 	%rd330, [%rd321+2048];
	ld.global.u64 	%rd331, [%rd321+2304];
	ld.global.u64 	%rd332, [%rd321+2560];
	// begin inline asm
	mov.u32 %r223, %laneid;
	// end inline asm
	shr.u32 	%r4, %r2, 5;
	mad.lo.s32 	%r228, %r4, 352, %r223;
	shl.b32 	%r229, %r228, 3;
	mov.u32 	%r230, _ZZN3cub18CUB_300001_SM_10006detail4scan16DeviceScanKernelINS2_10policy_hubIyyyyN4cuda3std3__44plusIvEEE10Policy1000EPySC_NS0_13ScanTileStateIyLb1EEES9_NS0_8NullTypeEyyLb0ESF_EEvT0_T1_T2_iT3_T4_T5_E12temp_storage;
	add.s32 	%r5, %r230, %r229;
	st.shared.u64 	[%r5], %rd322;
	st.shared.u64 	[%r5+256], %rd323;
	st.shared.u64 	[%r5+512], %rd324;
	st.shared.u64 	[%r5+768], %rd325;
	st.shared.u64 	[%r5+1024], %rd326;
	st.shared.u64 	[%r5+1280], %rd327;
	st.shared.u64 	[%r5+1536], %rd328;
	st.shared.u64 	[%r5+1792], %rd329;
	st.shared.u64 	[%r5+2048], %rd330;
	st.shared.u64 	[%r5+2304], %rd331;
	st.shared.u64 	[%r5+2560], %rd332;
	bar.warp.sync 	-1;
	mad.lo.s32 	%r6, %r223, 80, %r5;
	ld.shared.u64 	%rd7, [%r6];
	ld.shared.u64 	%rd8, [%r6+8];
	ld.shared.u64 	%rd9, [%r6+16];
	ld.shared.u64 	%rd10, [%r6+24];
	ld.shared.u64 	%rd11, [%r6+32];
	ld.shared.u64 	%rd12, [%r6+40];
	ld.shared.u64 	%rd13, [%r6+48];
	ld.shared.u64 	%rd14, [%r6+56];
	ld.shared.u64 	%rd15, [%r6+64];
	ld.shared.u64 	%rd16, [%r6+72];
	ld.shared.u64 	%rd17, [%r6+80];
	bar.sync 	0;
	setp.ne.s32 	%p78, %r1, 0;
	@%p78 bra 	$L__BB10_6;
	add.s64 	%rd453, %rd8, %rd7;
	add.s64 	%rd454, %rd9, %rd453;
	add.s64 	%rd455, %rd10, %rd454;
	add.s64 	%rd456, %rd11, %rd455;
	add.s64 	%rd457, %rd12, %rd456;
	add.s64 	%rd458, %rd13, %rd457;
	add.s64 	%rd459, %rd14, %rd458;
	add.s64 	%rd460, %rd15, %rd459;
	add.s64 	%rd461, %rd16, %rd460;
	add.s64 	%rd440, %rd17, %rd461;
	mov.b32 	%r374, 1;
	mov.b32 	%r387, 0;
	mov.b32 	%r388, -1;
	// begin inline asm
	{  .reg .u64 r0;  .reg .u32 lo;  .reg .u32 hi;  .reg .pred p;  mov.b64 {lo, hi}, %rd440;  shfl.sync.up.b32 lo|p, lo, %r374, %r387, %r388;  shfl.sync.up.b32 hi|p, hi, %r374, %r387, %r388;  mov.b64 r0, {lo, hi};  @p add.u64 r0, r0, %rd440;  mov.u64 %rd438, r0;}
	// end inline asm
	mov.b32 	%r377, 2;
	// begin inline asm
	{  .reg .u64 r0;  .reg .u32 lo;  .reg .u32 hi;  .reg .pred p;  mov.b64 {lo, hi}, %rd438;  shfl.sync.up.b32 lo|p, lo, %r377, %r387, %r388;  shfl.sync.up.b32 hi|p, hi, %r377, %r387, %r388;  mov.b64 r0, {lo, hi};  @p add.u64 r0, r0, %rd438;  mov.u64 %rd441, r0;}
	// end inline asm
	mov.b32 	%r380, 4;
	// begin inline asm
	{  .reg .u64 r0;  .reg .u32 lo;  .reg .u32 hi;  .reg .pred p;  mov.b64 {lo, hi}, %rd441;  shfl.sync.up.b32 lo|p, lo, %r380, %r387, %r388;  shfl.sync.up.b32 hi|p, hi, %r380, %r387, %r388;  mov.b64 r0, {lo, hi};  @p add.u64 r0, r0, %rd441;  mov.u64 %rd444, r0;}
	// end inline asm
	mov.b32 	%r383, 8;
	// begin inline asm
	{  .reg .u64 r0;  .reg .u32 lo;  .reg .u32 hi;  .reg .pred p;  mov.b64 {lo, hi}, %rd444;  shfl.sync.up.b32 lo|p, lo, %r383, %r387, %r388;  shfl.sync.up.b32 hi|p, hi, %r383, %r387, %r388;  mov.b64 r0, {lo, hi};  @p add.u64 r0, r0, %rd444;  mov.u64 %rd447, r0;}
	// end inline asm
	mov.b32 	%r386, 16;
	// begin inline asm
	{  .reg .u64 r0;  .reg .u32 lo;  .reg .u32 hi;  .reg .pred p;  mov.b64 {lo, hi}, %rd447;  shfl.sync.up.b32 lo|p, lo, %r386, %r387, %r388;  shfl.sync.up.b32 hi|p, hi, %r386, %r387, %r388;  mov.b64 r0, {lo, hi};  @p add.u64 r0, r0, %rd447;  mov.u64 %rd450, r0;}
	// end inline asm
	setp.ne.s32 	%p118, %r223, 31;
	@%p118 bra 	$L__BB10_4;
	shl.b32 	%r389, %r4, 3;
	add.s32 	%r391, %r230, %r389;
	st.shared.u64 	[%r391+32], %rd450;
$L__BB10_4:
	sub.s64 	%rd462, %rd450, %rd440;
	bar.sync 	0;
	ld.shared.v2.u64 	{%rd463, %rd464}, [_ZZN3cub18CUB_300001_SM_10006detail4scan16DeviceScanKernelINS2_10policy_hubIyyyyN4cuda3std3__44plusIvEEE10Policy1000EPySC_NS0_13ScanTileStateIyLb1EEES9_NS0_8NullTypeEyyLb0ESF_EEvT0_T1_T2_iT3_T4_T5_E12temp_storage+32];
	add.s64 	%rd465, %rd464, %rd463;
	setp.eq.s32 	%p119, %r4, 2;
	selp.b64 	%rd466, %rd465, %rd463, %p119;
	ld.shared.v2.u64 	{%rd467, %rd468}, [_ZZN3cub18CUB_300001_SM_10006detail4scan16DeviceScanKernelINS2_10policy_hubIyyyyN4cuda3std3__44plusIvEEE10Policy1000EPySC_NS0_13ScanTileStateIyLb1EEES9_NS0_8NullTypeEyyLb0ESF_EEvT0_T1_T2_iT3_T4_T5_E12temp_storage+48];
	add.s64 	%rd469, %rd465, %rd467;
	setp.eq.s32 	%p120, %r4, 3;
	selp.b64 	%rd470, %rd469, %rd466, %p120;
	add.s64 	%rd471, %rd469, %rd468;
	setp.eq.s32 	%p121, %r4, 4;
	selp.b64 	%rd472, %rd471, %rd470, %p121;
	ld.shared.v2.u64 	{%rd473, %rd474}, [_ZZN3cub18CUB_300001_SM_10006detail4scan16DeviceScanKernelINS2_10policy_hubIyyyyN4cuda3std3__44plusIvEEE10Policy1000EPySC_NS0_13ScanTileStateIyLb1EEES9_NS0_8NullTypeEyyLb0ESF_EEvT0_T1_T2_iT3_T4_T5_E12temp_storage+64];
	add.s64 	%rd475, %rd471, %rd473;
	setp.eq.s32 	%p122, %r4, 5;
	selp.b64 	%rd476, %rd475, %rd472, %p122;
	add.s64 	%rd477, %rd475, %rd474;
	setp.eq.s32 	%p123, %r4, 6;
	selp.b64 	%rd478, %rd477, %rd476, %p123;
	ld.shared.v2.u64 	{%rd479, %rd480}, [_ZZN3cub18CUB_300001_SM_10006detail4scan16DeviceScanKernelINS2_10policy_hubIyyyyN4cuda3std3__44plusIvEEE10Policy1000EPySC_NS0_13ScanTileStateIyLb1EEES9_NS0_8NullTypeEyyLb0ESF_EEvT0_T1_T2_iT3_T4_T5_E12temp_storage+80];
	add.s64 	%rd481, %rd477, %rd479;
	setp.eq.s32 	%p124, %r4, 7;
	selp.b64 	%rd482, %rd481, %rd478, %p124;
	add.s64 	%rd483, %rd481, %rd480;
	setp.eq.s32 	%p125, %r4, 8;
	selp.b64 	%rd484, %rd483, %rd482, %p125;
	ld.shared.v2.u64 	{%rd485, %rd486}, [_ZZN3cub18CUB_300001_SM_10006detail4scan16DeviceScanKernelINS2_10policy_hubIyyyyN4cuda3std3__44plusIvEEE10Policy1000EPySC_NS0_13ScanTileStateIyLb1EEES9_NS0_8NullTypeEyyLb0ESF_EEvT0_T1_T2_iT3_T4_T5_E12temp_storage+96];
	add.s64 	%rd487, %rd483, %rd485;
	setp.eq.s32 	%p126, %r4, 9;
	selp.b64 	%rd488, %rd487, %rd484, %p126;
	add.s64 	%rd20, %rd487, %rd486;
	setp.lt.u32 	%p127, %r2, 32;
	setp.eq.s32 	%p128, %r223, 0;
	selp.b64 	%rd489, 0, %rd462, %p128;
	add.s64 	%rd490, %rd488, %rd489;
	selp.b64 	%rd491, %rd462, %rd490, %p127;
	setp.ne.s32 	%p129, %r2, 0;
	setp.eq.s32 	%p130, %r2, 0;
	selp.b64 	%rd492, 0, %rd491, %p130;
	add.s64 	%rd528, %rd492, %rd7;
	@%p129 bra 	$L__BB10_27;
	add.s64 	%rd493, %rd3, 512;
	mov.b64 	%rd494, 101;
	// begin inline asm
	st.relaxed.gpu.v2.u64 [%rd493], {%rd494, %rd20};
	// end inline asm
	bra.uni 	$L__BB10_27;
$L__BB10_6:
	add.s64 	%rd348, %rd8, %rd7;
	add.s64 	%rd349, %rd9, %rd348;
	add.s64 	%rd350, %rd10, %rd349;
	add.s64 	%rd351, %rd11, %rd350;
	add.s64 	%rd352, %rd12, %rd351;
	add.s64 	%rd353, %rd13, %rd352;
	add.s64 	%rd354, %rd14, %rd353;
	add.s64 	%rd355, %rd15, %rd354;
	add.s64 	%rd356, %rd16, %rd355;
	add.s64 	%rd335, %rd17, %rd356;
	mov.b32 	%r231, 1;
	mov.b32 	%r244, 0;
	mov.b32 	%r245, -1;
	// begin inline asm
	{  .reg .u64 r0;  .reg .u32 lo;  .reg .u32 hi;  .reg .pred p;  mov.b64 {lo, hi}, %rd335;  shfl.sync.up.b32 lo|p, lo, %r231, %r244, %r245;  shfl.sync.up.b32 hi|p, hi, %r231, %r244, %r245;  mov.b64 r0, {lo, hi};  @p add.u64 r0, r0, %rd335;  mov.u64 %rd333, r0;}
	// end inline asm
	mov.b32 	%r234, 2;
	// begin inline asm
	{  .reg .u64 r0;  .reg .u32 lo;  .reg .u32 hi;  .reg .pred p;  mov.b64 {lo, hi}, %rd333;  shfl.sync.up.b32 lo|p, lo, %r234, %r244, %r245;  shfl.sync.up.b32 hi|p, hi, %r234, %r244, %r245;  mov.b64 r0, {lo, hi};  @p add.u64 r0, r0, %rd333;  mov.u64 %rd336, r0;}
	// end inline asm
	mov.b32 	%r237, 4;
	// begin inline asm
	{  .reg .u64 r0;  .reg .u32 lo;  .reg .u32 hi;  .reg .pred p;  mov.b64 {lo, hi}, %rd336;  shfl.sync.up.b32 lo|p, lo, %r237, %r244, %r245;  shfl.sync.up.b32 hi|p, hi, %r237, %r244, %r245;  mov.b64 r0, {lo, hi};  @p add.u64 r0, r0, %rd336;  mov.u64 %rd339, r0;}
	// end inline asm
	mov.b32 	%r240, 8;
	// begin inline asm
	{  .reg .u64 r0;  .reg .u32 lo;  .reg .u32 hi;  .reg .pred p;  mov.b64 {lo, hi}, %rd339;  shfl.sync.up.b32 lo|p, lo, %r240, %r244, %r245;  shfl.sync.up.b32 hi|p, hi, %r240, %r244, %r245;  mov.b64 r0, {lo, hi};  @p add.u64 r0, r0, %rd339;  mov.u64 %rd342, r0;}
	// end inline asm
	mov.b32 	%r243, 16;
	// begin inline asm
	{  .reg .u64 r0;  .reg .u32 lo;  .reg .u32 hi;  .reg .pred p;  mov.b64 {lo, hi}, %rd342;  shfl.sync.up.b32 lo|p, lo, %r243, %r244, %r245;  shfl.sync.up.b32 hi|p, hi, %r243, %r244, %r245;  mov.b64 r0, {lo, hi};  @p add.u64 r0, r0, %rd342;  mov.u64 %rd345, r0;}
	// end inline asm
	setp.ne.s32 	%p79, %r223, 31;
	@%p79 bra 	$L__BB10_8;
	shl.b32 	%r246, %r4, 3;
	add.s32 	%r248, %r230, %r246;
	st.shared.u64 	[%r248+32], %rd345;
$L__BB10_8:
	sub.s64 	%rd357, %rd345, %rd335;
	bar.sync 	0;
	ld.shared.v2.u64 	{%rd358, %rd359}, [_ZZN3cub18CUB_300001_SM_10006detail4scan16DeviceScanKernelINS2_10policy_hubIyyyyN4cuda3std3__44plusIvEEE10Policy1000EPySC_NS0_13ScanTileStateIyLb1EEES9_NS0_8NullTypeEyyLb0ESF_EEvT0_T1_T2_iT3_T4_T5_E12temp_storage+32];
	add.s64 	%rd360, %rd359, %rd358;
	setp.eq.s32 	%p80, %r4, 2;
	selp.b64 	%rd361, %rd360, %rd358, %p80;
	ld.shared.v2.u64 	{%rd362, %rd363}, [_ZZN3cub18CUB_300001_SM_10006detail4scan16DeviceScanKernelINS2_10policy_hubIyyyyN4cuda3std3__44plusIvEEE10Policy1000EPySC_NS0_13ScanTileStateIyLb1EEES9_NS0_8NullTypeEyyLb0ESF_EEvT0_T1_T2_iT3_T4_T5_E12temp_storage+48];
	add.s64 	%rd364, %rd360, %rd362;
	setp.eq.s32 	%p81, %r4, 3;
	selp.b64 	%rd365, %rd364, %rd361, %p81;
	add.s64 	%rd366, %rd364, %rd363;
	setp.eq.s32 	%p82, %r4, 4;
	selp.b64 	%rd367, %rd366, %rd365, %p82;
	ld.shared.v2.u64 	{%rd368, %rd369}, [_ZZN3cub18CUB_300001_SM_10006detail4scan16DeviceScanKernelINS2_10policy_hubIyyyyN4cuda3std3__44plusIvEEE10Policy1000EPySC_NS0_13ScanTileStateIyLb1EEES9_NS0_8NullTypeEyyLb0ESF_EEvT0_T1_T2_iT3_T4_T5_E12temp_storage+64];
	add.s64 	%rd370, %rd366, %rd368;
	setp.eq.s32 	%p83, %r4, 5;
	selp.b64 	%rd371, %rd370, %rd367, %p83;
	add.s64 	%rd372, %rd370, %rd369;
	setp.eq.s32 	%p84, %r4, 6;
	selp.b64 	%rd373, %rd372, %rd371, %p84;
	ld.shared.v2.u64 	{%rd374, %rd375}, [_ZZN3cub18CUB_300001_SM_10006detail4scan16DeviceScanKernelINS2_10policy_hubIyyyyN4cuda3std3__44plusIvEEE10Policy1000EPySC_NS0_13ScanTileStateIyLb1EEES9_NS0_8NullTypeEyyLb0ESF_EEvT0_T1_T2_iT3_T4_T5_E12temp_storage+80];
	add.s64 	%rd376, %rd372, %rd374;
	setp.eq.s32 	%p85, %r4, 7;
	selp.b64 	%rd377, %rd376, %rd373, %p85;
	add.s64 	%rd378, %rd376, %rd375;
	setp.eq.s32 	%p86, %r4, 8;
	selp.b64 	%rd379, %rd378, %rd377, %p86;
	ld.shared.v2.u64 	{%rd380, %rd381}, [_ZZN3cub18CUB_300001_SM_10006detail4scan16DeviceScanKernelINS2_10policy_hubIyyyyN4cuda3std3__44plusIvEEE10Policy1000EPySC_NS0_13ScanTileStateIyLb1EEES9_NS0_8NullTypeEyyLb0ESF_EEvT0_T1_T2_iT3_T4_T5_E12temp_storage+96];
	add.s64 	%rd382, %rd378, %rd380;
	setp.eq.s32 	%p87, %r4, 9;
	selp.b64 	%rd383, %rd382, %rd379, %p87;
	add.s64 	%rd24, %rd382, %rd381;
	setp.gt.u32 	%p88, %r2, 31;
	setp.lt.u32 	%p89, %r2, 32;
	setp.eq.s32 	%p90, %r223, 0;
	selp.b64 	%rd384, 0, %rd357, %p90;
	add.s64 	%rd526, %rd383, %rd384;
	selp.b64 	%rd26, %rd357, %rd526, %p89;
	@%p88 bra 	$L__BB10_24;
	setp.ne.s32 	%p91, %r2, 0;
	mul.wide.s32 	%rd385, %r1, 16;
	add.s64 	%rd27, %rd3, %rd385;
	@%p91 bra 	$L__BB10_11;
	st.shared.u64 	[_ZZN3cub18CUB_300001_SM_10006detail4scan16DeviceScanKernelINS2_10policy_hubIyyyyN4cuda3std3__44plusIvEEE10Policy1000EPySC_NS0_13ScanTileStateIyLb1EEES9_NS0_8NullTypeEyyLb0ESF_EEvT0_T1_T2_iT3_T4_T5_E12temp_storage+24], %rd24;
	add.s64 	%rd386, %rd27, 512;
	mov.b64 	%rd387, 100;
	// begin inline asm
	st.relaxed.gpu.v2.u64 [%rd386], {%rd387, %rd24};
	// end inline asm
$L__BB10_11:
	not.b32 	%r251, %r2;
	add.s32 	%r393, %r1, %r251;
	mov.b32 	%r249, 965;
	// begin inline asm
	nanosleep.u32 %r249;
	// end inline asm
	mul.wide.s32 	%rd392, %r393, 16;
	add.s64 	%rd393, %rd3, %rd392;
	add.s64 	%rd391, %rd393, 512;
	// begin inline asm
	ld.relaxed.gpu.v2.u64 {%rd524, %rd521}, [%rd391];
	// end inline asm
	mov.b32 	%r392, 328;
$L__BB10_12:
	setp.eq.s64 	%p92, %rd524, 99;
	mov.b32 	%r252, -1;
	vote.sync.any.pred 	%p93, %p92, %r252;
	not.pred 	%p94, %p93;
	@%p94 bra 	$L__BB10_14;
	// begin inline asm
	nanosleep.u32 %r392;
	// end inline asm
	shl.b32 	%r392, %r392, 1;
	// begin inline asm
	ld.relaxed.gpu.v2.u64 {%rd524, %rd521}, [%rd391];
	// end inline asm
	bra.uni 	$L__BB10_12;
$L__BB10_14:
	setp.eq.s64 	%p95, %rd524, 101;
	mov.b32 	%r304, -1;
	vote.sync.ballot.b32 	%r305, %p95, %r304;
	// begin inline asm
	mov.u32 %r254, %lanemask_ge;
	// end inline asm
	and.b32  	%r306, %r305, %r254;
	or.b32  	%r307, %r306, -2147483648;
	add.s32 	%r308, %r307, -1;
	not.b32 	%r309, %r307;
	and.b32  	%r310, %r309, %r308;
	popc.b32 	%r258, %r310;
	mov.b64 	{%r256, %r261}, %rd521;
	mov.b32 	%r262, 1;
	// begin inline asm
	shfl.sync.down.b32 %r255, %r256, %r262, %r258, %r304;
	// end inline asm
	// begin inline asm
	shfl.sync.down.b32 %r260, %r261, %r262, %r258, %r304;
	// end inline asm
	mov.b64 	%rd394, {%r255, %r260};
	setp.lt.s32 	%p97, %r223, %r258;
	selp.b64 	%rd395, %rd394, 0, %p97;
	add.s64 	%rd396, %rd395, %rd521;
	mov.b64 	{%r266, %r271}, %rd396;
	mov.b32 	%r272, 2;
	// begin inline asm
	shfl.sync.down.b32 %r265, %r266, %r272, %r258, %r304;
	// end inline asm
	// begin inline asm
	shfl.sync.down.b32 %r270, %r271, %r272, %r258, %r304;
	// end inline asm
	mov.b64 	%rd397, {%r265, %r270};
	add.s32 	%r11, %r223, 2;
	setp.gt.s32 	%p98, %r11, %r258;
	selp.b64 	%rd398, 0, %rd397, %p98;
	add.s64 	%rd399, %rd398, %rd396;
	mov.b64 	{%r276, %r281}, %rd399;
	mov.b32 	%r282, 4;
	// begin inline asm
	shfl.sync.down.b32 %r275, %r276, %r282, %r258, %r304;
	// end inline asm
	// begin inline asm
	shfl.sync.down.b32 %r280, %r281, %r282, %r258, %r304;
	// end inline asm
	mov.b64 	%rd400, {%r275, %r280};
	add.s32 	%r12, %r223, 4;
	setp.gt.s32 	%p99, %r12, %r258;
	selp.b64 	%rd401, 0, %rd400, %p99;
	add.s64 	%rd402, %rd401, %rd399;
	mov.b64 	{%r286, %r291}, %rd402;
	mov.b32 	%r292, 8;
	// begin inline asm
	shfl.sync.down.b32 %r285, %r286, %r292, %r258, %r304;
	// end inline asm
	// begin inline asm
	shfl.sync.down.b32 %r290, %r291, %r292, %r258, %r304;
	// end inline asm
	mov.b64 	%rd403, {%r285, %r290};
	add.s32 	%r13, %r223, 8;
	setp.gt.s32 	%p100, %r13, %r258;
	selp.b64 	%rd404, 0, %rd403, %p100;
	add.s64 	%rd405, %rd404, %rd402;
	mov.b64 	{%r296, %r301}, %rd405;
	mov.b32 	%r302, 16;
	// begin inline asm
	shfl.sync.down.b32 %r295, %r296, %r302, %r258, %r304;
	// end inline asm
	// begin inline asm
	shfl.sync.down.b32 %r300, %r301, %r302, %r258, %r304;
	// end inline asm
	mov.b64 	%rd406, {%r295, %r300};
	add.s32 	%r14, %r223, 16;
	setp.gt.s32 	%p101, %r14, %r258;
	selp.b64 	%rd407, 0, %rd406, %p101;
	add.s64 	%rd523, %rd407, %rd405;
	add.s64 	%rd38, %rd3, 512;
$L__BB10_15:
	setp.ne.s64 	%p102, %rd524, 101;
	mov.b32 	%r311, -1;
	vote.sync.all.pred 	%p103, %p102, %r311;
	not.pred 	%p104, %p103;
	@%p104 bra 	$L__BB10_20;
	mul.wide.s32 	%rd415, %r393, 16;
	add.s64 	%rd416, %rd38, %rd415;
	add.s64 	%rd414, %rd416, -512;
	// begin inline asm
	ld.relaxed.gpu.v2.u64 {%rd524, %rd525}, [%rd414];
	// end inline asm
	mov.b32 	%r394, 328;
$L__BB10_17:
	setp.eq.s64 	%p108, %rd524, 99;
	mov.b32 	%r314, -1;
	vote.sync.any.pred 	%p109, %p108, %r314;
	not.pred 	%p110, %p109;
	@%p110 bra 	$L__BB10_19;
	// begin inline asm
	nanosleep.u32 %r394;
	// end inline asm
	shl.b32 	%r394, %r394, 1;
	// begin inline asm
	ld.relaxed.gpu.v2.u64 {%rd524, %rd525}, [%rd414];
	// end inline asm
	bra.uni 	$L__BB10_17;
$L__BB10_19:
	setp.eq.s64 	%p111, %rd524, 101;
	mov.b32 	%r365, -1;
	vote.sync.ballot.b32 	%r366, %p111, %r365;
	and.b32  	%r367, %r366, %r254;
	or.b32  	%r368, %r367, -2147483648;
	add.s32 	%r369, %r368, -1;
	not.b32 	%r370, %r368;
	and.b32  	%r371, %r370, %r369;
	popc.b32 	%r319, %r371;
	mov.b64 	{%r317, %r322}, %rd525;
	mov.b32 	%r323, 1;
	// begin inline asm
	shfl.sync.down.b32 %r316, %r317, %r323, %r319, %r365;
	// end inline asm
	// begin inline asm
	shfl.sync.down.b32 %r321, %r322, %r323, %r319, %r365;
	// end inline asm
	mov.b64 	%rd417, {%r316, %r321};
	setp.lt.s32 	%p113, %r223, %r319;
	selp.b64 	%rd418, %rd417, 0, %p113;
	add.s64 	%rd419, %rd418, %rd525;
	mov.b64 	{%r327, %r332}, %rd419;
	mov.b32 	%r333, 2;
	// begin inline asm
	shfl.sync.down.b32 %r326, %r327, %r333, %r319, %r365;
	// end inline asm
	// begin inline asm
	shfl.sync.down.b32 %r331, %r332, %r333, %r319, %r365;
	// end inline asm
	mov.b64 	%rd420, {%r326, %r331};
	setp.gt.s32 	%p114, %r11, %r319;
	selp.b64 	%rd421, 0, %rd420, %p114;
	add.s64 	%rd422, %rd419, %rd421;
	mov.b64 	{%r337, %r342}, %rd422;
	mov.b32 	%r343, 4;
	// begin inline asm
	shfl.sync.down.b32 %r336, %r337, %r343, %r319, %r365;
	// end inline asm
	// begin inline asm
	shfl.sync.down.b32 %r341, %r342, %r343, %r319, %r365;
	// end inline asm
	mov.b64 	%rd423, {%r336, %r341};
	setp.gt.s32 	%p115, %r12, %r319;
	selp.b64 	%rd424, 0, %rd423, %p115;
	add.s64 	%rd425, %rd424, %rd422;
	mov.b64 	{%r347, %r352}, %rd425;
	mov.b32 	%r353, 8;
	// begin inline asm
	shfl.sync.down.b32 %r346, %r347, %r353, %r319, %r365;
	// end inline asm
	// begin inline asm
	shfl.sync.down.b32 %r351, %r352, %r353, %r319, %r365;
	// end inline asm
	mov.b64 	%rd426, {%r346, %r351};
	setp.gt.s32 	%p116, %r13, %r319;
	selp.b64 	%rd427, 0, %rd426, %p116;
	add.s64 	%rd428, %rd427, %rd425;
	mov.b64 	{%r357, %r362}, %rd428;
	mov.b32 	%r363, 16;
	// begin inline asm
	shfl.sync.down.b32 %r356, %r357, %r363, %r319, %r365;
	// end inline asm
	// begin inline asm
	shfl.sync.down.b32 %r361, %r362, %r363, %r319, %r365;
	// end inline asm
	mov.b64 	%rd429, {%r356, %r361};
	setp.gt.s32 	%p117, %r14, %r319;
	selp.b64 	%rd430, 0, %rd429, %p117;
	add.s64 	%rd431, %rd428, %rd523;
	add.s64 	%rd523, %rd431, %rd430;
	add.s32 	%r393, %r393, -32;
	bra.uni 	$L__BB10_15;
$L__BB10_20:
	setp.ne.s32 	%p105, %r2, 0;
	@%p105 bra 	$L__BB10_22;
	add.s64 	%rd410, %rd523, %rd24;
	add.s64 	%rd408, %rd27, 512;
	mov.b64 	%rd409, 101;
	// begin inline asm
	st.relaxed.gpu.v2.u64 [%rd408], {%rd409, %rd410};
	// end inline asm
	st.shared.u64 	[_ZZN3cub18CUB_300001_SM_10006detail4scan16DeviceScanKernelINS2_10policy_hubIyyyyN4cuda3std3__44plusIvEEE10Policy1000EPySC_NS0_13ScanTileStateIyLb1EEES9_NS0_8NullTypeEyyLb0ESF_EEvT0_T1_T2_iT3_T4_T5_E12temp_storage+8], %rd523;
	st.shared.u64 	[_ZZN3cub18CUB_300001_SM_10006detail4scan16DeviceScanKernelINS2_10policy_hubIyyyyN4cuda3std3__44plusIvEEE10Policy1000EPySC_NS0_13ScanTileStateIyLb1EEES9_NS0_8NullTypeEyyLb0ESF_EEvT0_T1_T2_iT3_T4_T5_E12temp_storage+16], %rd410;
$L__BB10_22:
	setp.ne.s32 	%p106, %r223, 0;
	mov.u64 	%rd526, %rd26;
	@%p106 bra 	$L__BB10_24;
	st.shared.u64 	[_ZZN3cub18CUB_300001_SM_10006detail4scan16DeviceScanKernelINS2_10policy_hubIyyyyN4cuda3std3__44plusIvEEE10Policy1000EPySC_NS0_13ScanTileStateIyLb1EEES9_NS0_8NullTypeEyyLb0ESF_EEvT0_T1_T2_iT3_T4_T5_E12temp_storage+128], %rd523;
	mov.u64 	%rd526, %rd523;
$L__BB10_24:
	bar.sync 	0;
	setp.eq.s32 	%p107, %r2, 0;
	@%p107 bra 	$L__BB10_26;
	ld.shared.u64 	%rd411, [_ZZN3cub18CUB_300001_SM_10006detail4scan16DeviceScanKernelINS2_10policy_hubIyyyyN4cuda3std3__44plusIvEEE10Policy1000EPySC_NS0_13ScanTileStateIyLb1EEES9_NS0_8NullTypeEyyLb0ESF_EEvT0_T1_T2_iT3_T4_T5_E12temp_storage+128];
	add.s64 	%rd526, %rd411, %rd526;
$L__BB10_26:
	add.s64 	%rd528, %rd7, %rd526;
$L__BB10_27:
	add.s64 	%rd496, %rd8, %rd528;
	add.s64 	%rd497, %rd9, %rd496;
	add.s64 	%rd498, %rd10, %rd497;
	add.s64 	%rd499, %rd11, %rd498;
	add.s64 	%rd500, %rd12, %rd499;
	add.s64 	%rd501, %rd13, %rd500;
	add.s64 	%rd502, %rd14, %rd501;
	add.s64 	%rd503, %rd15, %rd502;
	add.s64 	%rd504, %rd16, %rd503;
	add.s64 	%rd505, %rd17, %rd504;
	bar.sync 	0;
	st.shared.u64 	[%r6], %rd528;
	st.shared.u64 	[%r6+8], %rd496;
	st.shared.u64 	[%r6+16], %rd497;
	st.shared.u64 	[%r6+24], %rd498;
	st.shared.u64 	[%r6+32], %rd499;
	st.shared.u64 	[%r6+40], %rd500;
	st.shared.u64 	[%r6+48], %rd501;
	st.shared.u64 	[%r6+56], %rd502;
	st.shared.u64 	[%r6+64], %rd503;
	st.shared.u64 	[%r6+72], %rd504;
	st.shared.u64 	[%r6+80], %rd505;
	bar.warp.sync 	-1;
	ld.shared.u64 	%rd506, [%r5];
	ld.shared.u64 	%rd507, [%r5+256];
	ld.shared.u64 	%rd508, [%r5+512];
	ld.shared.u64 	%rd509, [%r5+768];
	ld.shared.u64 	%rd510, [%r5+1024];
	ld.shared.u64 	%rd511, [%r5+1280];
	ld.shared.u64 	%rd512, [%r5+1536];
	ld.shared.u64 	%rd513, [%r5+1792];
	ld.shared.u64 	%rd514, [%r5+2048];
	ld.shared.u64 	%rd515, [%r5+2304];
	ld.shared.u64 	%rd516, [%r5+2560];
	add.s64 	%rd518, %rd1, %rd320;
	st.global.u64 	[%rd518], %rd506;
	st.global.u64 	[%rd518+256], %rd507;
	st.global.u64 	[%rd518+512], %rd508;
	st.global.u64 	[%rd518+768], %rd509;
	st.global.u64 	[%rd518+1024], %rd510;
	st.global.u64 	[%rd518+1280], %rd511;
	st.global.u64 	[%rd518+1536], %rd512;
	st.global.u64 	[%rd518+1792], %rd513;
	st.global.u64 	[%rd518+2048], %rd514;
	st.global.u64 	[%rd518+2304], %rd515;
	st.global.u64 	[%rd518+2560], %rd516;
	bra.uni 	$L__BB10_100;
$L__BB10_28:
	setp.eq.s64 	%p2, %rd5, 0;
	@%p2 bra 	$L__BB10_100;
	cvt.u32.u64 	%r19, %rd5;
	shl.b64 	%rd143, %rd4, 3;
	add.s64 	%rd144, %rd2, %rd143;
	mov.u32 	%r20, %tid.x;
	ld.global.u64 	%rd539, [%rd144];
	and.b32  	%r48, %r20, 31;
	and.b32  	%r49, %r20, 992;
	mul.lo.s32 	%r50, %r49, 11;
	or.b32  	%r21, %r50, %r48;
	setp.ge.u32 	%p3, %r21, %r19;
	shl.b32 	%r51, %r21, 3;
	cvt.u64.u32 	%rd145, %r51;
	add.s64 	%rd57, %rd144, %rd145;
	mov.u64 	%rd529, %rd539;
	@%p3 bra 	$L__BB10_31;
	ld.global.u64 	%rd529, [%rd57];
$L__BB10_31:
	add.s32 	%r22, %r21, 32;
	setp.ge.u32 	%p4, %r22, %r19;
	mov.u64 	%rd530, %rd539;
	@%p4 bra 	$L__BB10_33;
	ld.global.u64 	%rd530, [%rd57+256];
$L__BB10_33:
	add.s32 	%r23, %r21, 64;
	setp.ge.u32 	%p5, %r23, %r19;
	mov.u64 	%rd531, %rd539;
	@%p5 bra 	$L__BB10_35;
	ld.global.u64 	%rd531, [%rd57+512];
$L__BB10_35:
	add.s32 	%r24, %r21, 96;
	setp.ge.u32 	%p6, %r24, %r19;
	mov.u64 	%rd532, %rd539;
	@%p6 bra 	$L__BB10_37;
	ld.global.u64 	%rd532, [%rd57+768];
$L__BB10_37:
	add.s32 	%r25, %r21, 128;
	setp.ge.u32 	%p7, %r25, %r19;
	mov.u64 	%rd533, %rd539;
	@%p7 bra 	$L__BB10_39;
	ld.global.u64 	%rd533, [%rd57+1024];
$L__BB10_39:
	add.s32 	%r26, %r21, 160;
	setp.ge.u32 	%p8, %r26, %r19;
	mov.u64 	%rd534, %rd539;
	@%p8 bra 	$L__BB10_41;
	ld.global.u64 	%rd534, [%rd57+1280];
$L__BB10_41:
	add.s32 	%r27, %r21, 192;
	setp.ge.u32 	%p9, %r27, %r19;
	mov.u64 	%rd535, %rd539;
	@%p9 bra 	$L__BB10_43;
	ld.global.u64 	%rd535, [%rd57+1536];
$L__BB10_43:
	add.s32 	%r28, %r21, 224;
	setp.ge.u32 	%p10, %r28, %r19;
	mov.u64 	%rd536, %rd539;
	@%p10 bra 	$L__BB10_45;
	ld.global.u64 	%rd536, [%rd57+1792];
$L__BB10_45:
	add.s32 	%r29, %r21, 256;
	setp.ge.u32 	%p11, %r29, %r19;
	mov.u64 	%rd537, %rd539;
	@%p11 bra 	$L__BB10_47;
	ld.global.u64 	%rd537, [%rd57+2048];
$L__BB10_47:
	add.s32 	%r30, %r21, 288;
	setp.ge.u32 	%p12, %r30, %r19;
	mov.u64 	%rd538, %rd539;
	@%p12 bra 	$L__BB10_49;
	ld.global.u64 	%rd538, [%rd57+2304];
$L__BB10_49:
	add.s32 	%r31, %r21, 320;
	setp.ge.u32 	%p13, %r31, %r19;
	@%p13 bra 	$L__BB10_51;
	ld.global.u64 	%rd539, [%rd57+2560];
$L__BB10_51:
	// begin inline asm
	mov.u32 %r52, %laneid;
	// end inline asm
	shr.u32 	%r33, %r20, 5;
	mad.lo.s32 	%r53, %r33, 352, %r52;
	shl.b32 	%r54, %r53, 3;
	mov.u32 	%r55, _ZZN3cub18CUB_300001_SM_10006detail4scan16DeviceScanKernelINS2_10policy_hubIyyyyN4cuda3std3__44plusIvEEE10Policy1000EPySC_NS0_13ScanTileStateIyLb1EEES9_NS0_8NullTypeEyyLb0ESF_EEvT0_T1_T2_iT3_T4_T5_E12temp_storage;
	add.s32 	%r34, %r55, %r54;
	st.shared.u64 	[%r34], %rd529;
	st.shared.u64 	[%r34+256], %rd530;
	st.shared.u64 	[%r34+512], %rd531;
	st.shared.u64 	[%r34+768], %rd532;
	st.shared.u64 	[%r34+1024], %rd533;
	st.shared.u64 	[%r34+1280], %rd534;
	st.shared.u64 	[%r34+1536], %rd535;
	st.shared.u64 	[%r34+1792], %rd536;
	st.shared.u64 	[%r34+2048], %rd537;
	st.shared.u64 	[%r34+2304], %rd538;
	st.shared.u64 	[%r34+2560], %rd539;
	bar.warp.sync 	-1;
	mad.lo.s32 	%r35, %r52, 80, %r34;
	ld.shared.u64 	%rd80, [%r35];
	ld.shared.u64 	%rd81, [%r35+8];
	ld.shared.u64 	%rd82, [%r35+16];
	ld.shared.u64 	%rd83, [%r35+24];
	ld.shared.u64 	%rd84, [%r35+32];
	ld.shared.u64 	%rd85, [%r35+40];
	ld.shared.u64 	%rd86, [%r35+48];
	ld.shared.u64 	%rd87, [%r35+56];
	ld.shared.u64 	%rd88, [%r35+64];
	ld.shared.u64 	%rd89, [%r35+72];
	ld.shared.u64 	%rd90, [%r35+80];
	bar.sync 	0;
	setp.ne.s32 	%p14, %r1, 0;
	@%p14 bra 	$L__BB10_55;
	add.s64 	%rd266, %rd81, %rd80;
	add.s64 	%rd267, %rd82, %rd266;
	add.s64 	%rd268, %rd83, %rd267;
	add.s64 	%rd269, %rd84, %rd268;
	add.s64 	%rd270, %rd85, %rd269;
	add.s64 	%rd271, %rd86, %rd270;
	add.s64 	%rd272, %rd87, %rd271;
	add.s64 	%rd273, %rd88, %rd272;
	add.s64 	%rd274, %rd89, %rd273;
	add.s64 	%rd253, %rd90, %rd274;
	mov.b32 	%r205, 1;
	mov.b32 	%r218, 0;
	mov.b32 	%r219, -1;
	// begin inline asm
	{  .reg .u64 r0;  .reg .u32 lo;  .reg .u32 hi;  .reg .pred p;  mov.b64 {lo, hi}, %rd253;  shfl.sync.up.b32 lo|p, lo, %r205, %r218, %r219;  shfl.sync.up.b32 hi|p, hi, %r205, %r218, %r219;  mov.b64 r0, {lo, hi};  @p add.u64 r0, r0, %rd253;  mov.u64 %rd251, r0;}
	// end inline asm
	mov.b32 	%r208, 2;
	// begin inline asm
	{  .reg .u64 r0;  .reg .u32 lo;  .reg .u32 hi;  .reg .pred p;  mov.b64 {lo, hi}, %rd251;  shfl.sync.up.b32 lo|p, lo, %r208, %r218, %r219;  shfl.sync.up.b32 hi|p, hi, %r208, %r218, %r219;  mov.b64 r0, {lo, hi};  @p add.u64 r0, r0, %rd251;  mov.u64 %rd254, r0;}
	// end inline asm
	mov.b32 	%r211, 4;
	// begin inline asm
	{  .reg .u64 r0;  .reg .u32 lo;  .reg .u32 hi;  .reg .pred p;  mov.b64 {lo, hi}, %rd254;  shfl.sync.up.b32 lo|p, lo, %r211, %r218, %r219;  shfl.sync.up.b32 hi|p, hi, %r211, %r218, %r219;  mov.b64 r0, {lo, hi};  @p add.u64 r0, r0, %rd254;  mov.u64 %rd257, r0;}
	// end inline asm
	mov.b32 	%r214, 8;
	// begin inline asm
	{  .reg .u64 r0;  .reg .u32 lo;  .reg .u32 hi;  .reg .pred p;  mov.b64 {lo, hi}, %rd257;  shfl.sync.up.b32 lo|p, lo, %r214, %r218, %r219;  shfl.sync.up.b32 hi|p, hi, %r214, %r218, %r219;  mov.b64 r0, {lo, hi};  @p add.u64 r0, r0, %rd257;  mov.u64 %rd260, r0;}
	// end inline asm
	mov.b32 	%r217, 16;
	// begin inline asm
	{  .reg .u64 r0;  .reg .u32 lo;  .reg .u32 hi;  .reg .pred p;  mov.b64 {lo, hi}, %rd260;  shfl.sync.up.b32 lo|p, lo, %r217, %r218, %r219;  shfl.sync.up.b32 hi|p, hi, %r217, %r218, %r219;  mov.b64 r0, {lo, hi};  @p add.u64 r0, r0, %rd260;  mov.u64 %rd263, r0;}
	// end inline asm
	setp.ne.s32 	%p54, %r52, 31;
	@%p54 bra 	$L__BB10_54;
	shl.b32 	%r220, %r33, 3;
	mov.u32 	%r221, _ZZN3cub18CUB_300001_SM_10006detail4scan16DeviceScanKernelINS2_10policy_hubIyyyyN4cuda3std3__44plusIvEEE10Policy1000EPySC_NS0_13ScanTileStateIyLb1EEES9_NS0_8NullTypeEyyLb0ESF_EEvT0_T1_T2_iT3_T4_T5_E12temp_storage;
	add.s32 	%r222, %r221, %r220;
	st.shared.u64 	[%r222+32], %rd263;
$L__BB10_54:
	sub.s64 	%rd275, %rd263, %rd253;
	bar.sync 	0;
	ld.shared.v2.u64 	{%rd276, %rd277}, [_ZZN3cub18CUB_300001_SM_10006detail4scan16DeviceScanKernelINS2_10policy_hubIyyyyN4cuda3std3__44plusIvEEE10Policy1000EPySC_NS0_13ScanTileStateIyLb1EEES9_NS0_8NullTypeEyyLb0ESF_EEvT0_T1_T2_iT3_T4_T5_E12temp_storage+32];
	add.s64 	%rd278, %rd277, %rd276;
	setp.eq.s32 	%p55, %r33, 2;
	selp.b64 	%rd279, %rd278, %rd276, %p55;
	ld.shared.v2.u64 	{%rd280, %rd281}, [_ZZN3cub18CUB_300001_SM_10006detail4scan16DeviceScanKernelINS2_10policy_hubIyyyyN4cuda3std3__44plusIvEEE10Policy1000EPySC_NS0_13ScanTileStateIyLb1EEES9_NS0_8NullTypeEyyLb0ESF_EEvT0_T1_T2_iT3_T4_T5_E12temp_storage+48];
	add.s64 	%rd282, %rd278, %rd280;
	setp.eq.s32 	%p56, %r33, 3;
	selp.b64 	%rd283, %rd282, %rd279, %p56;
	add.s64 	%rd284, %rd282, %rd281;
	setp.eq.s32 	%p57, %r33, 4;
	selp.b64 	%rd285, %rd284, %rd283, %p57;
	ld.shared.v2.u64 	{%rd286, %rd287}, [_ZZN3cub18CUB_300001_SM_10006detail4scan16DeviceScanKernelINS2_10policy_hubIyyyyN4cuda3std3__44plusIvEEE10Policy1000EPySC_NS0_13ScanTileStateIyLb1EEES9_NS0_8NullTypeEyyLb0ESF_EEvT0_T1_T2_iT3_T4_T5_E12temp_storage+64];
	add.s64 	%rd288, %rd284, %rd286;
	setp.eq.s32 	%p58, %r33, 5;
	selp.b64 	%rd289, %rd288, %rd285, %p58;
	add.s64 	%rd290, %rd288, %rd287;
	setp.eq.s32 	%p59, %r33, 6;
	selp.b64 	%rd291, %rd290, %rd289, %p59;
	ld.shared.v2.u64 	{%rd292, %rd293}, [_ZZN3cub18CUB_300001_SM_10006detail4scan16DeviceScanKernelINS2_10policy_hubIyyyyN4cuda3std3__44plusIvEEE10Policy1000EPySC_NS0_13ScanTileStateIyLb1EEES9_NS0_8NullTypeEyyLb0ESF_EEvT0_T1_T2_iT3_T4_T5_E12temp_storage+80];
	add.s64 	%rd294, %rd290, %rd292;
	setp.eq.s32 	%p60, %r33, 7;
	selp.b64 	%rd295, %rd294, %rd291, %p60;
	add.s64 	%rd296, %rd294, %rd293;
	setp.eq.s32 	%p61, %r33, 8;
	selp.b64 	%rd297, %rd296, %rd295, %p61;
	ld.shared.u64 	%rd298, [_ZZN3cub18CUB_300001_SM_10006detail4scan16DeviceScanKernelINS2_10policy_hubIyyyyN4cuda3std3__44plusIvEEE10Policy1000EPySC_NS0_13ScanTileStateIyLb1EEES9_NS0_8NullTypeEyyLb0ESF_EEvT0_T1_T2_iT3_T4_T5_E12temp_storage+96];
	add.s64 	%rd299, %rd296, %rd298;
	setp.eq.s32 	%p62, %r33, 9;
	selp.b64 	%rd300, %rd299, %rd297, %p62;
	setp.lt.u32 	%p63, %r20, 32;
	setp.eq.s32 	%p64, %r52, 0;
	selp.b64 	%rd301, 0, %rd275, %p64;
	add.s64 	%rd302, %rd300, %rd301;
	selp.b64 	%rd303, %rd275, %rd302, %p63;
	setp.eq.s32 	%p65, %r20, 0;
	selp.b64 	%rd304, 0, %rd303, %p65;
	add.s64 	%rd548, %rd304, %rd80;
	bra.uni 	$L__BB10_76;
$L__BB10_55:
	add.s64 	%rd161, %rd81, %rd80;
	add.s64 	%rd162, %rd82, %rd161;
	add.s64 	%rd163, %rd83, %rd162;
	add.s64 	%rd164, %rd84, %rd163;
	add.s64 	%rd165, %rd85, %rd164;
	add.s64 	%rd166, %rd86, %rd165;
	add.s64 	%rd167, %rd87, %rd166;
	add.s64 	%rd168, %rd88, %rd167;
	add.s64 	%rd169, %rd89, %rd168;
	add.s64 	%rd148, %rd90, %rd169;
	mov.b32 	%r56, 1;
	mov.b32 	%r69, 0;
	mov.b32 	%r70, -1;
	// begin inline asm
	{  .reg .u64 r0;  .reg .u32 lo;  .reg .u32 hi;  .reg .pred p;  mov.b64 {lo, hi}, %rd148;  shfl.sync.up.b32 lo|p, lo, %r56, %r69, %r70;  shfl.sync.up.b32 hi|p, hi, %r56, %r69, %r70;  mov.b64 r0, {lo, hi};  @p add.u64 r0, r0, %rd148;  mov.u64 %rd146, r0;}
	// end inline asm
	mov.b32 	%r59, 2;
	// begin inline asm
	{  .reg .u64 r0;  .reg .u32 lo;  .reg .u32 hi;  .reg .pred p;  mov.b64 {lo, hi}, %rd146;  shfl.sync.up.b32 lo|p, lo, %r59, %r69, %r70;  shfl.sync.up.b32 hi|p, hi, %r59, %r69, %r70;  mov.b64 r0, {lo, hi};  @p add.u64 r0, r0, %rd146;  mov.u64 %rd149, r0;}
	// end inline asm
	mov.b32 	%r62, 4;
	// begin inline asm
	{  .reg .u64 r0;  .reg .u32 lo;  .reg .u32 hi;  .reg .pred p;  mov.b64 {lo, hi}, %rd149;  shfl.sync.up.b32 lo|p, lo, %r62, %r69, %r70;  shfl.sync.up.b32 hi|p, hi, %r62, %r69, %r70;  mov.b64 r0, {lo, hi};  @p add.u64 r0, r0, %rd149;  mov.u64 %rd152, r0;}
	// end inline asm
	mov.b32 	%r65, 8;
	// begin inline asm
	{  .reg .u64 r0;  .reg .u32 lo;  .reg .u32 hi;  .reg .pred p;  mov.b64 {lo, hi}, %rd152;  shfl.sync.up.b32 lo|p, lo, %r65, %r69, %r70;  shfl.sync.up.b32 hi|p, hi, %r65, %r69, %r70;  mov.b64 r0, {lo, hi};  @p add.u64 r0, r0, %rd152;  mov.u64 %rd155, r0;}
	// end inline asm
	mov.b32 	%r68, 16;
	// begin inline asm
	{  .reg .u64 r0;  .reg .u32 lo;  .reg .u32 hi;  .reg .pred p;  mov.b64 {lo, hi}, %rd155;  shfl.sync.up.b32 lo|p, lo, %r68, %r69, %r70;  shfl.sync.up.b32 hi|p, hi, %r68, %r69, %r70;  mov.b64 r0, {lo, hi};  @p add.u64 r0, r0, %rd155;  mov.u64 %rd158, r0;}
	// end inline asm
	setp.ne.s32 	%p15, %r52, 31;
	@%p15 bra 	$L__BB10_57;
	shl.b32 	%r71, %r33, 3;
	mov.u32 	%r72, _ZZN3cub18CUB_300001_SM_10006detail4scan16DeviceScanKernelINS2_10policy_hubIyyyyN4cuda3std3__44plusIvEEE10Policy1000EPySC_NS0_13ScanTileStateIyLb1EEES9_NS0_8NullTypeEyyLb0ESF_EEvT0_T1_T2_iT3_T4_T5_E12temp_storage;
	add.s32 	%r73, %r72, %r71;
	st.shared.u64 	[%r73+32], %rd158;
$L__BB10_57:
	sub.s64 	%rd170, %rd158, %rd148;
	bar.sync 	0;
	ld.shared.v2.u64 	{%rd171, %rd172}, [_ZZN3cub18CUB_300001_SM_10006detail4scan16DeviceScanKernelINS2_10policy_hubIyyyyN4cuda3std3__44plusIvEEE10Policy1000EPySC_NS0_13ScanTileStateIyLb1EEES9_NS0_8NullTypeEyyLb0ESF_EEvT0_T1_T2_iT3_T4_T5_E12temp_storage+32];
	add.s64 	%rd173, %rd172, %rd171;
	setp.eq.s32 	%p16, %r33, 2;
	selp.b64 	%rd174, %rd173, %rd171, %p16;
	ld.shared.v2.u64 	{%rd175, %rd176}, [_ZZN3cub18CUB_300001_SM_10006detail4scan16DeviceScanKernelINS2_10policy_hubIyyyyN4cuda3std3__44plusIvEEE10Policy1000EPySC_NS0_13ScanTileStateIyLb1EEES9_NS0_8NullTypeEyyLb0ESF_EEvT0_T1_T2_iT3_T4_T5_E12temp_storage+48];
	add.s64 	%rd177, %rd173, %rd175;
	setp.eq.s32 	%p17, %r33, 3;
	selp.b64 	%rd178, %rd177, %rd174, %p17;
	add.s64 	%rd179, %rd177, %rd176;
	setp.eq.s32 	%p18, %r33, 4;
	selp.b64 	%rd180, %rd179, %rd178, %p18;
	ld.shared.v2.u64 	{%rd181, %rd182}, [_ZZN3cub18CUB_300001_SM_10006detail4scan16DeviceScanKernelINS2_10policy_hubIyyyyN4cuda3std3__44plusIvEEE10Policy1000EPySC_NS0_13ScanTileStateIyLb1EEES9_NS0_8NullTypeEyyLb0ESF_EEvT0_T1_T2_iT3_T4_T5_E12temp_storage+64];
	add.s64 	%rd183, %rd179, %rd181;
	setp.eq.s32 	%p19, %r33, 5;
	selp.b64 	%rd184, %rd183, %rd180, %p19;
	add.s64 	%rd185, %rd183, %rd182;
	setp.eq.s32 	%p20, %r33, 6;
	selp.b64 	%rd186, %rd185, %rd184, %p20;
	ld.shared.v2.u64 	{%rd187, %rd188}, [_ZZN3cub18CUB_300001_SM_10006detail4scan16DeviceScanKernelINS2_10policy_hubIyyyyN4cuda3std3__44plusIvEEE10Policy1000EPySC_NS0_13ScanTileStateIyLb1EEES9_NS0_8NullTypeEyyLb0ESF_EEvT0_T1_T2_iT3_T4_T5_E12temp_storage+80];
	add.s64 	%rd189, %rd185, %rd187;
	setp.eq.s32 	%p21, %r33, 7;
	selp.b64 	%rd190, %rd189, %rd186, %p21;
	add.s64 	%rd191, %rd189, %rd188;
	setp.eq.s32 	%p22, %r33, 8;
	selp.b64 	%rd192, %rd191, %rd190, %p22;
	ld.shared.v2.u64 	{%rd193, %rd194}, [_ZZN3cub18CUB_300001_SM_10006detail4scan16DeviceScanKernelINS2_10policy_hubIyyyyN4cuda3std3__44plusIvEEE10Policy1000EPySC_NS0_13ScanTileStateIyLb1EEES9_NS0_8NullTypeEyyLb0ESF_EEvT0_T1_T2_iT3_T4_T5_E12temp_storage+96];
	add.s64 	%rd195, %rd191, %rd193;
	setp.eq.s32 	%p23, %r33, 9;
	selp.b64 	%rd196, %rd195, %rd192, %p23;
	add.s64 	%rd96, %rd195, %rd194;
	setp.gt.u32 	%p24, %r20, 31;
	setp.lt.u32 	%p25, %r20, 32;
	setp.eq.s32 	%p26, %r52, 0;
	selp.b64 	%rd197, 0, %rd170, %p26;
	add.s64 	%rd546, %rd196, %rd197;
	selp.b64 	%rd98, %rd170, %rd546, %p25;
	@%p24 bra 	$L__BB10_73;
	setp.ne.s32 	%p27, %r20, 0;
	mul.wide.s32 	%rd198, %r1, 16;
	add.s64 	%rd99, %rd3, %rd198;
	@%p27 bra 	$L__BB10_60;
	st.shared.u64 	[_ZZN3cub18CUB_300001_SM_10006detail4scan16DeviceScanKernelINS2_10policy_hubIyyyyN4cuda3std3__44plusIvEEE10Policy1000EPySC_NS0_13ScanTileStateIyLb1EEES9_NS0_8NullTypeEyyLb0ESF_EEvT0_T1_T2_iT3_T4_T5_E12temp_storage+24], %rd96;
	add.s64 	%rd199, %rd99, 512;
	mov.b64 	%rd200, 100;
	// begin inline asm
	st.relaxed.gpu.v2.u64 [%rd199], {%rd200, %rd96};
	// end inline asm
$L__BB10_60:
	not.b32 	%r76, %r20;
	add.s32 	%r396, %r1, %r76;
	mov.b32 	%r74, 965;
	// begin inline asm
	nanosleep.u32 %r74;
	// end inline asm
	mul.wide.s32 	%rd205, %r396, 16;
	add.s64 	%rd206, %rd3, %rd205;
	add.s64 	%rd204, %rd206, 512;
	// begin inline asm
	ld.relaxed.gpu.v2.u64 {%rd544, %rd541}, [%rd204];
	// end inline asm
	mov.b32 	%r395, 328;
$L__BB10_61:
	setp.eq.s64 	%p28, %rd544, 99;
	mov.b32 	%r77, -1;
	vote.sync.any.pred 	%p29, %p28, %r77;
	not.pred 	%p30, %p29;
	@%p30 bra 	$L__BB10_63;
	// begin inline asm
	nanosleep.u32 %r395;
	// end inline asm
	shl.b32 	%r395, %r395, 1;
	// begin inline asm
	ld.relaxed.gpu.v2.u64 {%rd544, %rd541}, [%rd204];
	// end inline asm
	bra.uni 	$L__BB10_61;
$L__BB10_63:
	setp.eq.s64 	%p31, %rd544, 101;
	mov.b32 	%r129, -1;
	vote.sync.ballot.b32 	%r130, %p31, %r129;
	// begin inline asm
	mov.u32 %r79, %lanemask_ge;
	// end inline asm
	and.b32  	%r131, %r130, %r79;
	or.b32  	%r132, %r131, -2147483648;
	add.s32 	%r133, %r132, -1;
	not.b32 	%r134, %r132;
	and.b32  	%r135, %r134, %r133;
	popc.b32 	%r83, %r135;
	mov.b64 	{%r81, %r86}, %rd541;
	mov.b32 	%r87, 1;
	// begin inline asm
	shfl.sync.down.b32 %r80, %r81, %r87, %r83, %r129;
	// end inline asm
	// begin inline asm
	shfl.sync.down.b32 %r85, %r86, %r87, %r83, %r129;
	// end inline asm
	mov.b64 	%rd207, {%r80, %r85};
	setp.lt.s32 	%p33, %r52, %r83;
	selp.b64 	%rd208, %rd207, 0, %p33;
	add.s64 	%rd209, %rd208, %rd541;
	mov.b64 	{%r91, %r96}, %rd209;
	mov.b32 	%r97, 2;
	// begin inline asm
	shfl.sync.down.b32 %r90, %r91, %r97, %r83, %r129;
	// end inline asm
	// begin inline asm
	shfl.sync.down.b32 %r95, %r96, %r97, %r83, %r129;
	// end inline asm
	mov.b64 	%rd210, {%r90, %r95};
	add.s32 	%r136, %r52, 2;
	setp.gt.s32 	%p34, %r136, %r83;
	selp.b64 	%rd211, 0, %rd210, %p34;
	add.s64 	%rd212, %rd211, %rd209;
	mov.b64 	{%r101, %r106}, %rd212;
	mov.b32 	%r107, 4;
	// begin inline asm
	shfl.sync.down.b32 %r100, %r101, %r107, %r83, %r129;
	// end inline asm
	// begin inline asm
	shfl.sync.down.b32 %r105, %r106, %r107, %r83, %r129;
	// end inline asm
	mov.b64 	%rd213, {%r100, %r105};
	add.s32 	%r40, %r52, 4;
	setp.gt.s32 	%p35, %r40, %r83;
	selp.b64 	%rd214, 0, %rd213, %p35;
	add.s64 	%rd215, %rd214, %rd212;
	mov.b64 	{%r111, %r116}, %rd215;
	mov.b32 	%r117, 8;
	// begin inline asm
	shfl.sync.down.b32 %r110, %r111, %r117, %r83, %r129;
	// end inline asm
	// begin inline asm
	shfl.sync.down.b32 %r115, %r116, %r117, %r83, %r129;
	// end inline asm
	mov.b64 	%rd216, {%r110, %r115};
	add.s32 	%r137, %r52, 8;
	setp.gt.s32 	%p36, %r137, %r83;
	selp.b64 	%rd217, 0, %rd216, %p36;
	add.s64 	%rd218, %rd217, %rd215;
	mov.b64 	{%r121, %r126}, %rd218;
	mov.b32 	%r127, 16;
	// begin inline asm
	shfl.sync.down.b32 %r120, %r121, %r127, %r83, %r129;
	// end inline asm
	// begin inline asm
	shfl.sync.down.b32 %r125, %r126, %r127, %r83, %r129;
	// end inline asm
	mov.b64 	%rd219, {%r120, %r125};
	add.s32 	%r138, %r52, 16;
	setp.gt.s32 	%p37, %r138, %r83;
	selp.b64 	%rd220, 0, %rd219, %p37;
	add.s64 	%rd542, %rd220, %rd218;
	add.s64 	%rd110, %rd3, 512;
$L__BB10_64:
	setp.ne.s64 	%p38, %rd544, 101;
	mov.b32 	%r139, -1;
	vote.sync.all.pred 	%p39, %p38, %r139;
	not.pred 	%p40, %p39;
	@%p40 bra 	$L__BB10_69;
	mul.wide.s32 	%rd228, %r396, 16;
	add.s64 	%rd229, %rd110, %rd228;
	add.s64 	%rd227, %rd229, -512;
	// begin inline asm
	ld.relaxed.gpu.v2.u64 {%rd544, %rd545}, [%rd227];
	// end inline asm
	mov.b32 	%r397, 328;
$L__BB10_66:
	setp.eq.s64 	%p44, %rd544, 99;
	mov.b32 	%r142, -1;
	vote.sync.any.pred 	%p45, %p44, %r142;
	not.pred 	%p46, %p45;
	@%p46 bra 	$L__BB10_68;
	// begin inline asm
	nanosleep.u32 %r397;
	// end inline asm
	shl.b32 	%r397, %r397, 1;
	// begin inline asm
	ld.relaxed.gpu.v2.u64 {%rd544, %rd545}, [%rd227];
	// end inline asm
	bra.uni 	$L__BB10_66;
$L__BB10_68:
	setp.eq.s64 	%p47, %rd544, 101;
	mov.b32 	%r193, -1;
	vote.sync.ballot.b32 	%r194, %p47, %r193;
	and.b32  	%r195, %r194, %r79;
	or.b32  	%r196, %r195, -2147483648;
	add.s32 	%r197, %r196, -1;
	not.b32 	%r198, %r196;
	and.b32  	%r199, %r198, %r197;
	popc.b32 	%r147, %r199;
	mov.b64 	{%r145, %r150}, %rd545;
	mov.b32 	%r151, 1;
	// begin inline asm
	shfl.sync.down.b32 %r144, %r145, %r151, %r147, %r193;
	// end inline asm
	// begin inline asm
	shfl.sync.down.b32 %r149, %r150, %r151, %r147, %r193;
	// end inline asm
	mov.b64 	%rd230, {%r144, %r149};
	setp.lt.s32 	%p49, %r52, %r147;
	selp.b64 	%rd231, %rd230, 0, %p49;
	add.s64 	%rd232, %rd231, %rd545;
	mov.b64 	{%r155, %r160}, %rd232;
	mov.b32 	%r161, 2;
	// begin inline asm
	shfl.sync.down.b32 %r154, %r155, %r161, %r147, %r193;
	// end inline asm
	// begin inline asm
	shfl.sync.down.b32 %r159, %r160, %r161, %r147, %r193;
	// end inline asm
	mov.b64 	%rd233, {%r154, %r159};
	add.s32 	%r200, %r52, 2;
	setp.gt.s32 	%p50, %r200, %r147;
	selp.b64 	%rd234, 0, %rd233, %p50;
	add.s64 	%rd235, %rd232, %rd234;
	mov.b64 	{%r165, %r170}, %rd235;
	mov.b32 	%r171, 4;
	// begin inline asm
	shfl.sync.down.b32 %r164, %r165, %r171, %r147, %r193;
	// end inline asm
	// begin inline asm
	shfl.sync.down.b32 %r169, %r170, %r171, %r147, %r193;
	// end inline asm
	mov.b64 	%rd236, {%r164, %r169};
	setp.gt.s32 	%p51, %r40, %r147;
	selp.b64 	%rd237, 0, %rd236, %p51;
	add.s64 	%rd238, %rd237, %rd235;
	mov.b64 	{%r175, %r180}, %rd238;
	mov.b32 	%r181, 8;
	// begin inline asm
	shfl.sync.down.b32 %r174, %r175, %r181, %r147, %r193;
	// end inline asm
	// begin inline asm
	shfl.sync.down.b32 %r179, %r180, %r181, %r147, %r193;
	// end inline asm
	mov.b64 	%rd239, {%r174, %r179};
	add.s32 	%r201, %r52, 8;
	setp.gt.s32 	%p52, %r201, %r147;
	selp.b64 	%rd240, 0, %rd239, %p52;
	add.s64 	%rd241, %rd240, %rd238;
	mov.b64 	{%r185, %r190}, %rd241;
	mov.b32 	%r191, 16;
	// begin inline asm
	shfl.sync.down.b32 %r184, %r185, %r191, %r147, %r193;
	// end inline asm
	// begin inline asm
	shfl.sync.down.b32 %r189, %r190, %r191, %r147, %r193;
	// end inline asm
	mov.b64 	%rd242, {%r184, %r189};
	add.s32 	%r202, %r52, 16;
	setp.gt.s32 	%p53, %r202, %r147;
	selp.b64 	%rd243, 0, %rd242, %p53;
	add.s64 	%rd244, %rd241, %rd542;
	add.s64 	%rd542, %rd244, %rd243;
	add.s32 	%r396, %r396, -32;
	bra.uni 	$L__BB10_64;
$L__BB10_69:
	@%p27 bra 	$L__BB10_71;
	add.s64 	%rd223, %rd542, %rd96;
	add.s64 	%rd221, %rd99, 512;
	mov.b64 	%rd222, 101;
	// begin inline asm
	st.relaxed.gpu.v2.u64 [%rd221], {%rd222, %rd223};
	// end inline asm
	st.shared.u64 	[_ZZN3cub18CUB_300001_SM_10006detail4scan16DeviceScanKernelINS2_10policy_hubIyyyyN4cuda3std3__44plusIvEEE10Policy1000EPySC_NS0_13ScanTileStateIyLb1EEES9_NS0_8NullTypeEyyLb0ESF_EEvT0_T1_T2_iT3_T4_T5_E12temp_storage+8], %rd542;
	st.shared.u64 	[_ZZN3cub18CUB_300001_SM_10006detail4scan16DeviceScanKernelINS2_10policy_hubIyyyyN4cuda3std3__44plusIvEEE10Policy1000EPySC_NS0_13ScanTileStateIyLb1EEES9_NS0_8NullTypeEyyLb0ESF_EEvT0_T1_T2_iT3_T4_T5_E12temp_storage+16], %rd223;
$L__BB10_71:
	setp.ne.s32 	%p42, %r52, 0;
	mov.u64 	%rd546, %rd98;
	@%p42 bra 	$L__BB10_73;
	st.shared.u64 	[_ZZN3cub18CUB_300001_SM_10006detail4scan16DeviceScanKernelINS2_10policy_hubIyyyyN4cuda3std3__44plusIvEEE10Policy1000EPySC_NS0_13ScanTileStateIyLb1EEES9_NS0_8NullTypeEyyLb0ESF_EEvT0_T1_T2_iT3_T4_T5_E12temp_storage+128], %rd542;
	mov.u64 	%rd546, %rd542;
$L__BB10_73:
	bar.sync 	0;
	setp.eq.s32 	%p43, %r20, 0;
	@%p43 bra 	$L__BB10_75;
	ld.shared.u64 	%rd224, [_ZZN3cub18CUB_300001_SM_10006detail4scan16DeviceScanKernelINS2_10policy_hubIyyyyN4cuda3std3__44plusIvEEE10Policy1000EPySC_NS0_13ScanTileStateIyLb1EEES9_NS0_8NullTypeEyyLb0ESF_EEvT0_T1_T2_iT3_T4_T5_E12temp_storage+128];
	add.s64 	%rd546, %rd224, %rd546;
$L__BB10_75:
	add.s64 	%rd548, %rd80, %rd546;
$L__BB10_76:
	add.s64 	%rd305, %rd81, %rd548;
	add.s64 	%rd306, %rd82, %rd305;
	add.s64 	%rd307, %rd83, %rd306;
	add.s64 	%rd308, %rd84, %rd307;
	add.s64 	%rd309, %rd85, %rd308;
	add.s64 	%rd310, %rd86, %rd309;
	add.s64 	%rd311, %rd87, %rd310;
	add.s64 	%rd312, %rd88, %rd311;
	add.s64 	%rd313, %rd89, %rd312;
	add.s64 	%rd314, %rd90, %rd313;
	bar.sync 	0;
	st.shared.u64 	[%r35], %rd548;
	st.shared.u64 	[%r35+8], %rd305;
	st.shared.u64 	[%r35+16], %rd306;
	st.shared.u64 	[%r35+24], %rd307;
	st.shared.u64 	[%r35+32], %rd308;
	st.shared.u64 	[%r35+40], %rd309;
	st.shared.u64 	[%r35+48], %rd310;
	st.shared.u64 	[%r35+56], %rd311;
	st.shared.u64 	[%r35+64], %rd312;
	st.shared.u64 	[%r35+72], %rd313;
	st.shared.u64 	[%r35+80], %rd314;
	bar.warp.sync 	-1;
	ld.shared.u64 	%rd128, [%r34];
	ld.shared.u64 	%rd129, [%r34+256];
	ld.shared.u64 	%rd130, [%r34+512];
	ld.shared.u64 	%rd131, [%r34+768];
	ld.shared.u64 	%rd132, [%r34+1024];
	ld.shared.u64 	%rd133, [%r34+1280];
	ld.shared.u64 	%rd134, [%r34+1536];
	ld.shared.u64 	%rd135, [%r34+1792];
	ld.shared.u64 	%rd136, [%r34+2048];
	ld.shared.u64 	%rd137, [%r34+2304];
	ld.shared.u64 	%rd138, [%r34+2560];
	setp.ne.s32 	%p66, %r20, 0;
	@%p66 bra 	$L__BB10_78;
	st.volatile.shared.u32 	[_ZZN3cub18CUB_300001_SM_10006detail4scan16DeviceScanKernelINS2_10policy_hubIyyyyN4cuda3std3__44plusIvEEE10Policy1000EPySC_NS0_13ScanTileStateIyLb1EEES9_NS0_8NullTypeEyyLb0ESF_EEvT0_T1_T2_iT3_T4_T5_E12temp_storage+28160], %r19;
$L__BB10_78:
	ld.param.u64 	%rd519, [_ZN3cub18CUB_300001_SM_10006detail4scan16DeviceScanKernelINS2_10policy_hubIyyyyN4cuda3std3__44plusIvEEE10Policy1000EPySC_NS0_13ScanTileStateIyLb1EEES9_NS0_8NullTypeEyyLb0ESF_EEvT0_T1_T2_iT3_T4_T5__param_1];
	bar.sync 	0;
	ld.volatile.shared.u32 	%r45, [_ZZN3cub18CUB_300001_SM_10006detail4scan16DeviceScanKernelINS2_10policy_hubIyyyyN4cuda3std3__44plusIvEEE10Policy1000EPySC_NS0_13ScanTileStateIyLb1EEES9_NS0_8NullTypeEyyLb0ESF_EEvT0_T1_T2_iT3_T4_T5_E12temp_storage+28160];
	setp.ge.s32 	%p67, %r21, %r45;
	cvt.u64.u32 	%rd315, %r21;
	add.s64 	%rd316, %rd4, %rd315;
	cvta.to.global.u64 	%rd317, %rd519;
	shl.b64 	%rd318, %rd316, 3;
	add.s64 	%rd139, %rd317, %rd318;
	@%p67 bra 	$L__BB10_80;
	st.global.u64 	[%rd139], %rd128;
$L__BB10_80:
	setp.ge.s32 	%p68, %r22, %r45;
	@%p68 bra 	$L__BB10_82;
	st.global.u64 	[%rd139+256], %rd129;
$L__BB10_82:
	setp.ge.s32 	%p69, %r23, %r45;
	@%p69 bra 	$L__BB10_84;
	st.global.u64 	[%rd139+512], %rd130;
$L__BB10_84:
	setp.ge.s32 	%p70, %r24, %r45;
	@%p70 bra 	$L__BB10_86;
	st.global.u64 	[%rd139+768], %rd131;
$L__BB10_86:
	setp.ge.s32 	%p71, %r25, %r45;
	@%p71 bra 	$L__BB10_88;
	st.global.u64 	[%rd139+1024], %rd132;
$L__BB10_88:
	setp.ge.s32 	%p72, %r26, %r45;
	@%p72 bra 	$L__BB10_90;
	st.global.u64 	[%rd139+1280], %rd133;
$L__BB10_90:
	setp.ge.s32 	%p73, %r27, %r45;
	@%p73 bra 	$L__BB10_92;
	st.global.u64 	[%rd139+1536], %rd134;
$L__BB10_92:
	setp.ge.s32 	%p74, %r28, %r45;
	@%p74 bra 	$L__BB10_94;
	st.global.u64 	[%rd139+1792], %rd135;
$L__BB10_94:
	setp.ge.s32 	%p75, %r29, %r45;
	@%p75 bra 	$L__BB10_96;
	st.global.u64 	[%rd139+2048], %rd136;
$L__BB10_96:
	setp.ge.s32 	%p76, %r30, %r45;
	@%p76 bra 	$L__BB10_98;
	st.global.u64 	[%rd139+2304], %rd137;
$L__BB10_98:
	setp.ge.s32 	%p77, %r31, %r45;
	@%p77 bra 	$L__BB10_100;
	st.global.u64 	[%rd139+2560], %rd138;
$L__BB10_100:
	ret;

}
	// .globl	_ZN3cub18CUB_300001_SM_10006detail10radix_sort30DeviceSegmentedRadixSortKernelINS1_5radix10policy_hubIyNS0_8NullTypeEiE10Policy1000ELb0ELNS0_9SortOrderE0EyS6_PySA_iNS1_21identity_decomposer_tEEEvPKT2_PSC_PKT3_PSG_T4_T5_iiiT7_
.visible .entry _ZN3cub18CUB_300001_SM_10006detail10radix_sort30DeviceSegmentedRadixSortKernelINS1_5radix10policy_hubIyNS0_8NullTypeEiE10Policy1000ELb0ELNS0_9SortOrderE0EyS6_PySA_iNS1_21identity_decomposer_tEEEvPKT2_PSC_PKT3_PSG_T4_T5_iiiT7_(
	.param .u64 .ptr .align 1 _ZN3cub18CUB_300001_SM_10006detail10radix_sort30DeviceSegmentedRadixSortKernelINS1_5radix10policy_hubIyNS0_8NullTypeEiE10Policy1000ELb0ELNS0_9SortOrderE0EyS6_PySA_iNS1_21identity_decomposer_tEEEvPKT2_PSC_PKT3_PSG_T4_T5_iiiT7__param_0,
	.param .u64 .ptr .align 1 _ZN3cub18CUB_300001_SM_10006detail10radix_sort30DeviceSegmentedRadixSortKernelINS1_5radix10policy_hubIyNS0_8NullTypeEiE10Policy1000ELb0ELNS0_9SortOrderE0EyS6_PySA_iNS1_21identity_decomposer_tEEEvPKT2_PSC_PKT3_PSG_T4_T5_iiiT7__param_1,
	.param .u64 .ptr .align 1 _ZN3cub18CUB_300001_SM_10006detail10radix_sort30DeviceSegmentedRadixSortKernelINS1_5radix10policy_hubIyNS0_8NullTypeEiE10Policy1000ELb0ELNS0_9SortOrderE0EyS6_PySA_iNS1_21identity_decomposer_tEEEvPKT2_PSC_PKT3_PSG_T4_T5_iiiT7__param_2,
	.param .u64 .ptr .align 1 _ZN3cub18CUB_300001_SM_10006detail10radix_sort30DeviceSegmentedRadixSortKernelINS1_5radix10policy_hubIyNS0_8NullTypeEiE10Policy1000ELb0ELNS0_9SortOrderE0EyS6_PySA_iNS1_21identity_decomposer_tEEEvPKT2_PSC_PKT3_PSG_T4_T5_iiiT7__param_3,
	.param .u64 .ptr .align 1 _ZN3cub18CUB_300001_SM_10006detail10radix_sort30DeviceSegmentedRadixSortKernelINS1_5radix10policy_hubIyNS0_8NullTypeEiE10Policy1000ELb0ELNS0_9SortOrderE0EyS6_PySA_iNS1_21identity_decomposer_tEEEvPKT2_PSC_PKT3_PSG_T4_T5_iiiT7__param_4,
	.param .u64 .ptr .align 1 _ZN3cub18CUB_300001_SM_10006detail10radix_sort30DeviceSegmentedRadixSortKernelINS1_5radix10policy_hubIyNS0_8NullTypeEiE10Policy1000ELb0ELNS0_9SortOrderE0EyS6_PySA_iNS1_21identity_decomposer_tEEEvPKT2_PSC_PKT3_PSG_T4_T5_iiiT7__param_5,
	.param .u32 _ZN3cub18CUB_300001_SM_10006detail10radix_sort30DeviceSegmentedRadixSortKernelINS1_5radix10policy_hubIyNS0_8NullTypeEiE10Policy1000ELb0ELNS0_9SortOrderE0EyS6_PySA_iNS1_21identity_decomposer_tEEEvPKT2_PSC_PKT3_PSG_T4_T5_iiiT7__param_6,
	.param .u32 _ZN3cub18CUB_300001_SM_10006detail10radix_sort30DeviceSegmentedRadixSortKernelINS1_5radix10policy_hubIyNS0_8NullTypeEiE10Policy1000ELb0ELNS0_9SortOrderE0EyS6_PySA_iNS1_21identity_decomposer_tEEEvPKT2_PSC_PKT3_PSG_T4_T5_iiiT7__param_7,
	.param .u32 _ZN3cub18CUB_300001_SM_10006detail10radix_sort30DeviceSegmentedRadixSortKernelINS1_5radix10policy_hubIyNS0_8NullTypeEiE10Policy1000ELb0ELNS0_9SortOrderE0EyS6_PySA_iNS1_21identity_decomposer_tEEEvPKT2_PSC_PKT3_PSG_T4_T5_iiiT7__param_8,
	.param .align 1 .b8 _ZN3cub18CUB_300001_SM_10006detail10radix_sort30DeviceSegmentedRadixSortKernelINS1_5radix10policy_hubIyNS0_8NullTypeEiE10Policy1000ELb0ELNS0_9SortOrderE0EyS6_PySA_iNS1_21identity_decomposer_tEEEvPKT2_PSC_PKT3_PSG_T4_T5_iiiT7__param_9[1]
)
.maxntid 192
{
	.reg .pred 	%p<139>;
	.reg .b16 	%rs<163>;
	.reg .b32 	%r<2297>;
	.reg .b64 	%rd<662>;
	// demoted variable
	.shared .align 16 .b8 _ZZN3cub18CUB_300001_SM_10006detail10radix_sort30DeviceSegmentedRadixSortKernelINS1_5radix10policy_hubIyNS0_8NullTypeEiE10Policy1000ELb0ELNS0_9SortOrderE0EyS6_PySA_iNS1_21identity_decomposer_tEEEvPKT2_PSC_PKT3_PSG_T4_T5_iiiT7_E12temp_storage[29440];
	ld.param.u64 	%rd169, [_ZN3cub18CUB_300001_SM_10006detail10radix_sort30DeviceSegmentedRadixSortKernelINS1_5radix10policy_hubIyNS0_8NullTypeEiE10Policy1000ELb0ELNS0_9SortOrderE0EyS6_PySA_iNS1_21identity_decomposer_tEEEvPKT2_PSC_PKT3_PSG_T4_T5_iiiT7__param_0];
	ld.param.u64 	%rd170, [_ZN3cub18CUB_300001_SM_10006detail10radix_sort30DeviceSegmentedRadixSortKernelINS1_5radix10policy_hubIyNS0_8NullTypeEiE10Policy1000ELb0ELNS0_9SortOrderE0EyS6_PySA_iNS1_21identity_decomposer_tEEEvPKT2_PSC_PKT3_PSG_T4_T5_iiiT7__param_1];
	ld.param.u64 	%rd171, [_ZN3cub18CUB_300001_SM_10006detail10radix_sort30DeviceSegmentedRadixSortKernelINS1_5radix10policy_hubIyNS0_8NullTypeEiE10Policy1000ELb0ELNS0_9SortOrderE0EyS6_PySA_iNS1_21identity_decomposer_tEEEvPKT2_PSC_PKT3_PSG_T4_T5_iiiT7__param_4];
	ld.param.u64 	%rd172, [_ZN3cub18CUB_300001_SM_10006detail10radix_sort30DeviceSegmentedRadixSortKernelINS1_5radix10policy_hubIyNS0_8NullTypeEiE10Policy1000ELb0ELNS0_9SortOrderE0EyS6_PySA_iNS1_21identity_decomposer_tEEEvPKT2_PSC_PKT3_PSG_T4_T5_iiiT7__param_5];
	cvta.to.global.u64 	%rd1, %rd169;
	cvta.to.global.u64 	%rd2, %rd170;
	cvta.to.global.u64 	%rd173, %rd172;
	cvta.to.global.u64 	%rd174, %rd171;
	mov.u32 	%r347, %ctaid.x;
	mul.wide.u32 	%rd175, %r347, 8;
	add.s64 	%rd176, %rd174, %rd175;
	ld.global.u32 	%r2277, [%rd176];
	add.s64 	%rd177, %rd173, %rd175;
	ld.global.u32 	%r2, [%rd177];
	sub.s32 	%r2278, %r2, %r2277;
	setp.lt.s32 	%p1, %r2278, 1;
	@%p1 bra 	$L__BB11_225;
	mov.u32 	%r4, %tid.x;
	cvt.u64.u32 	%rd3, %r4;
	shl.b32 	%r349, %r4, 2;
	mov.u32 	%r350, _ZZN3cub18CUB_300001_SM_10006detail10radix_sort30DeviceSegmentedRadixSortKernelINS1_5radix10policy_hubIyNS0_8NullTypeEiE10Policy1000ELb0ELNS0_9SortOrderE0EyS6_PySA_iNS1_21identity_decomposer_tEEEvPKT2_PSC_PKT3_PSG_T4_T5_iiiT7_E12temp_storage;
	add.s32 	%r5, %r350, %r349;
	mov.b32 	%r2249, 0;
	st.shared.u32 	[%r5], %r2249;
	st.shared.u32 	[%r5+768], %r2249;
	st.shared.u32 	[%r5+1536], %r2249;
	st.shared.u32 	[%r5+2304], %r2249;
	st.shared.u32 	[%r5+3072], %r2249;
	st.shared.u32 	[%r5+3840], %r2249;
	st.shared.u32 	[%r5+4608], %r2249;
	st.shared.u32 	[%r5+5376], %r2249;
	st.shared.u32 	[%r5+6144], %r2249;
	st.shared.u32 	[%r5+6912], %r2249;
	st.shared.u32 	[%r5+7680], %r2249;
	st.shared.u32 	[%r5+8448], %r2249;
	st.shared.u32 	[%r5+9216], %r2249;
	st.shared.u32 	[%r5+9984], %r2249;
	st.shared.u32 	[%r5+10752], %r2249;
	st.shared.u32 	[%r5+11520], %r2249;
	setp.lt.u32 	%p2, %r2278, 47424;
	mov.u32 	%r2250, %r2249;
	mov.u32 	%r2251, %r2249;
	mov.u32 	%r2252, %r2249;
	mov.u32 	%r2245, %r2249;
	mov.u32 	%r2246, %r2249;
	mov.u32 	%r2247, %r2249;
	mov.u32 	%r2248, %r2249;
	mov.u32 	%r2220, %r2249;
	mov.u32 	%r2221, %r2249;
	mov.u32 	%r2222, %r2249;
	mov.u32 	%r2223, %r2249;
	mov.u32 	%r2224, %r2277;
	@%p2 bra 	$L__BB11_12;
	shr.u32 	%r352, %r4, 5;
	mad.lo.s32 	%r6, %r352, 768, %r350;
	add.s64 	%rd4, %rd1, 13824;
	mov.b32 	%r2249, 0;
	mov.u32 	%r2224, %r2277;
$L__BB11_3:
	sub.s32 	%r2238, %r2, %r2224;
	mov.b32 	%r2239, 0;
$L__BB11_4:
	ld.param.u32 	%r2207, [_ZN3cub18CUB_300001_SM_10006detail10radix_sort30DeviceSegmentedRadixSortKernelINS1_5radix10policy_hubIyNS0_8NullTypeEiE10Policy1000ELb0ELNS0_9SortOrderE0EyS6_PySA_iNS1_21identity_decomposer_tEEEvPKT2_PSC_PKT3_PSG_T4_T5_iiiT7__param_8];
	ld.param.u32 	%r2181, [_ZN3cub18CUB_300001_SM_10006detail10radix_sort30DeviceSegmentedRadixSortKernelINS1_5radix10policy_hubIyNS0_8NullTypeEiE10Policy1000ELb0ELNS0_9SortOrderE0EyS6_PySA_iNS1_21identity_decomposer_tEEEvPKT2_PSC_PKT3_PSG_T4_T5_iiiT7__param_7];
	cvt.s64.s32 	%rd220, %r2224;
	add.s64 	%rd221, %rd3, %rd220;
	shl.b64 	%rd222, %rd221, 3;
	add.s64 	%rd223, %rd4, %rd222;
	ld.global.u64 	%rd179, [%rd223+-13824];
	ld.global.u64 	%rd185, [%rd223+-12288];
	ld.global.u64 	%rd187, [%rd223+-10752];
	ld.global.u64 	%rd189, [%rd223+-9216];
	ld.global.u64 	%rd191, [%rd223+-7680];
	ld.global.u64 	%rd193, [%rd223+-6144];
	ld.global.u64 	%rd195, [%rd223+-4608];
	ld.global.u64 	%rd197, [%rd223+-3072];
	ld.global.u64 	%rd199, [%rd223+-1536];
	ld.global.u64 	%rd201, [%rd223];
	ld.global.u64 	%rd203, [%rd223+1536];
	ld.global.u64 	%rd205, [%rd223+3072];
	ld.global.u64 	%rd207, [%rd223+4608];
	ld.global.u64 	%rd209, [%rd223+6144];
	ld.global.u64 	%rd211, [%rd223+7680];
	ld.global.u64 	%rd213, [%rd223+9216];
	ld.global.u64 	%rd215, [%rd223+10752];
	ld.global.u64 	%rd217, [%rd223+12288];
	ld.global.u64 	%rd219, [%rd223+13824];
	bar.sync 	0;
	// begin inline asm
	shr.b64 %rd178, %rd179, %r2181;
	// end inline asm
	mov.b64 	%rd181, 1;
	// begin inline asm
	shl.b64 %rd180, %rd181, %r2207;
	// end inline asm
	add.s64 	%rd183, %rd180, -1;
	mov.b32 	%r357, 0;
	// begin inline asm
	shl.b64 %rd182, %rd183, %r357;
	// end inline asm
	cvt.u32.u64 	%r376, %rd178;
	cvt.u32.u64 	%r377, %rd182;
	and.b32  	%r378, %r377, %r376;
	shr.u32 	%r379, %r378, 2;
	mad.lo.s32 	%r380, %r379, 768, %r5;
	and.b32  	%r381, %r378, 3;
	add.s32 	%r382, %r380, %r381;
	ld.shared.u8 	%rs39, [%r382];
	add.s16 	%rs40, %rs39, 1;
	st.shared.u8 	[%r382], %rs40;
	// begin inline asm
	shr.b64 %rd184, %rd185, %r2181;
	// end inline asm
	cvt.u32.u64 	%r383, %rd184;
	and.b32  	%r384, %r377, %r383;
	shr.u32 	%r385, %r384, 2;
	mad.lo.s32 	%r386, %r385, 768, %r5;
	and.b32  	%r387, %r384, 3;
	add.s32 	%r388, %r386, %r387;
	ld.shared.u8 	%rs41, [%r388];
	add.s16 	%rs42, %rs41, 1;
	st.shared.u8 	[%r388], %rs42;
	// begin inline asm
	shr.b64 %rd186, %rd187, %r2181;
	// end inline asm
	cvt.u32.u64 	%r389, %rd186;
	and.b32  	%r390, %r377, %r389;
	shr.u32 	%r391, %r390, 2;
	mad.lo.s32 	%r392, %r391, 768, %r5;
	and.b32  	%r393, %r390, 3;
	add.s32 	%r394, %r392, %r393;
	ld.shared.u8 	%rs43, [%r394];
	add.s16 	%rs44, %rs43, 1;
	st.shared.u8 	[%r394], %rs44;
	// begin inline asm
	shr.b64 %rd188, %rd189, %r2181;
	// end inline asm
	cvt.u32.u64 	%r395, %rd188;
	and.b32  	%r396, %r377, %r395;
	shr.u32 	%r397, %r396, 2;
	mad.lo.s32 	%r398, %r397, 768, %r5;
	and.b32  	%r399, %r396, 3;
	add.s32 	%r400, %r398, %r399;
	ld.shared.u8 	%rs45, [%r400];
	add.s16 	%rs46, %rs45, 1;
	st.shared.u8 	[%r400], %rs46;
	// begin inline asm
	shr.b64 %rd190, %rd191, %r2181;
	// end inline asm
	cvt.u32.u64 	%r401, %rd190;
	and.b32  	%r402, %r377, %r401;
	shr.u32 	%r403, %r402, 2;
	mad.lo.s32 	%r404, %r403, 768, %r5;
	and.b32  	%r405, %r402, 3;
	add.s32 	%r406, %r404, %r405;
	ld.shared.u8 	%rs47, [%r406];
	add.s16 	%rs48, %rs47, 1;
	st.shared.u8 	[%r406], %rs48;
	// begin inline asm
	shr.b64 %rd192, %rd193, %r2181;
	// end inline asm
	cvt.u32.u64 	%r407, %rd192;
	and.b32  	%r408, %r377, %r407;
	shr.u32 	%r409, %r408, 2;
	mad.lo.s32 	%r410, %r409, 768, %r5;
	and.b32  	%r411, %r408, 3;
	add.s32 	%r412, %r410, %r411;
	ld.shared.u8 	%rs49, [%r412];
	add.s16 	%rs50, %rs49, 1;
	st.shared.u8 	[%r412], %rs50;
	// begin inline asm
	shr.b64 %rd194, %rd195, %r2181;
	// end inline asm
	cvt.u32.u64 	%r413, %rd194;
	and.b32  	%r414, %r377, %r413;
	shr.u32 	%r415, %r414, 2;
	mad.lo.s32 	%r416, %r415, 768, %r5;
	and.b32  	%r417, %r414, 3;
	add.s32 	%r418, %r416, %r417;
	ld.shared.u8 	%rs51, [%r418];
	add.s16 	%rs52, %rs51, 1;
	st.shared.u8 	[%r418], %rs52;
	// begin inline asm
	shr.b64 %rd196, %rd197, %r2181;
	// end inline asm
	cvt.u32.u64 	%r419, %rd196;
	and.b32  	%r420, %r377, %r419;
	shr.u32 	%r421, %r420, 2;
	mad.lo.s32 	%r422, %r421, 768, %r5;
	and.b32  	%r423, %r420, 3;
	add.s32 	%r424, %r422, %r423;
	ld.shared.u8 	%rs53, [%r424];
	add.s16 	%rs54, %rs53, 1;
	st.shared.u8 	[%r424], %rs54;
	// begin inline asm
	shr.b64 %rd198, %rd199, %r2181;
	// end inline asm
	cvt.u32.u64 	%r425, %rd198;
	and.b32  	%r426, %r377, %r425;
	shr.u32 	%r427, %r426, 2;
	mad.lo.s32 	%r428, %r427, 768, %r5;
	and.b32  	%r429, %r426, 3;
	add.s32 	%r430, %r428, %r429;
	ld.shared.u8 	%rs55, [%r430];
	add.s16 	%rs56, %rs55, 1;
	st.shared.u8 	[%r430], %rs56;
	// begin inline asm
	shr.b64 %rd200, %rd201, %r2181;
	// end inline asm
	cvt.u32.u64 	%r431, %rd200;
	and.b32  	%r432, %r377, %r431;
	shr.u32 	%r433, %r432, 2;
	mad.lo.s32 	%r434, %r433, 768, %r5;
	and.b32  	%r435, %r432, 3;
	add.s32 	%r436, %r434, %r435;
	ld.shared.u8 	%rs57, [%r436];
	add.s16 	%rs58, %rs57, 1;
	st.shared.u8 	[%r436], %rs58;
	// begin inline asm
	shr.b64 %rd202, %rd203, %r2181;
	// end inline asm
	cvt.u32.u64 	%r437, %rd202;
	and.b32  	%r438, %r377, %r437;
	shr.u32 	%r439, %r438, 2;
	mad.lo.s32 	%r440, %r439, 768, %r5;
	and.b32  	%r441, %r438, 3;
	add.s32 	%r442, %r440, %r441;
	ld.shared.u8 	%rs59, [%r442];
	add.s16 	%rs60, %rs59, 1;
	st.shared.u8 	[%r442], %rs60;
	// begin inline asm
	shr.b64 %rd204, %rd205, %r2181;
	// end inline asm
	cvt.u32.u64 	%r443, %rd204;
	and.b32  	%r444, %r377, %r443;
	shr.u32 	%r445, %r444, 2;
	mad.lo.s32 	%r446, %r445, 768, %r5;
	and.b32  	%r447, %r444, 3;
	add.s32 	%r448, %r446, %r447;
	ld.shared.u8 	%rs61, [%r448];
	add.s16 	%rs62, %rs61, 1;
	st.shared.u8 	[%r448], %rs62;
	// begin inline asm
	shr.b64 %rd206, %rd207, %r2181;
	// end inline asm
	cvt.u32.u64 	%r449, %rd206;
	and.b32  	%r450, %r377, %r449;
	shr.u32 	%r451, %r450, 2;
	mad.lo.s32 	%r452, %r451, 768, %r5;
	and.b32  	%r453, %r450, 3;
	add.s32 	%r454, %r452, %r453;
	ld.shared.u8 	%rs63, [%r454];
	add.s16 	%rs64, %rs63, 1;
	st.shared.u8 	[%r454], %rs64;
	// begin inline asm
	shr.b64 %rd208, %rd209, %r2181;
	// end inline asm
	cvt.u32.u64 	%r455, %rd208;
	and.b32  	%r456, %r377, %r455;
	shr.u32 	%r457, %r456, 2;
	mad.lo.s32 	%r458, %r457, 768, %r5;
	and.b32  	%r459, %r456, 3;
	add.s32 	%r460, %r458, %r459;
	ld.shared.u8 	%rs65, [%r460];
	add.s16 	%rs66, %rs65, 1;
	st.shared.u8 	[%r460], %rs66;
	// begin inline asm
	shr.b64 %rd210, %rd211, %r2181;
	// end inline asm
	cvt.u32.u64 	%r461, %rd210;
	and.b32  	%r462, %r377, %r461;
	shr.u32 	%r463, %r462, 2;
	mad.lo.s32 	%r464, %r463, 768, %r5;
	and.b32  	%r465, %r462, 3;
	add.s32 	%r466, %r464, %r465;
	ld.shared.u8 	%rs67, [%r466];
	add.s16 	%rs68, %rs67, 1;
	st.shared.u8 	[%r466], %rs68;
	// begin inline asm
	shr.b64 %rd212, %rd213, %r2181;
	// end inline asm
	cvt.u32.u64 	%r467, %rd212;
	and.b32  	%r468, %r377, %r467;
	shr.u32 	%r469, %r468, 2;
	mad.lo.s32 	%r470, %r469, 768, %r5;
	and.b32  	%r471, %r468, 3;
	add.s32 	%r472, %r470, %r471;
	ld.shared.u8 	%rs69, [%r472];
	add.s16 	%rs70, %rs69, 1;
	st.shared.u8 	[%r472], %rs70;
	// begin inline asm
	shr.b64 %rd214, %rd215, %r2181;
	// end inline asm
	cvt.u32.u64 	%r473, %rd214;
	and.b32  	%r474, %r377, %r473;
	shr.u32 	%r475, %r474, 2;
	mad.lo.s32 	%r476, %r475, 768, %r5;
	and.b32  	%r477, %r474, 3;
	add.s32 	%r478, %r476, %r477;
	ld.shared.u8 	%rs71, [%r478];
	add.s16 	%rs72, %rs71, 1;
	st.shared.u8 	[%r478], %rs72;
	// begin inline asm
	shr.b64 %rd216, %rd217, %r2181;
	// end inline asm
	cvt.u32.u64 	%r479, %rd216;
	and.b32  	%r480, %r377, %r479;
	shr.u32 	%r481, %r480, 2;
	mad.lo.s32 	%r482, %r481, 768, %r5;
	and.b32  	%r483, %r480, 3;
	add.s32 	%r484, %r482, %r483;
	ld.shared.u8 	%rs73, [%r484];
	add.s16 	%rs74, %rs73, 1;
	st.shared.u8 	[%r484], %rs74;
	// begin inline asm
	shr.b64 %rd218, %rd219, %r2181;
	// end inline asm
	cvt.u32.u64 	%r485, %rd218;
	and.b32  	%r486, %r377, %r485;
	shr.u32 	%r487, %r486, 2;
	mad.lo.s32 	%r488, %r487, 768, %r5;
	and.b32  	%r489, %r486, 3;
	add.s32 	%r490, %r488, %r489;
	ld.shared.u8 	%rs75, [%r490];
	add.s16 	%rs76, %rs75, 1;
	st.shared.u8 	[%r490], %rs76;
	add.s32 	%r2224, %r2224, 3648;
	add.s32 	%r2239, %r2239, -3648;
	add.s32 	%r2238, %r2238, -3648;
	setp.ne.s32 	%p3, %r2239, -47424;
	@%p3 bra 	$L__BB11_4;
	setp.gt.u32 	%p4, %r4, 511;
	bar.sync 	0;
	// begin inline asm
	mov.u32 %r491, %laneid;
	// end inline asm
	shl.b32 	%r492, %r491, 2;
	add.s32 	%r41, %r6, %r492;
	@%p4 bra 	$L__BB11_7;
	ld.shared.u32 	%r493, [%r41];
	bfe.u32 	%r494, %r493, 0, 8;
	add.s32 	%r495, %r2223, %r494;
	bfe.u32 	%r496, %r493, 8, 8;
	add.s32 	%r497, %r2222, %r496;
	bfe.u32 	%r498, %r493, 16, 8;
	add.s32 	%r499, %r2221, %r498;
	bfe.u32 	%r500, %r493, 24, 8;
	add.s32 	%r501, %r2220, %r500;
	ld.shared.u32 	%r502, [%r41+128];
	bfe.u32 	%r503, %r502, 0, 8;
	add.s32 	%r504, %r495, %r503;
	bfe.u32 	%r505, %r502, 8, 8;
	add.s32 	%r506, %r497, %r505;
	bfe.u32 	%r507, %r502, 16, 8;
	add.s32 	%r508, %r499, %r507;
	bfe.u32 	%r509, %r502, 24, 8;
	add.s32 	%r510, %r501, %r509;
	ld.shared.u32 	%r511, [%r41+256];
	bfe.u32 	%r512, %r511, 0, 8;
	add.s32 	%r513, %r504, %r512;
	bfe.u32 	%r514, %r511, 8, 8;
	add.s32 	%r515, %r506, %r514;
	bfe.u32 	%r516, %r511, 16, 8;
	add.s32 	%r517, %r508, %r516;
	bfe.u32 	%r518, %r511, 24, 8;
	add.s32 	%r519, %r510, %r518;
	ld.shared.u32 	%r520, [%r41+384];
	bfe.u32 	%r521, %r520, 0, 8;
	add.s32 	%r522, %r513, %r521;
	bfe.u32 	%r523, %r520, 8, 8;
	add.s32 	%r524, %r515, %r523;
	bfe.u32 	%r525, %r520, 16, 8;
	add.s32 	%r526, %r517, %r525;
	bfe.u32 	%r527, %r520, 24, 8;
	add.s32 	%r528, %r519, %r527;
	ld.shared.u32 	%r529, [%r41+512];
	bfe.u32 	%r530, %r529, 0, 8;
	add.s32 	%r531, %r522, %r530;
	bfe.u32 	%r532, %r529, 8, 8;
	add.s32 	%r533, %r524, %r532;
	bfe.u32 	%r534, %r529, 16, 8;
	add.s32 	%r535, %r526, %r534;
	bfe.u32 	%r536, %r529, 24, 8;
	add.s32 	%r537, %r528, %r536;
	ld.shared.u32 	%r538, [%r41+640];
	bfe.u32 	%r539, %r538, 0, 8;
	add.s32 	%r2223, %r531, %r539;
	bfe.u32 	%r540, %r538, 8, 8;
	add.s32 	%r2222, %r533, %r540;
	bfe.u32 	%r541, %r538, 16, 8;
	add.s32 	%r2221, %r535, %r541;
	bfe.u32 	%r542, %r538, 24, 8;
	add.s32 	%r2220, %r537, %r542;
$L__BB11_7:
	setp.gt.u32 	%p5, %r4, 319;
	@%p5 bra 	$L__BB11_9;
	ld.shared.u32 	%r543, [%r41+4608];
	bfe.u32 	%r544, %r543, 0, 8;
	add.s32 	%r545, %r2248, %r544;
	bfe.u32 	%r546, %r543, 8, 8;
	add.s32 	%r547, %r2247, %r546;
	bfe.u32 	%r548, %r543, 16, 8;
	add.s32 	%r549, %r2246, %r548;
	bfe.u32 	%r550, %r543, 24, 8;
	add.s32 	%r551, %r2245, %r550;
	ld.shared.u32 	%r552, [%r41+4736];
	bfe.u32 	%r553, %r552, 0, 8;
	add.s32 	%r554, %r545, %r553;
	bfe.u32 	%r555, %r552, 8, 8;
	add.s32 	%r556, %r547, %r555;
	bfe.u32 	%r557, %r552, 16, 8;
	add.s32 	%r558, %r549, %r557;
	bfe.u32 	%r559, %r552, 24, 8;
	add.s32 	%r560, %r551, %r559;
	ld.shared.u32 	%r561, [%r41+4864];
	bfe.u32 	%r562, %r561, 0, 8;
	add.s32 	%r563, %r554, %r562;
	bfe.u32 	%r564, %r561, 8, 8;
	add.s32 	%r565, %r556, %r564;
	bfe.u32 	%r566, %r561, 16, 8;
	add.s32 	%r567, %r558, %r566;
	bfe.u32 	%r568, %r561, 24, 8;
	add.s32 	%r569, %r560, %r568;
	ld.shared.u32 	%r570, [%r41+4992];
	bfe.u32 	%r571, %r570, 0, 8;
	add.s32 	%r572, %r563, %r571;
	bfe.u32 	%r573, %r570, 8, 8;
	add.s32 	%r574, %r565, %r573;
	bfe.u32 	%r575, %r570, 16, 8;
	add.s32 	%r576, %r567, %r575;
	bfe.u32 	%r577, %r570, 24, 8;
	add.s32 	%r578, %r569, %r577;
	ld.shared.u32 	%r579, [%r41+5120];
	bfe.u32 	%r580, %r579, 0, 8;
	add.s32 	%r581, %r572, %r580;
	bfe.u32 	%r582, %r579, 8, 8;
	add.s32 	%r583, %r574, %r582;
	bfe.u32 	%r584, %r579, 16, 8;
	add.s32 	%r585, %r576, %r584;
	bfe.u32 	%r586, %r579, 24, 8;
	add.s32 	%r587, %r578, %r586;
	ld.shared.u32 	%r588, [%r41+5248];
	bfe.u32 	%r589, %r588, 0, 8;
	add.s32 	%r2248, %r581, %r589;
	bfe.u32 	%r590, %r588, 8, 8;
	add.s32 	%r2247, %r583, %r590;
	bfe.u32 	%r591, %r588, 16, 8;
	add.s32 	%r2246, %r585, %r591;
	bfe.u32 	%r592, %r588, 24, 8;
	add.s32 	%r2245, %r587, %r592;
$L__BB11_9:
	setp.gt.u32 	%p6, %r4, 127;
	@%p6 bra 	$L__BB11_11;
	ld.shared.u32 	%r593, [%r41+9216];
	bfe.u32 	%r594, %r593, 0, 8;
	add.s32 	%r595, %r2252, %r594;
	bfe.u32 	%r596, %r593, 8, 8;
	add.s32 	%r597, %r2251, %r596;
	bfe.u32 	%r598, %r593, 16, 8;
	add.s32 	%r599, %r2250, %r598;
	bfe.u32 	%r600, %r593, 24, 8;
	add.s32 	%r601, %r2249, %r600;
	ld.shared.u32 	%r602, [%r41+9344];
	bfe.u32 	%r603, %r602, 0, 8;
	add.s32 	%r604, %r595, %r603;
	bfe.u32 	%r605, %r602, 8, 8;
	add.s32 	%r606, %r597, %r605;
	bfe.u32 	%r607, %r602, 16, 8;
	add.s32 	%r608, %r599, %r607;
	bfe.u32 	%r609, %r602, 24, 8;
	add.s32 	%r610, %r601, %r609;
	ld.shared.u32 	%r611, [%r41+9472];
	bfe.u32 	%r612, %r611, 0, 8;
	add.s32 	%r613, %r604, %r612;
	bfe.u32 	%r614, %r611, 8, 8;
	add.s32 	%r615, %r606, %r614;
	bfe.u32 	%r616, %r611, 16, 8;
	add.s32 	%r617, %r608, %r616;
	bfe.u32 	%r618, %r611, 24, 8;
	add.s32 	%r619, %r610, %r618;
	ld.shared.u32 	%r620, [%r41+9600];
	bfe.u32 	%r621, %r620, 0, 8;
	add.s32 	%r622, %r613, %r621;
	bfe.u32 	%r623, %r620, 8, 8;
	add.s32 	%r624, %r615, %r623;
	bfe.u32 	%r625, %r620, 16, 8;
	add.s32 	%r626, %r617, %r625;
	bfe.u32 	%r627, %r620, 24, 8;
	add.s32 	%r628, %r619, %r627;
	ld.shared.u32 	%r629, [%r41+9728];
	bfe.u32 	%r630, %r629, 0, 8;
	add.s32 	%r631, %r622, %r630;
	bfe.u32 	%r632, %r629, 8, 8;
	add.s32 	%r633, %r624, %r632;
	bfe.u32 	%r634, %r629, 16, 8;
	add.s32 	%r635, %r626, %r634;
	bfe.u32 	%r636, %r629, 24, 8;
	add.s32 	%r637, %r628, %r636;
	ld.shared.u32 	%r638, [%r41+9856];
	bfe.u32 	%r639, %r638, 0, 8;
	add.s32 	%r2252, %r631, %r639;
	bfe.u32 	%r640, %r638, 8, 8;
	add.s32 	%r2251, %r633, %r640;
	bfe.u32 	%r641, %r638, 16, 8;
	add.s32 	%r2250, %r635, %r641;
	bfe.u32 	%r642, %r638, 24, 8;
	add.s32 	%r2249, %r637, %r642;
$L__BB11_11:
	bar.sync 	0;
	mov.b32 	%r643, 0;
	st.shared.u32 	[%r5], %r643;
	st.shared.u32 	[%r5+768], %r643;
	st.shared.u32 	[%r5+1536], %r643;
	st.shared.u32 	[%r5+2304], %r643;
	st.shared.u32 	[%r5+3072], %r643;
	st.shared.u32 	[%r5+3840], %r643;
	st.shared.u32 	[%r5+4608], %r643;
	st.shared.u32 	[%r5+5376], %r643;
	st.shared.u32 	[%r5+6144], %r643;
	st.shared.u32 	[%r5+6912], %r643;
	st.shared.u32 	[%r5+7680], %r643;
	st.shared.u32 	[%r5+8448], %r643;
	st.shared.u32 	[%r5+9216], %r643;
	st.shared.u32 	[%r5+9984], %r643;
	st.shared.u32 	[%r5+10752], %r643;
	st.shared.u32 	[%r5+11520], %r643;
	setp.gt.s32 	%p7, %r2238, 47423;
	@%p7 bra 	$L__BB11_3;
$L__BB11_12:
	sub.s32 	%r2256, %r2, %r2224;
	setp.lt.s32 	%p8, %r2256, 3648;
	@%p8 bra 	$L__BB11_15;
	add.s64 	%rd5, %rd1, 13824;
$L__BB11_14:
	ld.param.u32 	%r2208, [_ZN3cub18CUB_300001_SM_10006detail10radix_sort30DeviceSegmentedRadixSortKernelINS1_5radix10policy_hubIyNS0_8NullTypeEiE10Policy1000ELb0ELNS0_9SortOrderE0EyS6_PySA_iNS1_21identity_decomposer_tEEEvPKT2_PSC_PKT3_PSG_T4_T5_iiiT7__param_8];
	ld.param.u32 	%r2182, [_ZN3cub18CUB_300001_SM_10006detail10radix_sort30DeviceSegmentedRadixSortKernelINS1_5radix10policy_hubIyNS0_8NullTypeEiE10Policy1000ELb0ELNS0_9SortOrderE0EyS6_PySA_iNS1_21identity_decomposer_tEEEvPKT2_PSC_PKT3_PSG_T4_T5_iiiT7__param_7];
	cvt.s64.s32 	%rd266, %r2224;
	add.s64 	%rd267, %rd3, %rd266;
	shl.b64 	%rd268, %rd267, 3;
	add.s64 	%rd269, %rd5, %rd268;
	ld.global.u64 	%rd225, [%rd269+-13824];
	ld.global.u64 	%rd231, [%rd269+-12288];
	ld.global.u64 	%rd233, [%rd269+-10752];
	ld.global.u64 	%rd235, [%rd269+-9216];
	ld.global.u64 	%rd237, [%rd269+-7680];
	ld.global.u64 	%rd239, [%rd269+-6144];
	ld.global.u64 	%rd241, [%rd269+-4608];
	ld.global.u64 	%rd243, [%rd269+-3072];
	ld.global.u64 	%rd245, [%rd269+-1536];
	ld.global.u64 	%rd247, [%rd269];
	ld.global.u64 	%rd249, [%rd269+1536];
	ld.global.u64 	%rd251, [%rd269+3072];
	ld.global.u64 	%rd253, [%rd269+4608];
	ld.global.u64 	%rd255, [%rd269+6144];
	ld.global.u64 	%rd257, [%rd269+7680];
	ld.global.u64 	%rd259, [%rd269+9216];
	ld.global.u64 	%rd261, [%rd269+10752];
	ld.global.u64 	%rd263, [%rd269+12288];
	ld.global.u64 	%rd265, [%rd269+13824];
	bar.sync 	0;
	// begin inline asm
	shr.b64 %rd224, %rd225, %r2182;
	// end inline asm
	mov.b64 	%rd227, 1;
	// begin inline asm
	shl.b64 %rd226, %rd227, %r2208;
	// end inline asm
	add.s64 	%rd229, %rd226, -1;
	mov.b32 	%r646, 0;
	// begin inline asm
	shl.b64 %rd228, %rd229, %r646;
	// end inline asm
	cvt.u32.u64 	%r665, %rd224;
	cvt.u32.u64 	%r666, %rd228;
	and.b32  	%r667, %r666, %r665;
	shr.u32 	%r668, %r667, 2;
	mad.lo.s32 	%r669, %r668, 768, %r5;
	and.b32  	%r670, %r667, 3;
	add.s32 	%r671, %r669, %r670;
	ld.shared.u8 	%rs77, [%r671];
	add.s16 	%rs78, %rs77, 1;
	st.shared.u8 	[%r671], %rs78;
	// begin inline asm
	shr.b64 %rd230, %rd231, %r2182;
	// end inline asm
	cvt.u32.u64 	%r672, %rd230;
	and.b32  	%r673, %r666, %r672;
	shr.u32 	%r674, %r673, 2;
	mad.lo.s32 	%r675, %r674, 768, %r5;
	and.b32  	%r676, %r673, 3;
	add.s32 	%r677, %r675, %r676;
	ld.shared.u8 	%rs79, [%r677];
	add.s16 	%rs80, %rs79, 1;
	st.shared.u8 	[%r677], %rs80;
	// begin inline asm
	shr.b64 %rd232, %rd233, %r2182;
	// end inline asm
	cvt.u32.u64 	%r678, %rd232;
	and.b32  	%r679, %r666, %r678;
	shr.u32 	%r680, %r679, 2;
	mad.lo.s32 	%r681, %r680, 768, %r5;
	and.b32  	%r682, %r679, 3;
	add.s32 	%r683, %r681, %r682;
	ld.shared.u8 	%rs81, [%r683];
	add.s16 	%rs82, %rs81, 1;
	st.shared.u8 	[%r683], %rs82;
	// begin inline asm
	shr.b64 %rd234, %rd235, %r2182;
	// end inline asm
	cvt.u32.u64 	%r684, %rd234;
	and.b32  	%r685, %r666, %r684;
	shr.u32 	%r686, %r685, 2;
	mad.lo.s32 	%r687, %r686, 768, %r5;
	and.b32  	%r688, %r685, 3;
	add.s32 	%r689, %r687, %r688;
	ld.shared.u8 	%rs83, [%r689];
	add.s16 	%rs84, %rs83, 1;
	st.shared.u8 	[%r689], %rs84;
	// begin inline asm
	shr.b64 %rd236, %rd237, %r2182;
	// end inline asm
	cvt.u32.u64 	%r690, %rd236;
	and.b32  	%r691, %r666, %r690;
	shr.u32 	%r692, %r691, 2;
	mad.lo.s32 	%r693, %r692, 768, %r5;
	and.b32  	%r694, %r691, 3;
	add.s32 	%r695, %r693, %r694;
	ld.shared.u8 	%rs85, [%r695];
	add.s16 	%rs86, %rs85, 1;
	st.shared.u8 	[%r695], %rs86;
	// begin inline asm
	shr.b64 %rd238, %rd239, %r2182;
	// end inline asm
	cvt.u32.u64 	%r696, %rd238;
	and.b32  	%r697, %r666, %r696;
	shr.u32 	%r698, %r697, 2;
	mad.lo.s32 	%r699, %r698, 768, %r5;
	and.b32  	%r700, %r697, 3;
	add.s32 	%r701, %r699, %r700;
	ld.shared.u8 	%rs87, [%r701];
	add.s16 	%rs88, %rs87, 1;
	st.shared.u8 	[%r701], %rs88;
	// begin inline asm
	shr.b64 %rd240, %rd241, %r2182;
	// end inline asm
	cvt.u32.u64 	%r702, %rd240;
	and.b32  	%r703, %r666, %r702;
	shr.u32 	%r704, %r703, 2;
	mad.lo.s32 	%r705, %r704, 768, %r5;
	and.b32  	%r706, %r703, 3;
	add.s32 	%r707, %r705, %r706;
	ld.shared.u8 	%rs89, [%r707];
	add.s16 	%rs90, %rs89, 1;
	st.shared.u8 	[%r707], %rs90;
	// begin inline asm
	shr.b64 %rd242, %rd243, %r2182;
	// end inline asm
	cvt.u32.u64 	%r708, %rd242;
	and.b32  	%r709, %r666, %r708;
	shr.u32 	%r710, %r709, 2;
	mad.lo.s32 	%r711, %r710, 768, %r5;
	and.b32  	%r712, %r709, 3;
	add.s32 	%r713, %r711, %r712;
	ld.shared.u8 	%rs91, [%r713];
	add.s16 	%rs92, %rs91, 1;
	st.shared.u8 	[%r713], %rs92;
	// begin inline asm
	shr.b64 %rd244, %rd245, %r2182;
	// end inline asm
	cvt.u32.u64 	%r714, %rd244;
	and.b32  	%r715, %r666, %r714;
	shr.u32 	%r716, %r715, 2;
	mad.lo.s32 	%r717, %r716, 768, %r5;
	and.b32  	%r718, %r715, 3;
	add.s32 	%r719, %r717, %r718;
	ld.shared.u8 	%rs93, [%r719];
	add.s16 	%rs94, %rs93, 1;
	st.shared.u8 	[%r719], %rs94;
	// begin inline asm
	shr.b64 %rd246, %rd247, %r2182;
	// end inline asm
	cvt.u32.u64 	%r720, %rd246;
	and.b32  	%r721, %r666, %r720;
	shr.u32 	%r722, %r721, 2;
	mad.lo.s32 	%r723, %r722, 768, %r5;
	and.b32  	%r724, %r721, 3;
	add.s32 	%r725, %r723, %r724;
	ld.shared.u8 	%rs95, [%r725];
	add.s16 	%rs96, %rs95, 1;
	st.shared.u8 	[%r725], %rs96;
	// begin inline asm
	shr.b64 %rd248, %rd249, %r2182;
	// end inline asm
	cvt.u32.u64 	%r726, %rd248;
	and.b32  	%r727, %r666, %r726;
	shr.u32 	%r728, %r727, 2;
	mad.lo.s32 	%r729, %r728, 768, %r5;
	and.b32  	%r730, %r727, 3;
	add.s32 	%r731, %r729, %r730;
	ld.shared.u8 	%rs97, [%r731];
	add.s16 	%rs98, %rs97, 1;
	st.shared.u8 	[%r731], %rs98;
	// begin inline asm
	shr.b64 %rd250, %rd251, %r2182;
	// end inline asm
	cvt.u32.u64 	%r732, %rd250;
	and.b32  	%r733, %r666, %r732;
	shr.u32 	%r734, %r733, 2;
	mad.lo.s32 	%r735, %r734, 768, %r5;
	and.b32  	%r736, %r733, 3;
	add.s32 	%r737, %r735, %r736;
	ld.shared.u8 	%rs99, [%r737];
	add.s16 	%rs100, %rs99, 1;
	st.shared.u8 	[%r737], %rs100;
	// begin inline asm
	shr.b64 %rd252, %rd253, %r2182;
	// end inline asm
	cvt.u32.u64 	%r738, %rd252;
	and.b32  	%r739, %r666, %r738;
	shr.u32 	%r740, %r739, 2;
	mad.lo.s32 	%r741, %r740, 768, %r5;
	and.b32  	%r742, %r739, 3;
	add.s32 	%r743, %r741, %r742;
	ld.shared.u8 	%rs101, [%r743];
	add.s16 	%rs102, %rs101, 1;
	st.shared.u8 	[%r743], %rs102;
	// begin inline asm
	shr.b64 %rd254, %rd255, %r2182;
	// end inline asm
	cvt.u32.u64 	%r744, %rd254;
	and.b32  	%r745, %r666, %r744;
	shr.u32 	%r746, %r745, 2;
	mad.lo.s32 	%r747, %r746, 768, %r5;
	and.b32  	%r748, %r745, 3;
	add.s32 	%r749, %r747, %r748;
	ld.shared.u8 	%rs103, [%r749];
	add.s16 	%rs104, %rs103, 1;
	st.shared.u8 	[%r749], %rs104;
	// begin inline asm
	shr.b64 %rd256, %rd257, %r2182;
	// end inline asm
	cvt.u32.u64 	%r750, %rd256;
	and.b32  	%r751, %r666, %r750;
	shr.u32 	%r752, %r751, 2;
	mad.lo.s32 	%r753, %r752, 768, %r5;
	and.b32  	%r754, %r751, 3;
	add.s32 	%r755, %r753, %r754;
	ld.shared.u8 	%rs105, [%r755];
	add.s16 	%rs106, %rs105, 1;
	st.shared.u8 	[%r755], %rs106;
	// begin inline asm
	shr.b64 %rd258, %rd259, %r2182;
	// end inline asm
	cvt.u32.u64 	%r756, %rd258;
	and.b32  	%r757, %r666, %r756;
	shr.u32 	%r758, %r757, 2;
	mad.lo.s32 	%r759, %r758, 768, %r5;
	and.b32  	%r760, %r757, 3;
	add.s32 	%r761, %r759, %r760;
	ld.shared.u8 	%rs107, [%r761];
	add.s16 	%rs108, %rs107, 1;
	st.shared.u8 	[%r761], %rs108;
	// begin inline asm
	shr.b64 %rd260, %rd261, %r2182;
	// end inline asm
	cvt.u32.u64 	%r762, %rd260;
	and.b32  	%r763, %r666, %r762;
	shr.u32 	%r764, %r763, 2;
	mad.lo.s32 	%r765, %r764, 768, %r5;
	and.b32  	%r766, %r763, 3;
	add.s32 	%r767, %r765, %r766;
	ld.shared.u8 	%rs109, [%r767];
	add.s16 	%rs110, %rs109, 1;
	st.shared.u8 	[%r767], %rs110;
	// begin inline asm
	shr.b64 %rd262, %rd263, %r2182;
	// end inline asm
	cvt.u32.u64 	%r768, %rd262;
	and.b32  	%r769, %r666, %r768;
	shr.u32 	%r770, %r769, 2;
	mad.lo.s32 	%r771, %r770, 768, %r5;
	and.b32  	%r772, %r769, 3;
	add.s32 	%r773, %r771, %r772;
	ld.shared.u8 	%rs111, [%r773];
	add.s16 	%rs112, %rs111, 1;
	st.shared.u8 	[%r773], %rs112;
	// begin inline asm
	shr.b64 %rd264, %rd265, %r2182;
	// end inline asm
	cvt.u32.u64 	%r774, %rd264;
	and.b32  	%r775, %r666, %r774;
	shr.u32 	%r776, %r775, 2;
	mad.lo.s32 	%r777, %r776, 768, %r5;
	and.b32  	%r778, %r775, 3;
	add.s32 	%r779, %r777, %r778;
	ld.shared.u8 	%rs113, [%r779];
	add.s16 	%rs114, %rs113, 1;
	st.shared.u8 	[%r779], %rs114;
	add.s32 	%r2224, %r2224, 3648;
	add.s32 	%r2256, %r2256, -3648;
	setp.gt.s32 	%p9, %r2256, 3647;
	@%p9 bra 	$L__BB11_14;
$L__BB11_15:
	setp.ge.s32 	%p10, %r4, %r2256;
	@%p10 bra 	$L__BB11_22;
	ld.param.u32 	%r2209, [_ZN3cub18CUB_300001_SM_10006detail10radix_sort30DeviceSegmentedRadixSortKernelINS1_5radix10policy_hubIyNS0_8NullTypeEiE10Policy1000ELb0ELNS0_9SortOrderE0EyS6_PySA_iNS1_21identity_decomposer_tEEEvPKT2_PSC_PKT3_PSG_T4_T5_iiiT7__param_8];
	mov.b64 	%rd271, 1;
	// begin inline asm
	shl.b64 %rd270, %rd271, %r2209;
	// end inline asm
	add.s64 	%rd273, %rd270, -1;
	mov.b32 	%r781, 0;
	// begin inline asm
	shl.b64 %rd272, %rd273, %r781;
	// end inline asm
	not.b32 	%r782, %r4;
	add.s32 	%r72, %r2256, %r782;
	mul.hi.u32 	%r783, %r72, -1431655765;
	shr.u32 	%r784, %r783, 7;
	add.s32 	%r73, %r784, 1;
	and.b32  	%r785, %r784, 3;
	setp.eq.s32 	%p11, %r785, 3;
	mov.u32 	%r2261, %r4;
	@%p11 bra 	$L__BB11_19;
	and.b32  	%r786, %r73, 3;
	add.s32 	%r2258, %r4, %r2224;
	neg.s32 	%r2257, %r786;
	mad.lo.s32 	%r2261, %r786, 192, %r4;
$L__BB11_18:
	.pragma "nounroll";
	ld.param.u32 	%r2183, [_ZN3cub18CUB_300001_SM_10006detail10radix_sort30DeviceSegmentedRadixSortKernelINS1_5radix10policy_hubIyNS0_8NullTypeEiE10Policy1000ELb0ELNS0_9SortOrderE0EyS6_PySA_iNS1_21identity_decomposer_tEEEvPKT2_PSC_PKT3_PSG_T4_T5_iiiT7__param_7];
	mul.wide.s32 	%rd276, %r2258, 8;
	add.s64 	%rd277, %rd1, %rd276;
	ld.global.u64 	%rd275, [%rd277];
	// begin inline asm
	shr.b64 %rd274, %rd275, %r2183;
	// end inline asm
	cvt.u32.u64 	%r788, %rd274;
	cvt.u32.u64 	%r789, %rd272;
	and.b32  	%r790, %r789, %r788;
	shr.u32 	%r791, %r790, 2;
	mad.lo.s32 	%r792, %r791, 768, %r5;
	and.b32  	%r793, %r790, 3;
	add.s32 	%r794, %r792, %r793;
	ld.shared.u8 	%rs115, [%r794];
	add.s16 	%rs116, %rs115, 1;
	st.shared.u8 	[%r794], %rs116;
	add.s32 	%r2258, %r2258, 192;
	add.s32 	%r2257, %r2257, 1;
	setp.ne.s32 	%p12, %r2257, 0;
	@%p12 bra 	$L__BB11_18;
$L__BB11_19:
	setp.lt.u32 	%p13, %r72, 576;
	@%p13 bra 	$L__BB11_22;
	add.s64 	%rd7, %rd1, 3072;
	add.s32 	%r2260, %r2261, %r2224;
	cvt.u32.u64 	%r800, %rd272;
$L__BB11_21:
	ld.param.u32 	%r2184, [_ZN3cub18CUB_300001_SM_10006detail10radix_sort30DeviceSegmentedRadixSortKernelINS1_5radix10policy_hubIyNS0_8NullTypeEiE10Policy1000ELb0ELNS0_9SortOrderE0EyS6_PySA_iNS1_21identity_decomposer_tEEEvPKT2_PSC_PKT3_PSG_T4_T5_iiiT7__param_7];
	mul.wide.s32 	%rd286, %r2260, 8;
	add.s64 	%rd287, %rd7, %rd286;
	ld.global.u64 	%rd279, [%rd287+-3072];
	// begin inline asm
	shr.b64 %rd278, %rd279, %r2184;
	// end inline asm
	cvt.u32.u64 	%r799, %rd278;
	and.b32  	%r801, %r800, %r799;
	shr.u32 	%r802, %r801, 2;
	mad.lo.s32 	%r803, %r802, 768, %r5;
	and.b32  	%r804, %r801, 3;
	add.s32 	%r805, %r803, %r804;
	ld.shared.u8 	%rs117, [%r805];
	add.s16 	%rs118, %rs117, 1;
	st.shared.u8 	[%r805], %rs118;
	ld.global.u64 	%rd281, [%rd287+-1536];
	// begin inline asm
	shr.b64 %rd280, %rd281, %r2184;
	// end inline asm
	cvt.u32.u64 	%r806, %rd280;
	and.b32  	%r807, %r800, %r806;
	shr.u32 	%r808, %r807, 2;
	mad.lo.s32 	%r809, %r808, 768, %r5;
	and.b32  	%r810, %r807, 3;
	add.s32 	%r811, %r809, %r810;
	ld.shared.u8 	%rs119, [%r811];
	add.s16 	%rs120, %rs119, 1;
	st.shared.u8 	[%r811], %rs120;
	ld.global.u64 	%rd283, [%rd287];
	// begin inline asm
	shr.b64 %rd282, %rd283, %r2184;
	// end inline asm
	cvt.u32.u64 	%r812, %rd282;
	and.b32  	%r813, %r800, %r812;
	shr.u32 	%r814, %r813, 2;
	mad.lo.s32 	%r815, %r814, 768, %r5;
	and.b32  	%r816, %r813, 3;
	add.s32 	%r817, %r815, %r816;
	ld.shared.u8 	%rs121, [%r817];
	add.s16 	%rs122, %rs121, 1;
	st.shared.u8 	[%r817], %rs122;
	ld.global.u64 	%rd285, [%rd287+1536];
	// begin inline asm
	shr.b64 %rd284, %rd285, %r2184;
	// end inline asm
	cvt.u32.u64 	%r818, %rd284;
	and.b32  	%r819, %r800, %r818;
	shr.u32 	%r820, %r819, 2;
	mad.lo.s32 	%r821, %r820, 768, %r5;
	and.b32  	%r822, %r819, 3;
	add.s32 	%r823, %r821, %r822;
	ld.shared.u8 	%rs123, [%r823];
	add.s16 	%rs124, %rs123, 1;
	st.shared.u8 	[%r823], %rs124;
	add.s32 	%r2261, %r2261, 768;
	add.s32 	%r2260, %r2260, 768;
	setp.lt.s32 	%p14, %r2261, %r2256;
	@%p14 bra 	$L__BB11_21;
$L__BB11_22:
	bar.sync 	0;
	shr.u32 	%r87, %r4, 5;
	// begin inline asm
	mov.u32 %r824, %laneid;
	// end inline asm
	setp.gt.u32 	%p15, %r4, 511;
	@%p15 bra 	$L__BB11_24;
	mad.lo.s32 	%r826, %r87, 768, %r350;
	shl.b32 	%r827, %r824, 2;
	add.s32 	%r828, %r826, %r827;
	ld.shared.u32 	%r829, [%r828];
	bfe.u32 	%r830, %r829, 0, 8;
	add.s32 	%r831, %r2223, %r830;
	bfe.u32 	%r832, %r829, 8, 8;
	add.s32 	%r833, %r2222, %r832;
	bfe.u32 	%r834, %r829, 16, 8;
	add.s32 	%r835, %r2221, %r834;
	bfe.u32 	%r836, %r829, 24, 8;
	add.s32 	%r837, %r2220, %r836;
	ld.shared.u32 	%r838, [%r828+128];
	bfe.u32 	%r839, %r838, 0, 8;
	add.s32 	%r840, %r831, %r839;
	bfe.u32 	%r841, %r838, 8, 8;
	add.s32 	%r842, %r833, %r841;
	bfe.u32 	%r843, %r838, 16, 8;
	add.s32 	%r844, %r835, %r843;
	bfe.u32 	%r845, %r838, 24, 8;
	add.s32 	%r846, %r837, %r845;
	ld.shared.u32 	%r847, [%r828+256];
	bfe.u32 	%r848, %r847, 0, 8;
	add.s32 	%r849, %r840, %r848;
	bfe.u32 	%r850, %r847, 8, 8;
	add.s32 	%r851, %r842, %r850;
	bfe.u32 	%r852, %r847, 16, 8;
	add.s32 	%r853, %r844, %r852;
	bfe.u32 	%r854, %r847, 24, 8;
	add.s32 	%r855, %r846, %r854;
	ld.shared.u32 	%r856, [%r828+384];
	bfe.u32 	%r857, %r856, 0, 8;
	add.s32 	%r858, %r849, %r857;
	bfe.u32 	%r859, %r856, 8, 8;
	add.s32 	%r860, %r851, %r859;
	bfe.u32 	%r861, %r856, 16, 8;
	add.s32 	%r862, %r853, %r861;
	bfe.u32 	%r863, %r856, 24, 8;
	add.s32 	%r864, %r855, %r863;
	ld.shared.u32 	%r865, [%r828+512];
	bfe.u32 	%r866, %r865, 0, 8;
	add.s32 	%r867, %r858, %r866;
	bfe.u32 	%r868, %r865, 8, 8;
	add.s32 	%r869, %r860, %r868;
	bfe.u32 	%r870, %r865, 16, 8;
	add.s32 	%r871, %r862, %r870;
	bfe.u32 	%r872, %r865, 24, 8;
	add.s32 	%r873, %r864, %r872;
	ld.shared.u32 	%r874, [%r828+640];
	bfe.u32 	%r875, %r874, 0, 8;
	add.s32 	%r2223, %r867, %r875;
	bfe.u32 	%r876, %r874, 8, 8;
	add.s32 	%r2222, %r869, %r876;
	bfe.u32 	%r877, %r874, 16, 8;
	add.s32 	%r2221, %r871, %r877;
	bfe.u32 	%r878, %r874, 24, 8;
	add.s32 	%r2220, %r873, %r878;
$L__BB11_24:
	setp.gt.u32 	%p16, %r4, 319;
	@%p16 bra 	$L__BB11_26;
	mad.lo.s32 	%r880, %r87, 768, %r350;
	shl.b32 	%r881, %r824, 2;
	add.s32 	%r882, %r880, %r881;
	ld.shared.u32 	%r883, [%r882+4608];
	bfe.u32 	%r884, %r883, 0, 8;
	add.s32 	%r885, %r2248, %r884;
	bfe.u32 	%r886, %r883, 8, 8;
	add.s32 	%r887, %r2247, %r886;
	bfe.u32 	%r888, %r883, 16, 8;
	add.s32 	%r889, %r2246, %r888;
	bfe.u32 	%r890, %r883, 24, 8;
	add.s32 	%r891, %r2245, %r890;
	ld.shared.u32 	%r892, [%r882+4736];
	bfe.u32 	%r893, %r892, 0, 8;
	add.s32 	%r894, %r885, %r893;
	bfe.u32 	%r895, %r892, 8, 8;
	add.s32 	%r896, %r887, %r895;
	bfe.u32 	%r897, %r892, 16, 8;
	add.s32 	%r898, %r889, %r897;
	bfe.u32 	%r899, %r892, 24, 8;
	add.s32 	%r900, %r891, %r899;
	ld.shared.u32 	%r901, [%r882+4864];
	bfe.u32 	%r902, %r901, 0, 8;
	add.s32 	%r903, %r894, %r902;
	bfe.u32 	%r904, %r901, 8, 8;
	add.s32 	%r905, %r896, %r904;
	bfe.u32 	%r906, %r901, 16, 8;
	add.s32 	%r907, %r898, %r906;
	bfe.u32 	%r908, %r901, 24, 8;
	add.s32 	%r909, %r900, %r908;
	ld.shared.u32 	%r910, [%r882+4992];
	bfe.u32 	%r911, %r910, 0, 8;
	add.s32 	%r912, %r903, %r911;
	bfe.u32 	%r913, %r910, 8, 8;
	add.s32 	%r914, %r905, %r913;
	bfe.u32 	%r915, %r910, 16, 8;
	add.s32 	%r916, %r907, %r915;
	bfe.u32 	%r917, %r910, 24, 8;
	add.s32 	%r918, %r909, %r917;
	ld.shared.u32 	%r919, [%r882+5120];
	bfe.u32 	%r920, %r919, 0, 8;
	add.s32 	%r921, %r912, %r920;
	bfe.u32 	%r922, %r919, 8, 8;
	add.s32 	%r923, %r914, %r922;
	bfe.u32 	%r924, %r919, 16, 8;
	add.s32 	%r925, %r916, %r924;
	bfe.u32 	%r926, %r919, 24, 8;
	add.s32 	%r927, %r918, %r926;
	ld.shared.u32 	%r928, [%r882+5248];
	bfe.u32 	%r929, %r928, 0, 8;
	add.s32 	%r2248, %r921, %r929;
	bfe.u32 	%r930, %r928, 8, 8;
	add.s32 	%r2247, %r923, %r930;
	bfe.u32 	%r931, %r928, 16, 8;
	add.s32 	%r2246, %r925, %r931;
	bfe.u32 	%r932, %r928, 24, 8;
	add.s32 	%r2245, %r927, %r932;
$L__BB11_26:
	setp.gt.u32 	%p17, %r4, 127;
	@%p17 bra 	$L__BB11_28;
	mad.lo.s32 	%r934, %r87, 768, %r350;
	shl.b32 	%r935, %r824, 2;
	add.s32 	%r936, %r934, %r935;
	ld.shared.u32 	%r937, [%r936+9216];
	bfe.u32 	%r938, %r937, 0, 8;
	add.s32 	%r939, %r2252, %r938;
	bfe.u32 	%r940, %r937, 8, 8;
	add.s32 	%r941, %r2251, %r940;
	bfe.u32 	%r942, %r937, 16, 8;
	add.s32 	%r943, %r2250, %r942;
	bfe.u32 	%r944, %r937, 24, 8;
	add.s32 	%r945, %r2249, %r944;
	ld.shared.u32 	%r946, [%r936+9344];
	bfe.u32 	%r947, %r946, 0, 8;
	add.s32 	%r948, %r939, %r947;
	bfe.u32 	%r949, %r946, 8, 8;
	add.s32 	%r950, %r941, %r949;
	bfe.u32 	%r951, %r946, 16, 8;
	add.s32 	%r952, %r943, %r951;
	bfe.u32 	%r953, %r946, 24, 8;
	add.s32 	%r954, %r945, %r953;
	ld.shared.u32 	%r955, [%r936+9472];
	bfe.u32 	%r956, %r955, 0, 8;
	add.s32 	%r957, %r948, %r956;
	bfe.u32 	%r958, %r955, 8, 8;
	add.s32 	%r959, %r950, %r958;
	bfe.u32 	%r960, %r955, 16, 8;
	add.s32 	%r961, %r952, %r960;
	bfe.u32 	%r962, %r955, 24, 8;
	add.s32 	%r963, %r954, %r962;
	ld.shared.u32 	%r964, [%r936+9600];
	bfe.u32 	%r965, %r964, 0, 8;
	add.s32 	%r966, %r957, %r965;
	bfe.u32 	%r967, %r964, 8, 8;
	add.s32 	%r968, %r959, %r967;
	bfe.u32 	%r969, %r964, 16, 8;
	add.s32 	%r970, %r961, %r969;
	bfe.u32 	%r971, %r964, 24, 8;
	add.s32 	%r972, %r963, %r971;
	ld.shared.u32 	%r973, [%r936+9728];
	bfe.u32 	%r974, %r973, 0, 8;
	add.s32 	%r975, %r966, %r974;
	bfe.u32 	%r976, %r973, 8, 8;
	add.s32 	%r977, %r968, %r976;
	bfe.u32 	%r978, %r973, 16, 8;
	add.s32 	%r979, %r970, %r978;
	bfe.u32 	%r980, %r973, 24, 8;
	add.s32 	%r981, %r972, %r980;
	ld.shared.u32 	%r982, [%r936+9856];
	bfe.u32 	%r983, %r982, 0, 8;
	add.s32 	%r2252, %r975, %r983;
	bfe.u32 	%r984, %r982, 8, 8;
	add.s32 	%r2251, %r977, %r984;
	bfe.u32 	%r985, %r982, 16, 8;
	add.s32 	%r2250, %r979, %r985;
	bfe.u32 	%r986, %r982, 24, 8;
	add.s32 	%r2249, %r981, %r986;
$L__BB11_28:
	setp.gt.u32 	%p18, %r4, 511;
	bar.sync 	0;
	shl.b32 	%r987, %r824, 8;
	add.s32 	%r989, %r350, %r987;
	shl.b32 	%r990, %r87, 4;
	add.s32 	%r113, %r989, %r990;
	@%p18 bra 	$L__BB11_30;
	st.shared.v4.u32 	[%r113], {%r2223, %r2222, %r2221, %r2220};
$L__BB11_30:
	setp.gt.u32 	%p19, %r4, 319;
	@%p19 bra 	$L__BB11_32;
	st.shared.v4.u32 	[%r113+96], {%r2248, %r2247, %r2246, %r2245};
$L__BB11_32:
	setp.gt.u32 	%p20, %r4, 127;
	@%p20 bra 	$L__BB11_34;
	st.shared.v4.u32 	[%r113+192], {%r2252, %r2251, %r2250, %r2249};
$L__BB11_34:
	bar.sync 	0;
	setp.gt.u32 	%p21, %r4, 63;
	@%p21 bra 	$L__BB11_36;
	ld.shared.u32 	%r992, [%r5];
	ld.shared.u32 	%r993, [%r5+256];
	add.s32 	%r994, %r993, %r992;
	ld.shared.u32 	%r995, [%r5+512];
	add.s32 	%r996, %r995, %r994;
	ld.shared.u32 	%r997, [%r5+768];
	add.s32 	%r998, %r997, %r996;
	ld.shared.u32 	%r999, [%r5+1024];
	add.s32 	%r1000, %r999, %r998;
	ld.shared.u32 	%r1001, [%r5+1280];
	add.s32 	%r1002, %r1001, %r1000;
	ld.shared.u32 	%r1003, [%r5+1536];
	add.s32 	%r1004, %r1003, %r1002;
	ld.shared.u32 	%r1005, [%r5+1792];
	add.s32 	%r1006, %r1005, %r1004;
	ld.shared.u32 	%r1007, [%r5+2048];
	add.s32 	%r1008, %r1007, %r1006;
	ld.shared.u32 	%r1009, [%r5+2304];
	add.s32 	%r1010, %r1009, %r1008;
	ld.shared.u32 	%r1011, [%r5+2560];
	add.s32 	%r1012, %r1011, %r1010;
	ld.shared.u32 	%r1013, [%r5+2816];
	add.s32 	%r1014, %r1013, %r1012;
	ld.shared.u32 	%r1015, [%r5+3072];
	add.s32 	%r1016, %r1015, %r1014;
	ld.shared.u32 	%r1017, [%r5+3328];
	add.s32 	%r1018, %r1017, %r1016;
	ld.shared.u32 	%r1019, [%r5+3584];
	add.s32 	%r1020, %r1019, %r1018;
	ld.shared.u32 	%r1021, [%r5+3840];
	add.s32 	%r1022, %r1021, %r1020;
	ld.shared.u32 	%r1023, [%r5+4096];
	add.s32 	%r1024, %r1023, %r1022;
	ld.shared.u32 	%r1025, [%r5+4352];
	add.s32 	%r1026, %r1025, %r1024;
	ld.shared.u32 	%r1027, [%r5+4608];
	add.s32 	%r1028, %r1027, %r1026;
	ld.shared.u32 	%r1029, [%r5+4864];
	add.s32 	%r1030, %r1029, %r1028;
	ld.shared.u32 	%r1031, [%r5+5120];
	add.s32 	%r1032, %r1031, %r1030;
	ld.shared.u32 	%r1033, [%r5+5376];
	add.s32 	%r1034, %r1033, %r1032;
	ld.shared.u32 	%r1035, [%r5+5632];
	add.s32 	%r1036, %r1035, %r1034;
	ld.shared.u32 	%r1037, [%r5+5888];
	add.s32 	%r1038, %r1037, %r1036;
	ld.shared.u32 	%r1039, [%r5+6144];
	add.s32 	%r1040, %r1039, %r1038;
	ld.shared.u32 	%r1041, [%r5+6400];
	add.s32 	%r1042, %r1041, %r1040;
	ld.shared.u32 	%r1043, [%r5+6656];
	add.s32 	%r1044, %r1043, %r1042;
	ld.shared.u32 	%r1045, [%r5+6912];
	add.s32 	%r1046, %r1045, %r1044;
	ld.shared.u32 	%r1047, [%r5+7168];
	add.s32 	%r1048, %r1047, %r1046;
	ld.shared.u32 	%r1049, [%r5+7424];
	add.s32 	%r1050, %r1049, %r1048;
	ld.shared.u32 	%r1051, [%r5+7680];
	add.s32 	%r1052, %r1051, %r1050;
	ld.shared.u32 	%r1053, [%r5+7936];
	add.s32 	%r2274, %r1053, %r1052;
$L__BB11_36:
	bar.sync 	0;
	mul.hi.u32 	%r1054, %r4, 715827883;
	add.s32 	%r1055, %r1054, %r4;
	shl.b32 	%r1056, %r1055, 2;
	add.s32 	%r1058, %r350, %r1056;
	add.s32 	%r116, %r1058, 528;
	st.shared.u32 	[%r1058+528], %r2274;
	bar.sync 	0;
	setp.gt.u32 	%p22, %r4, 31;
	@%p22 bra 	$L__BB11_38;
	mad.lo.s32 	%r1090, %r4, 28, %r350;
	ld.shared.u32 	%r1091, [%r1090+528];
	ld.shared.u32 	%r1092, [%r1090+532];
	ld.shared.u32 	%r1093, [%r1090+536];
	ld.shared.u32 	%r1094, [%r1090+540];
	ld.shared.u32 	%r1095, [%r1090+544];
	ld.shared.u32 	%r1096, [%r1090+548];
	add.s32 	%r1097, %r1092, %r1091;
	add.s32 	%r1098, %r1097, %r1093;
	add.s32 	%r1099, %r1098, %r1094;
	add.s32 	%r1100, %r1099, %r1095;
	add.s32 	%r1063, %r1100, %r1096;
	mov.b32 	%r1061, 1;
	mov.b32 	%r1086, 0;
	mov.b32 	%r1088, -1;
	// begin inline asm
	{  .reg .s32 r0;  .reg .pred p;  shfl.sync.up.b32 r0|p, %r1063, %r1061, %r1086, %r1088;  @p add.s32 r0, r0, %r1063;  mov.s32 %r1059, r0;}
	// end inline asm
	mov.b32 	%r1067, 2;
	// begin inline asm
	{  .reg .s32 r0;  .reg .pred p;  shfl.sync.up.b32 r0|p, %r1059, %r1067, %r1086, %r1088;  @p add.s32 r0, r0, %r1059;  mov.s32 %r1065, r0;}
	// end inline asm
	mov.b32 	%r1073, 4;
	// begin inline asm
	{  .reg .s32 r0;  .reg .pred p;  shfl.sync.up.b32 r0|p, %r1065, %r1073, %r1086, %r1088;  @p add.s32 r0, r0, %r1065;  mov.s32 %r1071, r0;}
	// end inline asm
	mov.b32 	%r1079, 8;
	// begin inline asm
	{  .reg .s32 r0;  .reg .pred p;  shfl.sync.up.b32 r0|p, %r1071, %r1079, %r1086, %r1088;  @p add.s32 r0, r0, %r1071;  mov.s32 %r1077, r0;}
	// end inline asm
	mov.b32 	%r1085, 16;
	// begin inline asm
	{  .reg .s32 r0;  .reg .pred p;  shfl.sync.up.b32 r0|p, %r1077, %r1085, %r1086, %r1088;  @p add.s32 r0, r0, %r1077;  mov.s32 %r1083, r0;}
	// end inline asm
	sub.s32 	%r1101, %r1083, %r1063;
	ld.shared.u32 	%r1102, [%r1090+528];
	ld.shared.u32 	%r1103, [%r1090+532];
	ld.shared.u32 	%r1104, [%r1090+536];
	ld.shared.u32 	%r1105, [%r1090+540];
	ld.shared.u32 	%r1106, [%r1090+544];
	add.s32 	%r1107, %r1102, %r1101;
	add.s32 	%r1108, %r1103, %r1107;
	add.s32 	%r1109, %r1104, %r1108;
	add.s32 	%r1110, %r1105, %r1109;
	add.s32 	%r1111, %r1106, %r1110;
	st.shared.u32 	[%r1090+528], %r1101;
	st.shared.u32 	[%r1090+532], %r1107;
	st.shared.u32 	[%r1090+536], %r1108;
	st.shared.u32 	[%r1090+540], %r1109;
	st.shared.u32 	[%r1090+544], %r1110;
	st.shared.u32 	[%r1090+548], %r1111;
$L__BB11_38:
	setp.gt.u32 	%p23, %r4, 63;
	bar.sync 	0;
	ld.shared.u32 	%r1112, [%r116];
	add.s32 	%r2290, %r1112, %r2277;
	bar.sync 	0;
	setp.eq.s32 	%p24, %r2290, 0;
	setp.eq.s32 	%p25, %r2290, %r2278;
	or.pred  	%p26, %p24, %p25;
	or.pred  	%p28, %p23, %p26;
	selp.u32 	%r1113, 1, 0, %p28;
	{ 
	.reg .pred 	%p1; 
	.reg .pred 	%p2; 
	setp.ne.u32 	%p1, %r1113, 0; 
	bar.red.and.pred 	%p2, 0, %p1; 
	selp.u32 	%r1114, 1, 0, %p2; 
	}
	setp.ne.s32 	%p29, %r1114, 0;
	@%p29 bra 	$L__BB11_145;
	setp.lt.s32 	%p71, %r2278, 3648;
	@%p71 bra 	$L__BB11_56;
	mov.u32 	%r1167, %tid.x;
	cvt.u64.u32 	%rd377, %r1167;
	shl.b32 	%r1168, %r1167, 2;
	add.s32 	%r1170, %r350, %r1168;
	add.s32 	%r1171, %r1170, %r1168;
	mad.lo.s32 	%r1172, %r1167, 144, %r1171;
$L__BB11_41:
	.pragma "nounroll";
	ld.param.u32 	%r2210, [_ZN3cub18CUB_300001_SM_10006detail10radix_sort30DeviceSegmentedRadixSortKernelINS1_5radix10policy_hubIyNS0_8NullTypeEiE10Policy1000ELb0ELNS0_9SortOrderE0EyS6_PySA_iNS1_21identity_decomposer_tEEEvPKT2_PSC_PKT3_PSG_T4_T5_iiiT7__param_8];
	ld.param.u32 	%r2185, [_ZN3cub18CUB_300001_SM_10006detail10radix_sort30DeviceSegmentedRadixSortKernelINS1_5radix10policy_hubIyNS0_8NullTypeEiE10Policy1000ELb0ELNS0_9SortOrderE0EyS6_PySA_iNS1_21identity_decomposer_tEEEvPKT2_PSC_PKT3_PSG_T4_T5_iiiT7__param_7];
	ld.param.u64 	%rd620, [_ZN3cub18CUB_300001_SM_10006detail10radix_sort30DeviceSegmentedRadixSortKernelINS1_5radix10policy_hubIyNS0_8NullTypeEiE10Policy1000ELb0ELNS0_9SortOrderE0EyS6_PySA_iNS1_21identity_decomposer_tEEEvPKT2_PSC_PKT3_PSG_T4_T5_iiiT7__param_0];
	setp.ne.s32 	%p72, %r824, 31;
	cvt.s64.s32 	%rd376, %r2277;
	add.s64 	%rd378, %rd377, %rd376;
	shl.b64 	%rd379, %rd378, 3;
	cvta.to.global.u64 	%rd380, %rd620;
	add.s64 	%rd381, %rd380, %rd379;
	ld.global.u64 	%rd382, [%rd381];
	ld.global.u64 	%rd383, [%rd381+1536];
	ld.global.u64 	%rd384, [%rd381+3072];
	ld.global.u64 	%rd385, [%rd381+4608];
	ld.global.u64 	%rd386, [%rd381+6144];
	ld.global.u64 	%rd387, [%rd381+7680];
	ld.global.u64 	%rd388, [%rd381+9216];
	ld.global.u64 	%rd389, [%rd381+10752];
	ld.global.u64 	%rd390, [%rd381+12288];
	ld.global.u64 	%rd391, [%rd381+13824];
	ld.global.u64 	%rd392, [%rd381+15360];
	ld.global.u64 	%rd393, [%rd381+16896];
	ld.global.u64 	%rd394, [%rd381+18432];
	ld.global.u64 	%rd395, [%rd381+19968];
	ld.global.u64 	%rd396, [%rd381+21504];
	ld.global.u64 	%rd397, [%rd381+23040];
	ld.global.u64 	%rd398, [%rd381+24576];
	ld.global.u64 	%rd399, [%rd381+26112];
	ld.global.u64 	%rd400, [%rd381+27648];
	st.shared.u64 	[%r1171], %rd382;
	st.shared.u64 	[%r1171+1536], %rd383;
	st.shared.u64 	[%r1171+3072], %rd384;
	st.shared.u64 	[%r1171+4608], %rd385;
	st.shared.u64 	[%r1171+6144], %rd386;
	st.shared.u64 	[%r1171+7680], %rd387;
	st.shared.u64 	[%r1171+9216], %rd388;
	st.shared.u64 	[%r1171+10752], %rd389;
	st.shared.u64 	[%r1171+12288], %rd390;
	st.shared.u64 	[%r1171+13824], %rd391;
	st.shared.u64 	[%r1171+15360], %rd392;
	st.shared.u64 	[%r1171+16896], %rd393;
	st.shared.u64 	[%r1171+18432], %rd394;
	st.shared.u64 	[%r1171+19968], %rd395;
	st.shared.u64 	[%r1171+21504], %rd396;
	st.shared.u64 	[%r1171+23040], %rd397;
	st.shared.u64 	[%r1171+24576], %rd398;
	st.shared.u64 	[%r1171+26112], %rd399;
	st.shared.u64 	[%r1171+27648], %rd400;
	bar.sync 	0;
	ld.shared.u64 	%rd51, [%r1172];
	ld.shared.u64 	%rd52, [%r1172+8];
	ld.shared.u64 	%rd53, [%r1172+16];
	ld.shared.u64 	%rd54, [%r1172+24];
	ld.shared.u64 	%rd55, [%r1172+32];
	ld.shared.u64 	%rd56, [%r1172+40];
	ld.shared.u64 	%rd57, [%r1172+48];
	ld.shared.u64 	%rd58, [%r1172+56];
	ld.shared.u64 	%rd59, [%r1172+64];
	ld.shared.u64 	%rd60, [%r1172+72];
	ld.shared.u64 	%rd61, [%r1172+80];
	ld.shared.u64 	%rd62, [%r1172+88];
	ld.shared.u64 	%rd63, [%r1172+96];
	ld.shared.u64 	%rd64, [%r1172+104];
	ld.shared.u64 	%rd65, [%r1172+112];
	ld.shared.u64 	%rd66, [%r1172+120];
	ld.shared.u64 	%rd67, [%r1172+128];
	ld.shared.u64 	%rd68, [%r1172+136];
	ld.shared.u64 	%rd69, [%r1172+144];
	bar.sync 	0;
	mov.b32 	%r1164, 0;
	st.shared.u32 	[%r1170], %r1164;
	st.shared.u32 	[%r1170+768], %r1164;
	st.shared.u32 	[%r1170+1536], %r1164;
	st.shared.u32 	[%r1170+2304], %r1164;
	st.shared.u32 	[%r1170+3072], %r1164;
	st.shared.u32 	[%r1170+3840], %r1164;
	st.shared.u32 	[%r1170+4608], %r1164;
	st.shared.u32 	[%r1170+5376], %r1164;
	st.shared.u32 	[%r1170+6144], %r1164;
	st.shared.u32 	[%r1170+6912], %r1164;
	st.shared.u32 	[%r1170+7680], %r1164;
	st.shared.u32 	[%r1170+8448], %r1164;
	st.shared.u32 	[%r1170+9216], %r1164;
	st.shared.u32 	[%r1170+9984], %r1164;
	st.shared.u32 	[%r1170+10752], %r1164;
	st.shared.u32 	[%r1170+11520], %r1164;
	st.shared.u32 	[%r1170+12288], %r1164;
	st.shared.u32 	[%r1170+13056], %r1164;
	st.shared.u32 	[%r1170+13824], %r1164;
	st.shared.u32 	[%r1170+14592], %r1164;
	st.shared.u32 	[%r1170+15360], %r1164;
	st.shared.u32 	[%r1170+16128], %r1164;
	st.shared.u32 	[%r1170+16896], %r1164;
	st.shared.u32 	[%r1170+17664], %r1164;
	st.shared.u32 	[%r1170+18432], %r1164;
	st.shared.u32 	[%r1170+19200], %r1164;
	st.shared.u32 	[%r1170+19968], %r1164;
	st.shared.u32 	[%r1170+20736], %r1164;
	st.shared.u32 	[%r1170+21504], %r1164;
	st.shared.u32 	[%r1170+22272], %r1164;
	st.shared.u32 	[%r1170+23040], %r1164;
	st.shared.u32 	[%r1170+23808], %r1164;
	st.shared.u32 	[%r1170+24576], %r1164;
	mov.b64 	%rd335, 1;
	// begin inline asm
	shl.b64 %rd334, %rd335, %r2210;
	// end inline asm
	add.s64 	%rd337, %rd334, -1;
	// begin inline asm
	shl.b64 %rd336, %rd337, %r1164;
	// end inline asm
	// begin inline asm
	shr.b64 %rd338, %rd51, %r2185;
	// end inline asm
	cvt.u32.u64 	%r1173, %rd338;
	cvt.u32.u64 	%r1174, %rd336;
	and.b32  	%r1175, %r1174, %r1173;
	and.b32  	%r1176, %r1175, 31;
	mad.lo.s32 	%r1177, %r1176, 768, %r1170;
	shr.u32 	%r1178, %r1175, 4;
	and.b32  	%r1179, %r1178, 268435454;
	add.s32 	%r148, %r1177, %r1179;
	ld.shared.u16 	%rs1, [%r148];
	add.s16 	%rs125, %rs1, 1;
	st.shared.u16 	[%r148], %rs125;
	// begin inline asm
	shr.b64 %rd340, %rd52, %r2185;
	// end inline asm
	cvt.u32.u64 	%r1180, %rd340;
	and.b32  	%r1181, %r1174, %r1180;
	and.b32  	%r1182, %r1181, 31;
	mad.lo.s32 	%r1183, %r1182, 768, %r1170;
	shr.u32 	%r1184, %r1181, 4;
	and.b32  	%r1185, %r1184, 268435454;
	add.s32 	%r149, %r1183, %r1185;
	ld.shared.u16 	%rs2, [%r149];
	add.s16 	%rs126, %rs2, 1;
	st.shared.u16 	[%r149], %rs126;
	// begin inline asm
	shr.b64 %rd342, %rd53, %r2185;
	// end inline asm
	cvt.u32.u64 	%r1186, %rd342;
	and.b32  	%r1187, %r1174, %r1186;
	and.b32  	%r1188, %r1187, 31;
	mad.lo.s32 	%r1189, %r1188, 768, %r1170;
	shr.u32 	%r1190, %r1187, 4;
	and.b32  	%r1191, %r1190, 268435454;
	add.s32 	%r150, %r1189, %r1191;
	ld.shared.u16 	%rs3, [%r150];
	add.s16 	%rs127, %rs3, 1;
	st.shared.u16 	[%r150], %rs127;
	// begin inline asm
	shr.b64 %rd344, %rd54, %r2185;
	// end inline asm
	cvt.u32.u64 	%r1192, %rd344;
	and.b32  	%r1193, %r1174, %r1192;
	and.b32  	%r1194, %r1193, 31;
	mad.lo.s32 	%r1195, %r1194, 768, %r1170;
	shr.u32 	%r1196, %r1193, 4;
	and.b32  	%r1197, %r1196, 268435454;
	add.s32 	%r151, %r1195, %r1197;
	ld.shared.u16 	%rs4, [%r151];
	add.s16 	%rs128, %rs4, 1;
	st.shared.u16 	[%r151], %rs128;
	// begin inline asm
	shr.b64 %rd346, %rd55, %r2185;
	// end inline asm
	cvt.u32.u64 	%r1198, %rd346;
	and.b32  	%r1199, %r1174, %r1198;
	and.b32  	%r1200, %r1199, 31;
	mad.lo.s32 	%r1201, %r1200, 768, %r1170;
	shr.u32 	%r1202, %r1199, 4;
	and.b32  	%r1203, %r1202, 268435454;
	add.s32 	%r152, %r1201, %r1203;
	ld.shared.u16 	%rs5, [%r152];
	add.s16 	%rs129, %rs5, 1;
	st.shared.u16 	[%r152], %rs129;
	// begin inline asm
	shr.b64 %rd348, %rd56, %r2185;
	// end inline asm
	cvt.u32.u64 	%r1204, %rd348;
	and.b32  	%r1205, %r1174, %r1204;
	and.b32  	%r1206, %r1205, 31;
	mad.lo.s32 	%r1207, %r1206, 768, %r1170;
	shr.u32 	%r1208, %r1205, 4;
	and.b32  	%r1209, %r1208, 268435454;
	add.s32 	%r153, %r1207, %r1209;
	ld.shared.u16 	%rs6, [%r153];
	add.s16 	%rs130, %rs6, 1;
	st.shared.u16 	[%r153], %rs130;
	// begin inline asm
	shr.b64 %rd350, %rd57, %r2185;
	// end inline asm
	cvt.u32.u64 	%r1210, %rd350;
	and.b32  	%r1211, %r1174, %r1210;
	and.b32  	%r1212, %r1211, 31;
	mad.lo.s32 	%r1213, %r1212, 768, %r1170;
	shr.u32 	%r1214, %r1211, 4;
	and.b32  	%r1215, %r1214, 268435454;
	add.s32 	%r154, %r1213, %r1215;
	ld.shared.u16 	%rs7, [%r154];
	add.s16 	%rs131, %rs7, 1;
	st.shared.u16 	[%r154], %rs131;
	// begin inline asm
	shr.b64 %rd352, %rd58, %r2185;
	// end inline asm
	cvt.u32.u64 	%r1216, %rd352;
	and.b32  	%r1217, %r1174, %r1216;
	and.b32  	%r1218, %r1217, 31;
	mad.lo.s32 	%r1219, %r1218, 768, %r1170;
	shr.u32 	%r1220, %r1217, 4;
	and.b32  	%r1221, %r1220, 268435454;
	add.s32 	%r155, %r1219, %r1221;
	ld.shared.u16 	%rs8, [%r155];
	add.s16 	%rs132, %rs8, 1;
	st.shared.u16 	[%r155], %rs132;
	// begin inline asm
	shr.b64 %rd354, %rd59, %r2185;
	// end inline asm
	cvt.u32.u64 	%r1222, %rd354;
	and.b32  	%r1223, %r1174, %r1222;
	and.b32  	%r1224, %r1223, 31;
	mad.lo.s32 	%r1225, %r1224, 768, %r1170;
	shr.u32 	%r1226, %r1223, 4;
	and.b32  	%r1227, %r1226, 268435454;
	add.s32 	%r156, %r1225, %r1227;
	ld.shared.u16 	%rs9, [%r156];
	add.s16 	%rs133, %rs9, 1;
	st.shared.u16 	[%r156], %rs133;
	// begin inline asm
	shr.b64 %rd356, %rd60, %r2185;
	// end inline asm
	cvt.u32.u64 	%r1228, %rd356;
	and.b32  	%r1229, %r1174, %r1228;
	and.b32  	%r1230, %r1229, 31;
	mad.lo.s32 	%r1231, %r1230, 768, %r1170;
	shr.u32 	%r1232, %r1229, 4;
	and.b32  	%r1233, %r1232, 268435454;
	add.s32 	%r157, %r1231, %r1233;
	ld.shared.u16 	%rs10, [%r157];
	add.s16 	%rs134, %rs10, 1;
	st.shared.u16 	[%r157], %rs134;
	// begin inline asm
	shr.b64 %rd358, %rd61, %r2185;
	// end inline asm
	cvt.u32.u64 	%r1234, %rd358;
	and.b32  	%r1235, %r1174, %r1234;
	and.b32  	%r1236, %r1235, 31;
	mad.lo.s32 	%r1237, %r1236, 768, %r1170;
	shr.u32 	%r1238, %r1235, 4;
	and.b32  	%r1239, %r1238, 268435454;
	add.s32 	%r158, %r1237, %r1239;
	ld.shared.u16 	%rs11, [%r158];
	add.s16 	%rs135, %rs11, 1;
	st.shared.u16 	[%r158], %rs135;
	// begin inline asm
	shr.b64 %rd360, %rd62, %r2185;
	// end inline asm
	cvt.u32.u64 	%r1240, %rd360;
	and.b32  	%r1241, %r1174, %r1240;
	and.b32  	%r1242, %r1241, 31;
	mad.lo.s32 	%r1243, %r1242, 768, %r1170;
	shr.u32 	%r1244, %r1241, 4;
	and.b32  	%r1245, %r1244, 268435454;
	add.s32 	%r159, %r1243, %r1245;
	ld.shared.u16 	%rs12, [%r159];
	add.s16 	%rs136, %rs12, 1;
	st.shared.u16 	[%r159], %rs136;
	// begin inline asm
	shr.b64 %rd362, %rd63, %r2185;
	// end inline asm
	cvt.u32.u64 	%r1246, %rd362;
	and.b32  	%r1247, %r1174, %r1246;
	and.b32  	%r1248, %r1247, 31;
	mad.lo.s32 	%r1249, %r1248, 768, %r1170;
	shr.u32 	%r1250, %r1247, 4;
	and.b32  	%r1251, %r1250, 268435454;
	add.s32 	%r160, %r1249, %r1251;
	ld.shared.u16 	%rs13, [%r160];
	add.s16 	%rs137, %rs13, 1;
	st.shared.u16 	[%r160], %rs137;
	// begin inline asm
	shr.b64 %rd364, %rd64, %r2185;
	// end inline asm
	cvt.u32.u64 	%r1252, %rd364;
	and.b32  	%r1253, %r1174, %r1252;
	and.b32  	%r1254, %r1253, 31;
	mad.lo.s32 	%r1255, %r1254, 768, %r1170;
	shr.u32 	%r1256, %r1253, 4;
	and.b32  	%r1257, %r1256, 268435454;
	add.s32 	%r161, %r1255, %r1257;
	ld.shared.u16 	%rs14, [%r161];
	add.s16 	%rs138, %rs14, 1;
	st.shared.u16 	[%r161], %rs138;
	// begin inline asm
	shr.b64 %rd366, %rd65, %r2185;
	// end inline asm
	cvt.u32.u64 	%r1258, %rd366;
	and.b32  	%r1259, %r1174, %r1258;
	and.b32  	%r1260, %r1259, 31;
	mad.lo.s32 	%r1261, %r1260, 768, %r1170;
	shr.u32 	%r1262, %r1259, 4;
	and.b32  	%r1263, %r1262, 268435454;
	add.s32 	%r162, %r1261, %r1263;
	ld.shared.u16 	%rs15, [%r162];
	add.s16 	%rs139, %rs15, 1;
	st.shared.u16 	[%r162], %rs139;
	// begin inline asm
	shr.b64 %rd368, %rd66, %r2185;
	// end inline asm
	cvt.u32.u64 	%r1264, %rd368;
	and.b32  	%r1265, %r1174, %r1264;
	and.b32  	%r1266, %r1265, 31;
	mad.lo.s32 	%r1267, %r1266, 768, %r1170;
	shr.u32 	%r1268, %r1265, 4;
	and.b32  	%r1269, %r1268, 268435454;
	add.s32 	%r163, %r1267, %r1269;
	ld.shared.u16 	%rs16, [%r163];
	add.s16 	%rs140, %rs16, 1;
	st.shared.u16 	[%r163], %rs140;
	// begin inline asm
	shr.b64 %rd370, %rd67, %r2185;
	// end inline asm
	cvt.u32.u64 	%r1270, %rd370;
	and.b32  	%r1271, %r1174, %r1270;
	and.b32  	%r1272, %r1271, 31;
	mad.lo.s32 	%r1273, %r1272, 768, %r1170;
	shr.u32 	%r1274, %r1271, 4;
	and.b32  	%r1275, %r1274, 268435454;
	add.s32 	%r164, %r1273, %r1275;
	ld.shared.u16 	%rs17, [%r164];
	add.s16 	%rs141, %rs17, 1;
	st.shared.u16 	[%r164], %rs141;
	// begin inline asm
	shr.b64 %rd372, %rd68, %r2185;
	// end inline asm
	cvt.u32.u64 	%r1276, %rd372;
	and.b32  	%r1277, %r1174, %r1276;
	and.b32  	%r1278, %r1277, 31;
	mad.lo.s32 	%r1279, %r1278, 768, %r1170;
	shr.u32 	%r1280, %r1277, 4;
	and.b32  	%r1281, %r1280, 268435454;
	add.s32 	%r165, %r1279, %r1281;
	ld.shared.u16 	%rs18, [%r165];
	add.s16 	%rs142, %rs18, 1;
	st.shared.u16 	[%r165], %rs142;
	// begin inline asm
	shr.b64 %rd374, %rd69, %r2185;
	// end inline asm
	cvt.u32.u64 	%r1282, %rd374;
	and.b32  	%r1283, %r1174, %r1282;
	and.b32  	%r1284, %r1283, 31;
	mad.lo.s32 	%r1285, %r1284, 768, %r1170;
	shr.u32 	%r1286, %r1283, 4;
	and.b32  	%r1287, %r1286, 268435454;
	add.s32 	%r166, %r1285, %r1287;
	ld.shared.u16 	%rs19, [%r166];
	add.s16 	%rs143, %rs19, 1;
	st.shared.u16 	[%r166], %rs143;
	bar.sync 	0;
	mad.lo.s32 	%r1288, %r1167, -20, %r1172;
	ld.shared.u32 	%r167, [%r1288];
	ld.shared.u32 	%r1289, [%r1288+4];
	ld.shared.u32 	%r1290, [%r1288+8];
	ld.shared.u32 	%r1291, [%r1288+12];
	ld.shared.u32 	%r1292, [%r1288+16];
	ld.shared.u32 	%r1293, [%r1288+20];
	ld.shared.u32 	%r1294, [%r1288+24];
	ld.shared.u32 	%r1295, [%r1288+28];
	ld.shared.u32 	%r1296, [%r1288+32];
	ld.shared.u32 	%r1297, [%r1288+36];
	ld.shared.u32 	%r1298, [%r1288+40];
	ld.shared.u32 	%r1299, [%r1288+44];
	ld.shared.u32 	%r1300, [%r1288+48];
	ld.shared.u32 	%r1301, [%r1288+52];
	ld.shared.u32 	%r1302, [%r1288+56];
	ld.shared.u32 	%r1303, [%r1288+60];
	ld.shared.u32 	%r1304, [%r1288+64];
	ld.shared.u32 	%r1305, [%r1288+68];
	ld.shared.u32 	%r1306, [%r1288+72];
	ld.shared.u32 	%r1307, [%r1288+76];
	ld.shared.u32 	%r1308, [%r1288+80];
	ld.shared.u32 	%r1309, [%r1288+84];
	ld.shared.u32 	%r1310, [%r1288+88];
	ld.shared.u32 	%r1311, [%r1288+92];
	ld.shared.u32 	%r1312, [%r1288+96];
	ld.shared.u32 	%r1313, [%r1288+100];
	ld.shared.u32 	%r1314, [%r1288+104];
	ld.shared.u32 	%r1315, [%r1288+108];
	ld.shared.u32 	%r1316, [%r1288+112];
	ld.shared.u32 	%r1317, [%r1288+116];
	ld.shared.u32 	%r1318, [%r1288+120];
	ld.shared.u32 	%r1319, [%r1288+124];
	ld.shared.u32 	%r1320, [%r1288+128];
	add.s32 	%r168, %r1289, %r167;
	add.s32 	%r169, %r1290, %r168;
	add.s32 	%r170, %r1291, %r169;
	add.s32 	%r171, %r1292, %r170;
	add.s32 	%r172, %r1293, %r171;
	add.s32 	%r173, %r1294, %r172;
	add.s32 	%r174, %r1295, %r173;
	add.s32 	%r175, %r1296, %r174;
	add.s32 	%r176, %r1297, %r175;
	add.s32 	%r177, %r1298, %r176;
	add.s32 	%r178, %r1299, %r177;
	add.s32 	%r179, %r1300, %r178;
	add.s32 	%r180, %r1301, %r179;
	add.s32 	%r181, %r1302, %r180;
	add.s32 	%r182, %r1303, %r181;
	add.s32 	%r183, %r1304, %r182;
	add.s32 	%r184, %r1305, %r183;
	add.s32 	%r185, %r1306, %r184;
	add.s32 	%r186, %r1307, %r185;
	add.s32 	%r187, %r1308, %r186;
	add.s32 	%r188, %r1309, %r187;
	add.s32 	%r189, %r1310, %r188;
	add.s32 	%r190, %r1311, %r189;
	add.s32 	%r191, %r1312, %r190;
	add.s32 	%r192, %r1313, %r191;
	add.s32 	%r193, %r1314, %r192;
	add.s32 	%r194, %r1315, %r193;
	add.s32 	%r195, %r1316, %r194;
	add.s32 	%r196, %r1317, %r195;
	add.s32 	%r197, %r1318, %r196;
	add.s32 	%r198, %r1319, %r197;
	add.s32 	%r1141, %r1320, %r198;
	mov.b32 	%r1139, 1;
	mov.b32 	%r1166, -1;
	// begin inline asm
	{  .reg .u32 r0;  .reg .pred p;  shfl.sync.up.b32 r0|p, %r1141, %r1139, %r1164, %r1166;  @p add.u32 r0, r0, %r1141;  mov.u32 %r1137, r0;}
	// end inline asm
	mov.b32 	%r1145, 2;
	// begin inline asm
	{  .reg .u32 r0;  .reg .pred p;  shfl.sync.up.b32 r0|p, %r1137, %r1145, %r1164, %r1166;  @p add.u32 r0, r0, %r1137;  mov.u32 %r1143, r0;}
	// end inline asm
	mov.b32 	%r1151, 4;
	// begin inline asm
	{  .reg .u32 r0;  .reg .pred p;  shfl.sync.up.b32 r0|p, %r1143, %r1151, %r1164, %r1166;  @p add.u32 r0, r0, %r1143;  mov.u32 %r1149, r0;}
	// end inline asm
	mov.b32 	%r1157, 8;
	// begin inline asm
	{  .reg .u32 r0;  .reg .pred p;  shfl.sync.up.b32 r0|p, %r1149, %r1157, %r1164, %r1166;  @p add.u32 r0, r0, %r1149;  mov.u32 %r1155, r0;}
	// end inline asm
	mov.b32 	%r1163, 16;
	// begin inline asm
	{  .reg .u32 r0;  .reg .pred p;  shfl.sync.up.b32 r0|p, %r1155, %r1163, %r1164, %r1166;  @p add.u32 r0, r0, %r1155;  mov.u32 %r1161, r0;}
	// end inline asm
	@%p72 bra 	$L__BB11_43;
	mov.u32 	%r1321, %tid.x;
	shr.u32 	%r1322, %r1321, 3;
	and.b32  	%r1323, %r1322, 124;
	mov.u32 	%r1324, _ZZN3cub18CUB_300001_SM_10006detail10radix_sort30DeviceSegmentedRadixSortKernelINS1_5radix10policy_hubIyNS0_8NullTypeEiE10Policy1000ELb0ELNS0_9SortOrderE0EyS6_PySA_iNS1_21identity_decomposer_tEEEvPKT2_PSC_PKT3_PSG_T4_T5_iiiT7_E12temp_storage;
	add.s32 	%r1325, %r1324, %r1323;
	st.shared.u32 	[%r1325+25344], %r1161;
$L__BB11_43:
	sub.s32 	%r1326, %r1161, %r1141;
	setp.ne.s32 	%p73, %r824, 0;
	mov.u32 	%r1327, %tid.x;
	setp.gt.u32 	%p74, %r1327, 31;
	shr.u32 	%r1328, %r1327, 5;
	setp.eq.s32 	%p75, %r1328, 5;
	setp.eq.s32 	%p76, %r1328, 4;
	setp.eq.s32 	%p77, %r1328, 3;
	setp.eq.s32 	%p78, %r1328, 2;
	setp.eq.s32 	%p79, %r1328, 1;
	bar.sync 	0;
	ld.shared.v4.u32 	{%r1329, %r1330, %r1331, %r1332}, [_ZZN3cub18CUB_300001_SM_10006detail10radix_sort30DeviceSegmentedRadixSortKernelINS1_5radix10policy_hubIyNS0_8NullTypeEiE10Policy1000ELb0ELNS0_9SortOrderE0EyS6_PySA_iNS1_21identity_decomposer_tEEEvPKT2_PSC_PKT3_PSG_T4_T5_iiiT7_E12temp_storage+25344];
	selp.b32 	%r1333, %r1329, %r2281, %p79;
	add.s32 	%r1334, %r1330, %r1329;
	selp.b32 	%r1335, %r1334, %r1333, %p78;
	add.s32 	%r1336, %r1334, %r1331;
	selp.b32 	%r1337, %r1336, %r1335, %p77;
	add.s32 	%r1338, %r1336, %r1332;
	selp.b32 	%r1339, %r1338, %r1337, %p76;
	ld.shared.v2.u32 	{%r1340, %r1341}, [_ZZN3cub18CUB_300001_SM_10006detail10radix_sort30DeviceSegmentedRadixSortKernelINS1_5radix10policy_hubIyNS0_8NullTypeEiE10Policy1000ELb0ELNS0_9SortOrderE0EyS6_PySA_iNS1_21identity_decomposer_tEEEvPKT2_PSC_PKT3_PSG_T4_T5_iiiT7_E12temp_storage+25360];
	add.s32 	%r1342, %r1338, %r1340;
	selp.b32 	%r2281, %r1342, %r1339, %p75;
	add.s32 	%r202, %r1342, %r1341;
	selp.b32 	%r1343, %r1326, 0, %p73;
	add.s32 	%r1344, %r2281, %r1343;
	selp.b32 	%r2286, %r1344, %r1326, %p74;
	or.pred  	%p80, %p74, %p73;
	@%p80 bra 	$L__BB11_45;
	shl.b32 	%r2286, %r202, 16;
	st.shared.u32 	[_ZZN3cub18CUB_300001_SM_10006detail10radix_sort30DeviceSegmentedRadixSortKernelINS1_5radix10policy_hubIyNS0_8NullTypeEiE10Policy1000ELb0ELNS0_9SortOrderE0EyS6_PySA_iNS1_21identity_decomposer_tEEEvPKT2_PSC_PKT3_PSG_T4_T5_iiiT7_E12temp_storage+25376], %r2286;
$L__BB11_45:
	mov.u32 	%r1345, %tid.x;
	setp.eq.s32 	%p81, %r1345, 0;
	bar.sync 	0;
	@%p81 bra 	$L__BB11_47;
	ld.shared.u32 	%r1346, [_ZZN3cub18CUB_300001_SM_10006detail10radix_sort30DeviceSegmentedRadixSortKernelINS1_5radix10policy_hubIyNS0_8NullTypeEiE10Policy1000ELb0ELNS0_9SortOrderE0EyS6_PySA_iNS1_21identity_decomposer_tEEEvPKT2_PSC_PKT3_PSG_T4_T5_iiiT7_E12temp_storage+25376];
	add.s32 	%r2286, %r1346, %r2286;
$L__BB11_47:
	mov.u32 	%r208, %tid.x;
	setp.gt.u32 	%p82, %r208, 63;
	add.s32 	%r1347, %r167, %r2286;
	add.s32 	%r1348, %r168, %r2286;
	add.s32 	%r1349, %r169, %r2286;
	add.s32 	%r1350, %r170, %r2286;
	add.s32 	%r1351, %r171, %r2286;
	add.s32 	%r1352, %r172, %r2286;
	add.s32 	%r1353, %r173, %r2286;
	add.s32 	%r1354, %r174, %r2286;
	add.s32 	%r1355, %r175, %r2286;
	add.s32 	%r1356, %r176, %r2286;
	add.s32 	%r1357, %r177, %r2286;
	add.s32 	%r1358, %r178, %r2286;
	add.s32 	%r1359, %r179, %r2286;
	add.s32 	%r1360, %r180, %r2286;
	add.s32 	%r1361, %r181, %r2286;
	add.s32 	%r1362, %r182, %r2286;
	add.s32 	%r1363, %r183, %r2286;
	add.s32 	%r1364, %r184, %r2286;
	add.s32 	%r1365, %r185, %r2286;
	add.s32 	%r1366, %r186, %r2286;
	add.s32 	%r1367, %r187, %r2286;
	add.s32 	%r1368, %r188, %r2286;
	add.s32 	%r1369, %r189, %r2286;
	add.s32 	%r1370, %r190, %r2286;
	add.s32 	%r1371, %r191, %r2286;
	add.s32 	%r1372, %r192, %r2286;
	add.s32 	%r1373, %r193, %r2286;
	add.s32 	%r1374, %r194, %r2286;
	add.s32 	%r1375, %r195, %r2286;
	add.s32 	%r1376, %r196, %r2286;
	add.s32 	%r1377, %r197, %r2286;
	add.s32 	%r1378, %r198, %r2286;
	shl.b32 	%r1379, %r208, 2;
	mov.u32 	%r1380, _ZZN3cub18CUB_300001_SM_10006detail10radix_sort30DeviceSegmentedRadixSortKernelINS1_5radix10policy_hubIyNS0_8NullTypeEiE10Policy1000ELb0ELNS0_9SortOrderE0EyS6_PySA_iNS1_21identity_decomposer_tEEEvPKT2_PSC_PKT3_PSG_T4_T5_iiiT7_E12temp_storage;
	add.s32 	%r209, %r1380, %r1379;
	add.s32 	%r210, %r209, %r1379;
	mad.lo.s32 	%r1381, %r208, 144, %r210;
	mad.lo.s32 	%r1382, %r208, -20, %r1381;
	st.shared.u32 	[%r1382], %r2286;
	st.shared.u32 	[%r1382+4], %r1347;
	st.shared.u32 	[%r1382+8], %r1348;
	st.shared.u32 	[%r1382+12], %r1349;
	st.shared.u32 	[%r1382+16], %r1350;
	st.shared.u32 	[%r1382+20], %r1351;
	st.shared.u32 	[%r1382+24], %r1352;
	st.shared.u32 	[%r1382+28], %r1353;
	st.shared.u32 	[%r1382+32], %r1354;
	st.shared.u32 	[%r1382+36], %r1355;
	st.shared.u32 	[%r1382+40], %r1356;
	st.shared.u32 	[%r1382+44], %r1357;
	st.shared.u32 	[%r1382+48], %r1358;
	st.shared.u32 	[%r1382+52], %r1359;
	st.shared.u32 	[%r1382+56], %r1360;
	st.shared.u32 	[%r1382+60], %r1361;
	st.shared.u32 	[%r1382+64], %r1362;
	st.shared.u32 	[%r1382+68], %r1363;
	st.shared.u32 	[%r1382+72], %r1364;
	st.shared.u32 	[%r1382+76], %r1365;
	st.shared.u32 	[%r1382+80], %r1366;
	st.shared.u32 	[%r1382+84], %r1367;
	st.shared.u32 	[%r1382+88], %r1368;
	st.shared.u32 	[%r1382+92], %r1369;
	st.shared.u32 	[%r1382+96], %r1370;
	st.shared.u32 	[%r1382+100], %r1371;
	st.shared.u32 	[%r1382+104], %r1372;
	st.shared.u32 	[%r1382+108], %r1373;
	st.shared.u32 	[%r1382+112], %r1374;
	st.shared.u32 	[%r1382+116], %r1375;
	st.shared.u32 	[%r1382+120], %r1376;
	st.shared.u32 	[%r1382+124], %r1377;
	st.shared.u32 	[%r1382+128], %r1378;
	bar.sync 	0;
	cvt.u32.u16 	%r1383, %rs1;
	ld.shared.u16 	%r1384, [%r148];
	add.s32 	%r211, %r1384, %r1383;
	cvt.u32.u16 	%r1385, %rs2;
	ld.shared.u16 	%r1386, [%r149];
	add.s32 	%r212, %r1386, %r1385;
	cvt.u32.u16 	%r1387, %rs3;
	ld.shared.u16 	%r1388, [%r150];
	add.s32 	%r213, %r1388, %r1387;
	cvt.u32.u16 	%r1389, %rs4;
	ld.shared.u16 	%r1390, [%r151];
	add.s32 	%r214, %r1390, %r1389;
	cvt.u32.u16 	%r1391, %rs5;
	ld.shared.u16 	%r1392, [%r152];
	add.s32 	%r215, %r1392, %r1391;
	cvt.u32.u16 	%r1393, %rs6;
	ld.shared.u16 	%r1394, [%r153];
	add.s32 	%r216, %r1394, %r1393;
	cvt.u32.u16 	%r1395, %rs7;
	ld.shared.u16 	%r1396, [%r154];
	add.s32 	%r217, %r1396, %r1395;
	cvt.u32.u16 	%r1397, %rs8;
	ld.shared.u16 	%r1398, [%r155];
	add.s32 	%r218, %r1398, %r1397;
	cvt.u32.u16 	%r1399, %rs9;
	ld.shared.u16 	%r1400, [%r156];
	add.s32 	%r219, %r1400, %r1399;
	cvt.u32.u16 	%r1401, %rs10;
	ld.shared.u16 	%r1402, [%r157];
	add.s32 	%r220, %r1402, %r1401;
	cvt.u32.u16 	%r1403, %rs11;
	ld.shared.u16 	%r1404, [%r158];
	add.s32 	%r221, %r1404, %r1403;
	cvt.u32.u16 	%r1405, %rs12;
	ld.shared.u16 	%r1406, [%r159];
	add.s32 	%r222, %r1406, %r1405;
	cvt.u32.u16 	%r1407, %rs13;
	ld.shared.u16 	%r1408, [%r160];
	add.s32 	%r223, %r1408, %r1407;
	cvt.u32.u16 	%r1409, %rs14;
	ld.shared.u16 	%r1410, [%r161];
	add.s32 	%r224, %r1410, %r1409;
	cvt.u32.u16 	%r1411, %rs15;
	ld.shared.u16 	%r1412, [%r162];
	add.s32 	%r225, %r1412, %r1411;
	cvt.u32.u16 	%r1413, %rs16;
	ld.shared.u16 	%r1414, [%r163];
	add.s32 	%r226, %r1414, %r1413;
	cvt.u32.u16 	%r1415, %rs17;
	ld.shared.u16 	%r1416, [%r164];
	add.s32 	%r227, %r1416, %r1415;
	cvt.u32.u16 	%r1417, %rs18;
	ld.shared.u16 	%r1418, [%r165];
	add.s32 	%r228, %r1418, %r1417;
	cvt.u32.u16 	%r1419, %rs19;
	ld.shared.u16 	%r1420, [%r166];
	add.s32 	%r229, %r1420, %r1419;
	@%p82 bra 	$L__BB11_49;
	and.b32  	%r1421, %r208, 31;
	mad.lo.s32 	%r1423, %r1421, 768, %r1380;
	shr.u32 	%r1424, %r208, 4;
	and.b32  	%r1425, %r1424, 62;
	add.s32 	%r1426, %r1423, %r1425;
	ld.shared.u16 	%r2287, [%r1426];
$L__BB11_49:
	setp.gt.u32 	%p83, %r208, 63;
	bar.sync 	0;
	@%p83 bra 	$L__BB11_51;
	st.shared.u32 	[%r209], %r2287;
	mov.b32 	%r2288, 3648;
$L__BB11_51:
	setp.gt.u32 	%p84, %r208, 62;
	bar.sync 	0;
	@%p84 bra 	$L__BB11_53;
	ld.shared.u32 	%r2288, [%r209+4];
$L__BB11_53:
	setp.gt.u32 	%p85, %r208, 63;
	bar.sync 	0;
	@%p85 bra 	$L__BB11_55;
	sub.s32 	%r1428, %r2290, %r2287;
	st.shared.u32 	[%r209+29184], %r1428;
	add.s32 	%r2290, %r2288, %r1428;
$L__BB11_55:
	ld.param.u32 	%r2186, [_ZN3cub18CUB_300001_SM_10006detail10radix_sort30DeviceSegmentedRadixSortKernelINS1_5radix10policy_hubIyNS0_8NullTypeEiE10Policy1000ELb0ELNS0_9SortOrderE0EyS6_PySA_iNS1_21identity_decomposer_tEEEvPKT2_PSC_PKT3_PSG_T4_T5_iiiT7__param_7];
	ld.param.u64 	%rd622, [_ZN3cub18CUB_300001_SM_10006detail10radix_sort30DeviceSegmentedRadixSortKernelINS1_5radix10policy_hubIyNS0_8NullTypeEiE10Policy1000ELb0ELNS0_9SortOrderE0EyS6_PySA_iNS1_21identity_decomposer_tEEEvPKT2_PSC_PKT3_PSG_T4_T5_iiiT7__param_1];
	bar.sync 	0;
	shl.b32 	%r1448, %r211, 3;
	add.s32 	%r1450, %r1380, %r1448;
	st.shared.u64 	[%r1450], %rd51;
	shl.b32 	%r1451, %r212, 3;
	add.s32 	%r1452, %r1380, %r1451;
	st.shared.u64 	[%r1452], %rd52;
	shl.b32 	%r1453, %r213, 3;
	add.s32 	%r1454, %r1380, %r1453;
	st.shared.u64 	[%r1454], %rd53;
	shl.b32 	%r1455, %r214, 3;
	add.s32 	%r1456, %r1380, %r1455;
	st.shared.u64 	[%r1456], %rd54;
	shl.b32 	%r1457, %r215, 3;
	add.s32 	%r1458, %r1380, %r1457;
	st.shared.u64 	[%r1458], %rd55;
	shl.b32 	%r1459, %r216, 3;
	add.s32 	%r1460, %r1380, %r1459;
	st.shared.u64 	[%r1460], %rd56;
	shl.b32 	%r1461, %r217, 3;
	add.s32 	%r1462, %r1380, %r1461;
	st.shared.u64 	[%r1462], %rd57;
	shl.b32 	%r1463, %r218, 3;
	add.s32 	%r1464, %r1380, %r1463;
	st.shared.u64 	[%r1464], %rd58;
	shl.b32 	%r1465, %r219, 3;
	add.s32 	%r1466, %r1380, %r1465;
	st.shared.u64 	[%r1466], %rd59;
	shl.b32 	%r1467, %r220, 3;
	add.s32 	%r1468, %r1380, %r1467;
	st.shared.u64 	[%r1468], %rd60;
	shl.b32 	%r1469, %r221, 3;
	add.s32 	%r1470, %r1380, %r1469;
	st.shared.u64 	[%r1470], %rd61;
	shl.b32 	%r1471, %r222, 3;
	add.s32 	%r1472, %r1380, %r1471;
	st.shared.u64 	[%r1472], %rd62;
	shl.b32 	%r1473, %r223, 3;
	add.s32 	%r1474, %r1380, %r1473;
	st.shared.u64 	[%r1474], %rd63;
	shl.b32 	%r1475, %r224, 3;
	add.s32 	%r1476, %r1380, %r1475;
	st.shared.u64 	[%r1476], %rd64;
	shl.b32 	%r1477, %r225, 3;
	add.s32 	%r1478, %r1380, %r1477;
	st.shared.u64 	[%r1478], %rd65;
	shl.b32 	%r1479, %r226, 3;
	add.s32 	%r1480, %r1380, %r1479;
	st.shared.u64 	[%r1480], %rd66;
	shl.b32 	%r1481, %r227, 3;
	add.s32 	%r1482, %r1380, %r1481;
	st.shared.u64 	[%r1482], %rd67;
	shl.b32 	%r1483, %r228, 3;
	add.s32 	%r1484, %r1380, %r1483;
	st.shared.u64 	[%r1484], %rd68;
	shl.b32 	%r1485, %r229, 3;
	add.s32 	%r1486, %r1380, %r1485;
	st.shared.u64 	[%r1486], %rd69;
	bar.sync 	0;
	ld.shared.u64 	%rd402, [%r210];
	// begin inline asm
	shr.b64 %rd401, %rd402, %r2186;
	// end inline asm
	cvt.u32.u64 	%r1487, %rd401;
	and.b32  	%r1489, %r1487, %r1174;
	shl.b32 	%r1490, %r1489, 2;
	add.s32 	%r1491, %r1380, 29184;
	add.s32 	%r1492, %r1491, %r1490;
	ld.shared.u32 	%r1493, [%r1492];
	add.s32 	%r1494, %r208, %r1493;
	cvta.to.global.u64 	%rd439, %rd622;
	mul.wide.u32 	%rd440, %r1494, 8;
	add.s64 	%rd441, %rd439, %rd440;
	st.global.u64 	[%rd441], %rd402;
	ld.shared.u64 	%rd404, [%r210+1536];
	// begin inline asm
	shr.b64 %rd403, %rd404, %r2186;
	// end inline asm
	cvt.u32.u64 	%r1495, %rd403;
	and.b32  	%r1496, %r1495, %r1174;
	shl.b32 	%r1497, %r1496, 2;
	add.s32 	%r1498, %r1491, %r1497;
	ld.shared.u32 	%r1499, [%r1498];
	add.s32 	%r1500, %r208, %r1499;
	add.s32 	%r1501, %r1500, 192;
	mul.wide.u32 	%rd442, %r1501, 8;
	add.s64 	%rd443, %rd439, %rd442;
	st.global.u64 	[%rd443], %rd404;
	ld.shared.u64 	%rd406, [%r210+3072];
	// begin inline asm
	shr.b64 %rd405, %rd406, %r2186;
	// end inline asm
	cvt.u32.u64 	%r1502, %rd405;
	and.b32  	%r1503, %r1502, %r1174;
	shl.b32 	%r1504, %r1503, 2;
	add.s32 	%r1505, %r1491, %r1504;
	ld.shared.u32 	%r1506, [%r1505];
	add.s32 	%r1507, %r208, %r1506;
	add.s32 	%r1508, %r1507, 384;
	mul.wide.u32 	%rd444, %r1508, 8;
	add.s64 	%rd445, %rd439, %rd444;
	st.global.u64 	[%rd445], %rd406;
	ld.shared.u64 	%rd408, [%r210+4608];
	// begin inline asm
	shr.b64 %rd407, %rd408, %r2186;
	// end inline asm
	cvt.u32.u64 	%r1509, %rd407;
	and.b32  	%r1510, %r1509, %r1174;
	shl.b32 	%r1511, %r1510, 2;
	add.s32 	%r1512, %r1491, %r1511;
	ld.shared.u32 	%r1513, [%r1512];
	add.s32 	%r1514, %r208, %r1513;
	add.s32 	%r1515, %r1514, 576;
	mul.wide.u32 	%rd446, %r1515, 8;
	add.s64 	%rd447, %rd439, %rd446;
	st.global.u64 	[%rd447], %rd408;
	ld.shared.u64 	%rd410, [%r210+6144];
	// begin inline asm
	shr.b64 %rd409, %rd410, %r2186;
	// end inline asm
	cvt.u32.u64 	%r1516, %rd409;
	and.b32  	%r1517, %r1516, %r1174;
	shl.b32 	%r1518, %r1517, 2;
	add.s32 	%r1519, %r1491, %r1518;
	ld.shared.u32 	%r1520, [%r1519];
	add.s32 	%r1521, %r208, %r1520;
	add.s32 	%r1522, %r1521, 768;
	mul.wide.u32 	%rd448, %r1522, 8;
	add.s64 	%rd449, %rd439, %rd448;
	st.global.u64 	[%rd449], %rd410;
	ld.shared.u64 	%rd412, [%r210+7680];
	// begin inline asm
	shr.b64 %rd411, %rd412, %r2186;
	// end inline asm
	cvt.u32.u64 	%r1523, %rd411;
	and.b32  	%r1524, %r1523, %r1174;
	shl.b32 	%r1525, %r1524, 2;
	add.s32 	%r1526, %r1491, %r1525;
	ld.shared.u32 	%r1527, [%r1526];
	add.s32 	%r1528, %r208, %r1527;
	add.s32 	%r1529, %r1528, 960;
	mul.wide.u32 	%rd450, %r1529, 8;
	add.s64 	%rd451, %rd439, %rd450;
	st.global.u64 	[%rd451], %rd412;
	ld.shared.u64 	%rd414, [%r210+9216];
	// begin inline asm
	shr.b64 %rd413, %rd414, %r2186;
	// end inline asm
	cvt.u32.u64 	%r1530, %rd413;
	and.b32  	%r1531, %r1530, %r1174;
	shl.b32 	%r1532, %r1531, 2;
	add.s32 	%r1533, %r1491, %r1532;
	ld.shared.u32 	%r1534, [%r1533];
	add.s32 	%r1535, %r208, %r1534;
	add.s32 	%r1536, %r1535, 1152;
	mul.wide.u32 	%rd452, %r1536, 8;
	add.s64 	%rd453, %rd439, %rd452;
	st.global.u64 	[%rd453], %rd414;
	ld.shared.u64 	%rd416, [%r210+10752];
	// begin inline asm
	shr.b64 %rd415, %rd416, %r2186;
	// end inline asm
	cvt.u32.u64 	%r1537, %rd415;
	and.b32  	%r1538, %r1537, %r1174;
	shl.b32 	%r1539, %r1538, 2;
	add.s32 	%r1540, %r1491, %r1539;
	ld.shared.u32 	%r1541, [%r1540];
	add.s32 	%r1542, %r208, %r1541;
	add.s32 	%r1543, %r1542, 1344;
	mul.wide.u32 	%rd454, %r1543, 8;
	add.s64 	%rd455, %rd439, %rd454;
	st.global.u64 	[%rd455], %rd416;
	ld.shared.u64 	%rd418, [%r210+12288];
	// begin inline asm
	shr.b64 %rd417, %rd418, %r2186;
	// end inline asm
	cvt.u32.u64 	%r1544, %rd417;
	and.b32  	%r1545, %r1544, %r1174;
	shl.b32 	%r1546, %r1545, 2;
	add.s32 	%r1547, %r1491, %r1546;
	ld.shared.u32 	%r1548, [%r1547];
	add.s32 	%r1549, %r208, %r1548;
	add.s32 	%r1550, %r1549, 1536;
	mul.wide.u32 	%rd456, %r1550, 8;
	add.s64 	%rd457, %rd439, %rd456;
	st.global.u64 	[%rd457], %rd418;
	ld.shared.u64 	%rd420, [%r210+13824];
	// begin inline asm
	shr.b64 %rd419, %rd420, %r2186;
	// end inline asm
	cvt.u32.u64 	%r1551, %rd419;
	and.b32  	%r1552, %r1551, %r1174;
	shl.b32 	%r1553, %r1552, 2;
	add.s32 	%r1554, %r1491, %r1553;
	ld.shared.u32 	%r1555, [%r1554];
	add.s32 	%r1556, %r208, %r1555;
	add.s32 	%r1557, %r1556, 1728;
	mul.wide.u32 	%rd458, %r1557, 8;
	add.s64 	%rd459, %rd439, %rd458;
	st.global.u64 	[%rd459], %rd420;
	ld.shared.u64 	%rd422, [%r210+15360];
	// begin inline asm
	shr.b64 %rd421, %rd422, %r2186;
	// end inline asm
	cvt.u32.u64 	%r1558, %rd421;
	and.b32  	%r1559, %r1558, %r1174;
	shl.b32 	%r1560, %r1559, 2;
	add.s32 	%r1561, %r1491, %r1560;
	ld.shared.u32 	%r1562, [%r1561];
	add.s32 	%r1563, %r208, %r1562;
	add.s32 	%r1564, %r1563, 1920;
	mul.wide.u32 	%rd460, %r1564, 8;
	add.s64 	%rd461, %rd439, %rd460;
	st.global.u64 	[%rd461], %rd422;
	ld.shared.u64 	%rd424, [%r210+16896];
	// begin inline asm
	shr.b64 %rd423, %rd424, %r2186;
	// end inline asm
	cvt.u32.u64 	%r1565, %rd423;
	and.b32  	%r1566, %r1565, %r1174;
	shl.b32 	%r1567, %r1566, 2;
	add.s32 	%r1568, %r1491, %r1567;
	ld.shared.u32 	%r1569, [%r1568];
	add.s32 	%r1570, %r208, %r1569;
	add.s32 	%r1571, %r1570, 2112;
	mul.wide.u32 	%rd462, %r1571, 8;
	add.s64 	%rd463, %rd439, %rd462;
	st.global.u64 	[%rd463], %rd424;
	ld.shared.u64 	%rd426, [%r210+18432];
	// begin inline asm
	shr.b64 %rd425, %rd426, %r2186;
	// end inline asm
	cvt.u32.u64 	%r1572, %rd425;
	and.b32  	%r1573, %r1572, %r1174;
	shl.b32 	%r1574, %r1573, 2;
	add.s32 	%r1575, %r1491, %r1574;
	ld.shared.u32 	%r1576, [%r1575];
	add.s32 	%r1577, %r208, %r1576;
	add.s32 	%r1578, %r1577, 2304;
	mul.wide.u32 	%rd464, %r1578, 8;
	add.s64 	%rd465, %rd439, %rd464;
	st.global.u64 	[%rd465], %rd426;
	ld.shared.u64 	%rd428, [%r210+19968];
	// begin inline asm
	shr.b64 %rd427, %rd428, %r2186;
	// end inline asm
	cvt.u32.u64 	%r1579, %rd427;
	and.b32  	%r1580, %r1579, %r1174;
	shl.b32 	%r1581, %r1580, 2;
	add.s32 	%r1582, %r1491, %r1581;
	ld.shared.u32 	%r1583, [%r1582];
	add.s32 	%r1584, %r208, %r1583;
	add.s32 	%r1585, %r1584, 2496;
	mul.wide.u32 	%rd466, %r1585, 8;
	add.s64 	%rd467, %rd439, %rd466;
	st.global.u64 	[%rd467], %rd428;
	ld.shared.u64 	%rd430, [%r210+21504];
	// begin inline asm
	shr.b64 %rd429, %rd430, %r2186;
	// end inline asm
	cvt.u32.u64 	%r1586, %rd429;
	and.b32  	%r1587, %r1586, %r1174;
	shl.b32 	%r1588, %r1587, 2;
	add.s32 	%r1589, %r1491, %r1588;
	ld.shared.u32 	%r1590, [%r1589];
	add.s32 	%r1591, %r208, %r1590;
	add.s32 	%r1592, %r1591, 2688;
	mul.wide.u32 	%rd468, %r1592, 8;
	add.s64 	%rd469, %rd439, %rd468;
	st.global.u64 	[%rd469], %rd430;
	ld.shared.u64 	%rd432, [%r210+23040];
	// begin inline asm
	shr.b64 %rd431, %rd432, %r2186;
	// end inline asm
	cvt.u32.u64 	%r1593, %rd431;
	and.b32  	%r1594, %r1593, %r1174;
	shl.b32 	%r1595, %r1594, 2;
	add.s32 	%r1596, %r1491, %r1595;
	ld.shared.u32 	%r1597, [%r1596];
	add.s32 	%r1598, %r208, %r1597;
	add.s32 	%r1599, %r1598, 2880;
	mul.wide.u32 	%rd470, %r1599, 8;
	add.s64 	%rd471, %rd439, %rd470;
	st.global.u64 	[%rd471], %rd432;
	ld.shared.u64 	%rd434, [%r210+24576];
	// begin inline asm
	shr.b64 %rd433, %rd434, %r2186;
	// end inline asm
	cvt.u32.u64 	%r1600, %rd433;
	and.b32  	%r1601, %r1600, %r1174;
	shl.b32 	%r1602, %r1601, 2;
	add.s32 	%r1603, %r1491, %r1602;
	ld.shared.u32 	%r1604, [%r1603];
	add.s32 	%r1605, %r208, %r1604;
	add.s32 	%r1606, %r1605, 3072;
	mul.wide.u32 	%rd472, %r1606, 8;
	add.s64 	%rd473, %rd439, %rd472;
	st.global.u64 	[%rd473], %rd434;
	ld.shared.u64 	%rd436, [%r210+26112];
	// begin inline asm
	shr.b64 %rd435, %rd436, %r2186;
	// end inline asm
	cvt.u32.u64 	%r1607, %rd435;
	and.b32  	%r1608, %r1607, %r1174;
	shl.b32 	%r1609, %r1608, 2;
	add.s32 	%r1610, %r1491, %r1609;
	ld.shared.u32 	%r1611, [%r1610];
	add.s32 	%r1612, %r208, %r1611;
	add.s32 	%r1613, %r1612, 3264;
	mul.wide.u32 	%rd474, %r1613, 8;
	add.s64 	%rd475, %rd439, %rd474;
	st.global.u64 	[%rd475], %rd436;
	ld.shared.u64 	%rd438, [%r210+27648];
	// begin inline asm
	shr.b64 %rd437, %rd438, %r2186;
	// end inline asm
	cvt.u32.u64 	%r1614, %rd437;
	and.b32  	%r1615, %r1614, %r1174;
	shl.b32 	%r1616, %r1615, 2;
	add.s32 	%r1617, %r1491, %r1616;
	ld.shared.u32 	%r1618, [%r1617];
	add.s32 	%r1619, %r208, %r1618;
	add.s32 	%r1620, %r1619, 3456;
	mul.wide.u32 	%rd476, %r1620, 8;
	add.s64 	%rd477, %rd439, %rd476;
	st.global.u64 	[%rd477], %rd438;
	add.s32 	%r2277, %r2277, 3648;
	bar.sync 	0;
	add.s32 	%r2278, %r2278, -3648;
	setp.gt.s32 	%p86, %r2278, 3647;
	@%p86 bra 	$L__BB11_41;
$L__BB11_56:
	setp.ge.s32 	%p87, %r2277, %r2;
	@%p87 bra 	$L__BB11_225;
	ld.param.u64 	%rd621, [_ZN3cub18CUB_300001_SM_10006detail10radix_sort30DeviceSegmentedRadixSortKernelINS1_5radix10policy_hubIyNS0_8NullTypeEiE10Policy1000ELb0ELNS0_9SortOrderE0EyS6_PySA_iNS1_21identity_decomposer_tEEEvPKT2_PSC_PKT3_PSG_T4_T5_iiiT7__param_0];
	shfl.sync.idx.b32	%r242|%p88, %r2278, 0, 31, -1;
	cvt.s64.s32 	%rd479, %r2277;
	mov.u32 	%r243, %tid.x;
	setp.ge.s32 	%p89, %r243, %r242;
	cvt.u64.u32 	%rd480, %r243;
	add.s64 	%rd481, %rd480, %rd479;
	cvta.to.global.u64 	%rd482, %rd621;
	shl.b64 	%rd483, %rd481, 3;
	add.s64 	%rd71, %rd482, %rd483;
	mov.b64 	%rd643, -1;
	@%p89 bra 	$L__BB11_59;
	ld.global.u64 	%rd643, [%rd71];
$L__BB11_59:
	add.s32 	%r1621, %r243, 192;
	setp.ge.s32 	%p90, %r1621, %r242;
	mov.b64 	%rd644, -1;
	@%p90 bra 	$L__BB11_61;
	ld.global.u64 	%rd644, [%rd71+1536];
$L__BB11_61:
	add.s32 	%r1622, %r243, 384;
	setp.ge.s32 	%p91, %r1622, %r242;
	mov.b64 	%rd645, -1;
	@%p91 bra 	$L__BB11_63;
	ld.global.u64 	%rd645, [%rd71+3072];
$L__BB11_63:
	add.s32 	%r1623, %r243, 576;
	setp.ge.s32 	%p92, %r1623, %r242;
	mov.b64 	%rd646, -1;
	@%p92 bra 	$L__BB11_65;
	ld.global.u64 	%rd646, [%rd71+4608];
$L__BB11_65:
	add.s32 	%r1624, %r243, 768;
	setp.ge.s32 	%p93, %r1624, %r242;
	mov.b64 	%rd647, -1;
	@%p93 bra 	$L__BB11_67;
	ld.global.u64 	%rd647, [%rd71+6144];
$L__BB11_67:
	add.s32 	%r1625, %r243, 960;
	setp.ge.s32 	%p94, %r1625, %r242;
	mov.b64 	%rd648, -1;
	@%p94 bra 	$L__BB11_69;
	ld.global.u64 	%rd648, [%rd71+7680];
$L__BB11_69:
	add.s32 	%r1626, %r243, 1152;
	setp.ge.s32 	%p95, %r1626, %r242;
	mov.b64 	%rd649, -1;
	@%p95 bra 	$L__BB11_71;
	ld.global.u64 	%rd649, [%rd71+9216];
$L__BB11_71:
	add.s32 	%r1627, %r243, 1344;
	setp.ge.s32 	%p96, %r1627, %r242;
	mov.b64 	%rd650, -1;
	@%p96 bra 	$L__BB11_73;
	ld.global.u64 	%rd650, [%rd71+10752];
$L__BB11_73:
	add.s32 	%r1628, %r243, 1536;
	setp.ge.s32 	%p97, %r1628, %r242;
	mov.b64 	%rd651, -1;
	@%p97 bra 	$L__BB11_75;
	ld.global.u64 	%rd651, [%rd71+12288];
$L__BB11_75:
	add.s32 	%r1629, %r243, 1728;
	setp.ge.s32 	%p98, %r1629, %r242;
	mov.b64 	%rd652, -1;
	@%p98 bra 	$L__BB11_77;
	ld.global.u64 	%rd652, [%rd71+13824];
$L__BB11_77:
	add.s32 	%r1630, %r243, 1920;
	setp.ge.s32 	%p99, %r1630, %r242;
	mov.b64 	%rd653, -1;
	@%p99 bra 	$L__BB11_79;
	ld.global.u64 	%rd653, [%rd71+15360];
$L__BB11_79:
	add.s32 	%r1631, %r243, 2112;
	setp.ge.s32 	%p100, %r1631, %r242;
	mov.b64 	%rd654, -1;
	@%p100 bra 	$L__BB11_81;
	ld.global.u64 	%rd654, [%rd71+16896];
$L__BB11_81:
	add.s32 	%r1632, %r243, 2304;
	setp.ge.s32 	%p101, %r1632, %r242;
	mov.b64 	%rd655, -1;
	@%p101 bra 	$L__BB11_83;
	ld.global.u64 	%rd655, [%rd71+18432];
$L__BB11_83:
	add.s32 	%r1633, %r243, 2496;
	setp.ge.s32 	%p102, %r1633, %r242;
	mov.b64 	%rd656, -1;
	@%p102 bra 	$L__BB11_85;
	ld.global.u64 	%rd656, [%rd71+19968];
$L__BB11_85:
	add.s32 	%r1634, %r243, 2688;
	setp.ge.s32 	%p103, %r1634, %r242;
	mov.b64 	%rd657, -1;
	@%p103 bra 	$L__BB11_87;
	ld.global.u64 	%rd657, [%rd71+21504];
$L__BB11_87:
	add.s32 	%r1635, %r243, 2880;
	setp.ge.s32 	%p104, %r1635, %r242;
	mov.b64 	%rd658, -1;
	@%p104 bra 	$L__BB11_89;
	ld.global.u64 	%rd658, [%rd71+23040];
$L__BB11_89:
	or.b32  	%r1636, %r243, 3072;
	setp.ge.s32 	%p105, %r1636, %r242;
	mov.b64 	%rd659, -1;
	@%p105 bra 	$L__BB11_91;
	ld.global.u64 	%rd659, [%rd71+24576];
$L__BB11_91:
	add.s32 	%r1637, %r243, 3264;
	setp.ge.s32 	%p106, %r1637, %r242;
	mov.b64 	%rd660, -1;
	@%p106 bra 	$L__BB11_93;
	ld.global.u64 	%rd660, [%rd71+26112];
$L__BB11_93:
	add.s32 	%r1638, %r243, 3456;
	setp.ge.s32 	%p107, %r1638, %r242;
	mov.b64 	%rd661, -1;
	@%p107 bra 	$L__BB11_95;
	ld.global.u64 	%rd661, [%rd71+27648];
$L__BB11_95:
	ld.param.u32 	%r2211, [_ZN3cub18CUB_300001_SM_10006detail10radix_sort30DeviceSegmentedRadixSortKernelINS1_5radix10policy_hubIyNS0_8NullTypeEiE10Policy1000ELb0ELNS0_9SortOrderE0EyS6_PySA_iNS1_21identity_decomposer_tEEEvPKT2_PSC_PKT3_PSG_T4_T5_iiiT7__param_8];
	ld.param.u32 	%r2187, [_ZN3cub18CUB_300001_SM_10006detail10radix_sort30DeviceSegmentedRadixSortKernelINS1_5radix10policy_hubIyNS0_8NullTypeEiE10Policy1000ELb0ELNS0_9SortOrderE0EyS6_PySA_iNS1_21identity_decomposer_tEEEvPKT2_PSC_PKT3_PSG_T4_T5_iiiT7__param_7];
	shl.b32 	%r1691, %r243, 2;
	mov.u32 	%r1692, _ZZN3cub18CUB_300001_SM_10006detail10radix_sort30DeviceSegmentedRadixSortKernelINS1_5radix10policy_hubIyNS0_8NullTypeEiE10Policy1000ELb0ELNS0_9SortOrderE0EyS6_PySA_iNS1_21identity_decomposer_tEEEvPKT2_PSC_PKT3_PSG_T4_T5_iiiT7_E12temp_storage;
	add.s32 	%r1693, %r1692, %r1691;
	add.s32 	%r1694, %r1693, %r1691;
	st.shared.u64 	[%r1694], %rd643;
	st.shared.u64 	[%r1694+1536], %rd644;
	st.shared.u64 	[%r1694+3072], %rd645;
	st.shared.u64 	[%r1694+4608], %rd646;
	st.shared.u64 	[%r1694+6144], %rd647;
	st.shared.u64 	[%r1694+7680], %rd648;
	st.shared.u64 	[%r1694+9216], %rd649;
	st.shared.u64 	[%r1694+10752], %rd650;
	st.shared.u64 	[%r1694+12288], %rd651;
	st.shared.u64 	[%r1694+13824], %rd652;
	st.shared.u64 	[%r1694+15360], %rd653;
	st.shared.u64 	[%r1694+16896], %rd654;
	st.shared.u64 	[%r1694+18432], %rd655;
	st.shared.u64 	[%r1694+19968], %rd656;
	st.shared.u64 	[%r1694+21504], %rd657;
	st.shared.u64 	[%r1694+23040], %rd658;
	st.shared.u64 	[%r1694+24576], %rd659;
	st.shared.u64 	[%r1694+26112], %rd660;
	st.shared.u64 	[%r1694+27648], %rd661;
	bar.sync 	0;
	mad.lo.s32 	%r1695, %r243, 144, %r1694;
	ld.shared.u64 	%rd110, [%r1695];
	ld.shared.u64 	%rd111, [%r1695+8];
	ld.shared.u64 	%rd112, [%r1695+16];
	ld.shared.u64 	%rd113, [%r1695+24];
	ld.shared.u64 	%rd114, [%r1695+32];
	ld.shared.u64 	%rd115, [%r1695+40];
	ld.shared.u64 	%rd116, [%r1695+48];
	ld.shared.u64 	%rd117, [%r1695+56];
	ld.shared.u64 	%rd118, [%r1695+64];
	ld.shared.u64 	%rd119, [%r1695+72];
	ld.shared.u64 	%rd120, [%r1695+80];
	ld.shared.u64 	%rd121, [%r1695+88];
	ld.shared.u64 	%rd122, [%r1695+96];
	ld.shared.u64 	%rd123, [%r1695+104];
	ld.shared.u64 	%rd124, [%r1695+112];
	ld.shared.u64 	%rd125, [%r1695+120];
	ld.shared.u64 	%rd126, [%r1695+128];
	ld.shared.u64 	%rd127, [%r1695+136];
	ld.shared.u64 	%rd128, [%r1695+144];
	bar.sync 	0;
	mov.b32 	%r1687, 0;
	st.shared.u32 	[%r1693], %r1687;
	st.shared.u32 	[%r1693+768], %r1687;
	st.shared.u32 	[%r1693+1536], %r1687;
	st.shared.u32 	[%r1693+2304], %r1687;
	st.shared.u32 	[%r1693+3072], %r1687;
	st.shared.u32 	[%r1693+3840], %r1687;
	st.shared.u32 	[%r1693+4608], %r1687;
	st.shared.u32 	[%r1693+5376], %r1687;
	st.shared.u32 	[%r1693+6144], %r1687;
	st.shared.u32 	[%r1693+6912], %r1687;
	st.shared.u32 	[%r1693+7680], %r1687;
	st.shared.u32 	[%r1693+8448], %r1687;
	st.shared.u32 	[%r1693+9216], %r1687;
	st.shared.u32 	[%r1693+9984], %r1687;
	st.shared.u32 	[%r1693+10752], %r1687;
	st.shared.u32 	[%r1693+11520], %r1687;
	st.shared.u32 	[%r1693+12288], %r1687;
	st.shared.u32 	[%r1693+13056], %r1687;
	st.shared.u32 	[%r1693+13824], %r1687;
	st.shared.u32 	[%r1693+14592], %r1687;
	st.shared.u32 	[%r1693+15360], %r1687;
	st.shared.u32 	[%r1693+16128], %r1687;
	st.shared.u32 	[%r1693+16896], %r1687;
	st.shared.u32 	[%r1693+17664], %r1687;
	st.shared.u32 	[%r1693+18432], %r1687;
	st.shared.u32 	[%r1693+19200], %r1687;
	st.shared.u32 	[%r1693+19968], %r1687;
	st.shared.u32 	[%r1693+20736], %r1687;
	st.shared.u32 	[%r1693+21504], %r1687;
	st.shared.u32 	[%r1693+22272], %r1687;
	st.shared.u32 	[%r1693+23040], %r1687;
	st.shared.u32 	[%r1693+23808], %r1687;
	st.shared.u32 	[%r1693+24576], %r1687;
	mov.b64 	%rd503, 1;
	// begin inline asm
	shl.b64 %rd502, %rd503, %r2211;
	// end inline asm
	add.s64 	%rd505, %rd502, -1;
	// begin inline asm
	shl.b64 %rd504, %rd505, %r1687;
	// end inline asm
	// begin inline asm
	shr.b64 %rd506, %rd110, %r2187;
	// end inline asm
	cvt.u32.u64 	%r1696, %rd506;
	cvt.u32.u64 	%r1697, %rd504;
	and.b32  	%r1698, %r1697, %r1696;
	and.b32  	%r1699, %r1698, 31;
	mad.lo.s32 	%r1700, %r1699, 768, %r1693;
	shr.u32 	%r1701, %r1698, 4;
	and.b32  	%r1702, %r1701, 268435454;
	add.s32 	%r244, %r1700, %r1702;
	ld.shared.u16 	%rs20, [%r244];
	add.s16 	%rs144, %rs20, 1;
	st.shared.u16 	[%r244], %rs144;
	// begin inline asm
	shr.b64 %rd508, %rd111, %r2187;
	// end inline asm
	cvt.u32.u64 	%r1703, %rd508;
	and.b32  	%r1704, %r1697, %r1703;
	and.b32  	%r1705, %r1704, 31;
	mad.lo.s32 	%r1706, %r1705, 768, %r1693;
	shr.u32 	%r1707, %r1704, 4;
	and.b32  	%r1708, %r1707, 268435454;
	add.s32 	%r245, %r1706, %r1708;
	ld.shared.u16 	%rs21, [%r245];
	add.s16 	%rs145, %rs21, 1;
	st.shared.u16 	[%r245], %rs145;
	// begin inline asm
	shr.b64 %rd510, %rd112, %r2187;
	// end inline asm
	cvt.u32.u64 	%r1709, %rd510;
	and.b32  	%r1710, %r1697, %r1709;
	and.b32  	%r1711, %r1710, 31;
	mad.lo.s32 	%r1712, %r1711, 768, %r1693;
	shr.u32 	%r1713, %r1710, 4;
	and.b32  	%r1714, %r1713, 268435454;
	add.s32 	%r246, %r1712, %r1714;
	ld.shared.u16 	%rs22, [%r246];
	add.s16 	%rs146, %rs22, 1;
	st.shared.u16 	[%r246], %rs146;
	// begin inline asm
	shr.b64 %rd512, %rd113, %r2187;
	// end inline asm
	cvt.u32.u64 	%r1715, %rd512;
	and.b32  	%r1716, %r1697, %r1715;
	and.b32  	%r1717, %r1716, 31;
	mad.lo.s32 	%r1718, %r1717, 768, %r1693;
	shr.u32 	%r1719, %r1716, 4;
	and.b32  	%r1720, %r1719, 268435454;
	add.s32 	%r247, %r1718, %r1720;
	ld.shared.u16 	%rs23, [%r247];
	add.s16 	%rs147, %rs23, 1;
	st.shared.u16 	[%r247], %rs147;
	// begin inline asm
	shr.b64 %rd514, %rd114, %r2187;
	// end inline asm
	cvt.u32.u64 	%r1721, %rd514;
	and.b32  	%r1722, %r1697, %r1721;
	and.b32  	%r1723, %r1722, 31;
	mad.lo.s32 	%r1724, %r1723, 768, %r1693;
	shr.u32 	%r1725, %r1722, 4;
	and.b32  	%r1726, %r1725, 268435454;
	add.s32 	%r248, %r1724, %r1726;
	ld.shared.u16 	%rs24, [%r248];
	add.s16 	%rs148, %rs24, 1;
	st.shared.u16 	[%r248], %rs148;
	// begin inline asm
	shr.b64 %rd516, %rd115, %r2187;
	// end inline asm
	cvt.u32.u64 	%r1727, %rd516;
	and.b32  	%r1728, %r1697, %r1727;
	and.b32  	%r1729, %r1728, 31;
	mad.lo.s32 	%r1730, %r1729, 768, %r1693;
	shr.u32 	%r1731, %r1728, 4;
	and.b32  	%r1732, %r1731, 268435454;
	add.s32 	%r249, %r1730, %r1732;
	ld.shared.u16 	%rs25, [%r249];
	add.s16 	%rs149, %rs25, 1;
	st.shared.u16 	[%r249], %rs149;
	// begin inline asm
	shr.b64 %rd518, %rd116, %r2187;
	// end inline asm
	cvt.u32.u64 	%r1733, %rd518;
	and.b32  	%r1734, %r1697, %r1733;
	and.b32  	%r1735, %r1734, 31;
	mad.lo.s32 	%r1736, %r1735, 768, %r1693;
	shr.u32 	%r1737, %r1734, 4;
	and.b32  	%r1738, %r1737, 268435454;
	add.s32 	%r250, %r1736, %r1738;
	ld.shared.u16 	%rs26, [%r250];
	add.s16 	%rs150, %rs26, 1;
	st.shared.u16 	[%r250], %rs150;
	// begin inline asm
	shr.b64 %rd520, %rd117, %r2187;
	// end inline asm
	cvt.u32.u64 	%r1739, %rd520;
	and.b32  	%r1740, %r1697, %r1739;
	and.b32  	%r1741, %r1740, 31;
	mad.lo.s32 	%r1742, %r1741, 768, %r1693;
	shr.u32 	%r1743, %r1740, 4;
	and.b32  	%r1744, %r1743, 268435454;
	add.s32 	%r251, %r1742, %r1744;
	ld.shared.u16 	%rs27, [%r251];
	add.s16 	%rs151, %rs27, 1;
	st.shared.u16 	[%r251], %rs151;
	// begin inline asm
	shr.b64 %rd522, %rd118, %r2187;
	// end inline asm
	cvt.u32.u64 	%r1745, %rd522;
	and.b32  	%r1746, %r1697, %r1745;
	and.b32  	%r1747, %r1746, 31;
	mad.lo.s32 	%r1748, %r1747, 768, %r1693;
	shr.u32 	%r1749, %r1746, 4;
	and.b32  	%r1750, %r1749, 268435454;
	add.s32 	%r252, %r1748, %r1750;
	ld.shared.u16 	%rs28, [%r252];
	add.s16 	%rs152, %rs28, 1;
	st.shared.u16 	[%r252], %rs152;
	// begin inline asm
	shr.b64 %rd524, %rd119, %r2187;
	// end inline asm
	cvt.u32.u64 	%r1751, %rd524;
	and.b32  	%r1752, %r1697, %r1751;
	and.b32  	%r1753, %r1752, 31;
	mad.lo.s32 	%r1754, %r1753, 768, %r1693;
	shr.u32 	%r1755, %r1752, 4;
	and.b32  	%r1756, %r1755, 268435454;
	add.s32 	%r253, %r1754, %r1756;
	ld.shared.u16 	%rs29, [%r253];
	add.s16 	%rs153, %rs29, 1;
	st.shared.u16 	[%r253], %rs153;
	// begin inline asm
	shr.b64 %rd526, %rd120, %r2187;
	// end inline asm
	cvt.u32.u64 	%r1757, %rd526;
	and.b32  	%r1758, %r1697, %r1757;
	and.b32  	%r1759, %r1758, 31;
	mad.lo.s32 	%r1760, %r1759, 768, %r1693;
	shr.u32 	%r1761, %r1758, 4;
	and.b32  	%r1762, %r1761, 268435454;
	add.s32 	%r254, %r1760, %r1762;
	ld.shared.u16 	%rs30, [%r254];
	add.s16 	%rs154, %rs30, 1;
	st.shared.u16 	[%r254], %rs154;
	// begin inline asm
	shr.b64 %rd528, %rd121, %r2187;
	// end inline asm
	cvt.u32.u64 	%r1763, %rd528;
	and.b32  	%r1764, %r1697, %r1763;
	and.b32  	%r1765, %r1764, 31;
	mad.lo.s32 	%r1766, %r1765, 768, %r1693;
	shr.u32 	%r1767, %r1764, 4;
	and.b32  	%r1768, %r1767, 268435454;
	add.s32 	%r255, %r1766, %r1768;
	ld.shared.u16 	%rs31, [%r255];
	add.s16 	%rs155, %rs31, 1;
	st.shared.u16 	[%r255], %rs155;
	// begin inline asm
	shr.b64 %rd530, %rd122, %r2187;
	// end inline asm
	cvt.u32.u64 	%r1769, %rd530;
	and.b32  	%r1770, %r1697, %r1769;
	and.b32  	%r1771, %r1770, 31;
	mad.lo.s32 	%r1772, %r1771, 768, %r1693;
	shr.u32 	%r1773, %r1770, 4;
	and.b32  	%r1774, %r1773, 268435454;
	add.s32 	%r256, %r1772, %r1774;
	ld.shared.u16 	%rs32, [%r256];
	add.s16 	%rs156, %rs32, 1;
	st.shared.u16 	[%r256], %rs156;
	// begin inline asm
	shr.b64 %rd532, %rd123, %r2187;
	// end inline asm
	cvt.u32.u64 	%r1775, %rd532;
	and.b32  	%r1776, %r1697, %r1775;
	and.b32  	%r1777, %r1776, 31;
	mad.lo.s32 	%r1778, %r1777, 768, %r1693;
	shr.u32 	%r1779, %r1776, 4;
	and.b32  	%r1780, %r1779, 268435454;
	add.s32 	%r257, %r1778, %r1780;
	ld.shared.u16 	%rs33, [%r257];
	add.s16 	%rs157, %rs33, 1;
	st.shared.u16 	[%r257], %rs157;
	// begin inline asm
	shr.b64 %rd534, %rd124, %r2187;
	// end inline asm
	cvt.u32.u64 	%r1781, %rd534;
	and.b32  	%r1782, %r1697, %r1781;
	and.b32  	%r1783, %r1782, 31;
	mad.lo.s32 	%r1784, %r1783, 768, %r1693;
	shr.u32 	%r1785, %r1782, 4;
	and.b32  	%r1786, %r1785, 268435454;
	add.s32 	%r258, %r1784, %r1786;
	ld.shared.u16 	%rs34, [%r258];
	add.s16 	%rs158, %rs34, 1;
	st.shared.u16 	[%r258], %rs158;
	// begin inline asm
	shr.b64 %rd536, %rd125, %r2187;
	// end inline asm
	cvt.u32.u64 	%r1787, %rd536;
	and.b32  	%r1788, %r1697, %r1787;
	and.b32  	%r1789, %r1788, 31;
	mad.lo.s32 	%r1790, %r1789, 768, %r1693;
	shr.u32 	%r1791, %r1788, 4;
	and.b32  	%r1792, %r1791, 268435454;
	add.s32 	%r259, %r1790, %r1792;
	ld.shared.u16 	%rs35, [%r259];
	add.s16 	%rs159, %rs35, 1;
	st.shared.u16 	[%r259], %rs159;
	// begin inline asm
	shr.b64 %rd538, %rd126, %r2187;
	// end inline asm
	cvt.u32.u64 	%r1793, %rd538;
	and.b32  	%r1794, %r1697, %r1793;
	and.b32  	%r1795, %r1794, 31;
	mad.lo.s32 	%r1796, %r1795, 768, %r1693;
	shr.u32 	%r1797, %r1794, 4;
	and.b32  	%r1798, %r1797, 268435454;
	add.s32 	%r260, %r1796, %r1798;
	ld.shared.u16 	%rs36, [%r260];
	add.s16 	%rs160, %rs36, 1;
	st.shared.u16 	[%r260], %rs160;
	// begin inline asm
	shr.b64 %rd540, %rd127, %r2187;
	// end inline asm
	cvt.u32.u64 	%r1799, %rd540;
	and.b32  	%r1800, %r1697, %r1799;
	and.b32  	%r1801, %r1800, 31;
	mad.lo.s32 	%r1802, %r1801, 768, %r1693;
	shr.u32 	%r1803, %r1800, 4;
	and.b32  	%r1804, %r1803, 268435454;
	add.s32 	%r261, %r1802, %r1804;
	ld.shared.u16 	%rs37, [%r261];
	add.s16 	%rs161, %rs37, 1;
	st.shared.u16 	[%r261], %rs161;
	// begin inline asm
	shr.b64 %rd542, %rd128, %r2187;
	// end inline asm
	cvt.u32.u64 	%r1805, %rd542;
	and.b32  	%r1806, %r1697, %r1805;
	and.b32  	%r1807, %r1806, 31;
	mad.lo.s32 	%r1808, %r1807, 768, %r1693;
	shr.u32 	%r1809, %r1806, 4;
	and.b32  	%r1810, %r1809, 268435454;
	add.s32 	%r262, %r1808, %r1810;
	ld.shared.u16 	%rs38, [%r262];
	add.s16 	%rs162, %rs38, 1;
	st.shared.u16 	[%r262], %rs162;
	bar.sync 	0;
	mad.lo.s32 	%r1811, %r243, -20, %r1695;
	ld.shared.u32 	%r263, [%r1811];
	ld.shared.u32 	%r1812, [%r1811+4];
	ld.shared.u32 	%r1813, [%r1811+8];
	ld.shared.u32 	%r1814, [%r1811+12];
	ld.shared.u32 	%r1815, [%r1811+16];
	ld.shared.u32 	%r1816, [%r1811+20];
	ld.shared.u32 	%r1817, [%r1811+24];
	ld.shared.u32 	%r1818, [%r1811+28];
	ld.shared.u32 	%r1819, [%r1811+32];
	ld.shared.u32 	%r1820, [%r1811+36];
	ld.shared.u32 	%r1821, [%r1811+40];
	ld.shared.u32 	%r1822, [%r1811+44];
	ld.shared.u32 	%r1823, [%r1811+48];
	ld.shared.u32 	%r1824, [%r1811+52];
	ld.shared.u32 	%r1825, [%r1811+56];
	ld.shared.u32 	%r1826, [%r1811+60];
	ld.shared.u32 	%r1827, [%r1811+64];
	ld.shared.u32 	%r1828, [%r1811+68];
	ld.shared.u32 	%r1829, [%r1811+72];
	ld.shared.u32 	%r1830, [%r1811+76];
	ld.shared.u32 	%r1831, [%r1811+80];
	ld.shared.u32 	%r1832, [%r1811+84];
	ld.shared.u32 	%r1833, [%r1811+88];
	ld.shared.u32 	%r1834, [%r1811+92];
	ld.shared.u32 	%r1835, [%r1811+96];
	ld.shared.u32 	%r1836, [%r1811+100];
	ld.shared.u32 	%r1837, [%r1811+104];
	ld.shared.u32 	%r1838, [%r1811+108];
	ld.shared.u32 	%r1839, [%r1811+112];
	ld.shared.u32 	%r1840, [%r1811+116];
	ld.shared.u32 	%r1841, [%r1811+120];
	ld.shared.u32 	%r1842, [%r1811+124];
	ld.shared.u32 	%r1843, [%r1811+128];
	add.s32 	%r264, %r1812, %r263;
	add.s32 	%r265, %r1813, %r264;
	add.s32 	%r266, %r1814, %r265;
	add.s32 	%r267, %r1815, %r266;
	add.s32 	%r268, %r1816, %r267;
	add.s32 	%r269, %r1817, %r268;
	add.s32 	%r270, %r1818, %r269;
	add.s32 	%r271, %r1819, %r270;
	add.s32 	%r272, %r1820, %r271;
	add.s32 	%r273, %r1821, %r272;
	add.s32 	%r274, %r1822, %r273;
	add.s32 	%r275, %r1823, %r274;
	add.s32 	%r276, %r1824, %r275;
	add.s32 	%r277, %r1825, %r276;
	add.s32 	%r278, %r1826, %r277;
	add.s32 	%r279, %r1827, %r278;
	add.s32 	%r280, %r1828, %r279;
	add.s32 	%r281, %r1829, %r280;
	add.s32 	%r282, %r1830, %r281;
	add.s32 	%r283, %r1831, %r282;
	add.s32 	%r284, %r1832, %r283;
	add.s32 	%r285, %r1833, %r284;
	add.s32 	%r286, %r1834, %r285;
	add.s32 	%r287, %r1835, %r286;
	add.s32 	%r288, %r1836, %r287;
	add.s32 	%r289, %r1837, %r288;
	add.s32 	%r290, %r1838, %r289;
	add.s32 	%r291, %r1839, %r290;
	add.s32 	%r292, %r1840, %r291;
	add.s32 	%r293, %r1841, %r292;
	add.s32 	%r294, %r1842, %r293;
	add.s32 	%r1664, %r1843, %r294;
	mov.b32 	%r1662, 1;
	mov.b32 	%r1689, -1;
	// begin inline asm
	{  .reg .u32 r0;  .reg .pred p;  shfl.sync.up.b32 r0|p, %r1664, %r1662, %r1687, %r1689;  @p add.u32 r0, r0, %r1664;  mov.u32 %r1660, r0;}
	// end inline asm
	mov.b32 	%r1668, 2;
	// begin inline asm
	{  .reg .u32 r0;  .reg .pred p;  shfl.sync.up.b32 r0|p, %r1660, %r1668, %r1687, %r1689;  @p add.u32 r0, r0, %r1660;  mov.u32 %r1666, r0;}
	// end inline asm
	mov.b32 	%r1674, 4;
	// begin inline asm
	{  .reg .u32 r0;  .reg .pred p;  shfl.sync.up.b32 r0|p, %r1666, %r1674, %r1687, %r1689;  @p add.u32 r0, r0, %r1666;  mov.u32 %r1672, r0;}
	// end inline asm
	mov.b32 	%r1680, 8;
	// begin inline asm
	{  .reg .u32 r0;  .reg .pred p;  shfl.sync.up.b32 r0|p, %r1672, %r1680, %r1687, %r1689;  @p add.u32 r0, r0, %r1672;  mov.u32 %r1678, r0;}
	// end inline asm
	mov.b32 	%r1686, 16;
	// begin inline asm
	{  .reg .u32 r0;  .reg .pred p;  shfl.sync.up.b32 r0|p, %r1678, %r1686, %r1687, %r1689;  @p add.u32 r0, r0, %r1678;  mov.u32 %r1684, r0;}
	// end inline asm
	setp.ne.s32 	%p108, %r824, 31;
	@%p108 bra 	$L__BB11_97;
	mov.u32 	%r1844, %tid.x;
	shr.u32 	%r1845, %r1844, 3;
	and.b32  	%r1846, %r1845, 124;
	mov.u32 	%r1847, _ZZN3cub18CUB_300001_SM_10006detail10radix_sort30DeviceSegmentedRadixSortKernelINS1_5radix10policy_hubIyNS0_8NullTypeEiE10Policy1000ELb0ELNS0_9SortOrderE0EyS6_PySA_iNS1_21identity_decomposer_tEEEvPKT2_PSC_PKT3_PSG_T4_T5_iiiT7_E12temp_storage;
	add.s32 	%r1848, %r1847, %r1846;
	st.shared.u32 	[%r1848+25344], %r1684;
$L__BB11_97:
	sub.s32 	%r1849, %r1684, %r1664;
	bar.sync 	0;
	ld.shared.v4.u32 	{%r1850, %r1851, %r1852, %r1853}, [_ZZN3cub18CUB_300001_SM_10006detail10radix_sort30DeviceSegmentedRadixSortKernelINS1_5radix10policy_hubIyNS0_8NullTypeEiE10Policy1000ELb0ELNS0_9SortOrderE0EyS6_PySA_iNS1_21identity_decomposer_tEEEvPKT2_PSC_PKT3_PSG_T4_T5_iiiT7_E12temp_storage+25344];
	mov.u32 	%r1854, %tid.x;
	shr.u32 	%r1855, %r1854, 5;
	add.s32 	%r1856, %r1851, %r1850;
	setp.eq.s32 	%p109, %r1855, 2;
	selp.b32 	%r1857, %r1856, %r1850, %p109;
	add.s32 	%r1858, %r1856, %r1852;
	setp.eq.s32 	%p110, %r1855, 3;
	selp.b32 	%r1859, %r1858, %r1857, %p110;
	add.s32 	%r1860, %r1858, %r1853;
	setp.eq.s32 	%p111, %r1855, 4;
	selp.b32 	%r1861, %r1860, %r1859, %p111;
	ld.shared.v2.u32 	{%r1862, %r1863}, [_ZZN3cub18CUB_300001_SM_10006detail10radix_sort30DeviceSegmentedRadixSortKernelINS1_5radix10policy_hubIyNS0_8NullTypeEiE10Policy1000ELb0ELNS0_9SortOrderE0EyS6_PySA_iNS1_21identity_decomposer_tEEEvPKT2_PSC_PKT3_PSG_T4_T5_iiiT7_E12temp_storage+25360];
	add.s32 	%r1864, %r1860, %r1862;
	setp.eq.s32 	%p112, %r1855, 5;
	selp.b32 	%r1865, %r1864, %r1861, %p112;
	add.s32 	%r297, %r1864, %r1863;
	setp.gt.u32 	%p113, %r1854, 31;
	setp.ne.s32 	%p114, %r824, 0;
	selp.b32 	%r1866, %r1849, 0, %p114;
	add.s32 	%r1867, %r1865, %r1866;
	or.pred  	%p115, %p113, %p114;
	selp.b32 	%r2295, %r1867, %r1849, %p113;
	@%p115 bra 	$L__BB11_99;
	shl.b32 	%r2295, %r297, 16;
	st.shared.u32 	[_ZZN3cub18CUB_300001_SM_10006detail10radix_sort30DeviceSegmentedRadixSortKernelINS1_5radix10policy_hubIyNS0_8NullTypeEiE10Policy1000ELb0ELNS0_9SortOrderE0EyS6_PySA_iNS1_21identity_decomposer_tEEEvPKT2_PSC_PKT3_PSG_T4_T5_iiiT7_E12temp_storage+25376], %r2295;
$L__BB11_99:
	bar.sync 	0;
	mov.u32 	%r1868, %tid.x;
	setp.eq.s32 	%p116, %r1868, 0;
	@%p116 bra 	$L__BB11_101;
	ld.shared.u32 	%r1869, [_ZZN3cub18CUB_300001_SM_10006detail10radix_sort30DeviceSegmentedRadixSortKernelINS1_5radix10policy_hubIyNS0_8NullTypeEiE10Policy1000ELb0ELNS0_9SortOrderE0EyS6_PySA_iNS1_21identity_decomposer_tEEEvPKT2_PSC_PKT3_PSG_T4_T5_iiiT7_E12temp_storage+25376];
	add.s32 	%r2295, %r1869, %r2295;
$L__BB11_101:
	add.s32 	%r1871, %r263, %r2295;
	add.s32 	%r1872, %r264, %r2295;
	add.s32 	%r1873, %r265, %r2295;
	add.s32 	%r1874, %r266, %r2295;
	add.s32 	%r1875, %r267, %r2295;
	add.s32 	%r1876, %r268, %r2295;
	add.s32 	%r1877, %r269, %r2295;
	add.s32 	%r1878, %r270, %r2295;
	add.s32 	%r1879, %r271, %r2295;
	add.s32 	%r1880, %r272, %r2295;
	add.s32 	%r1881, %r273, %r2295;
	add.s32 	%r1882, %r274, %r2295;
	add.s32 	%r1883, %r275, %r2295;
	add.s32 	%r1884, %r276, %r2295;
	add.s32 	%r1885, %r277, %r2295;
	add.s32 	%r1886, %r278, %r2295;
	add.s32 	%r1887, %r279, %r2295;
	add.s32 	%r1888, %r280, %r2295;
	add.s32 	%r1889, %r281, %r2295;
	add.s32 	%r1890, %r282, %r2295;
	add.s32 	%r1891, %r283, %r2295;
	add.s32 	%r1892, %r284, %r2295;
	add.s32 	%r1893, %r285, %r2295;
	add.s32 	%r1894, %r286, %r2295;
	add.s32 	%r1895, %r287, %r2295;
	add.s32 	%r1896, %r288, %r2295;
	add.s32 	%r1897, %r289, %r2295;
	add.s32 	%r1898, %r290, %r2295;
	add.s32 	%r1899, %r291, %r2295;
	add.s32 	%r1900, %r292, %r2295;
	add.s32 	%r1901, %r293, %r2295;
	add.s32 	%r1902, %r294, %r2295;
	mov.u32 	%r303, %tid.x;
	shl.b32 	%r1903, %r303, 2;
	mov.u32 	%r1904, _ZZN3cub18CUB_300001_SM_10006detail10radix_sort30DeviceSegmentedRadixSortKernelINS1_5radix10policy_hubIyNS0_8NullTypeEiE10Policy1000ELb0ELNS0_9SortOrderE0EyS6_PySA_iNS1_21identity_decomposer_tEEEvPKT2_PSC_PKT3_PSG_T4_T5_iiiT7_E12temp_storage;
	add.s32 	%r1905, %r1904, %r1903;
	add.s32 	%r304, %r1905, %r1903;
	mad.lo.s32 	%r1906, %r303, 144, %r304;
	mad.lo.s32 	%r1907, %r303, -20, %r1906;
	st.shared.u32 	[%r1907], %r2295;
	st.shared.u32 	[%r1907+4], %r1871;
	st.shared.u32 	[%r1907+8], %r1872;
	st.shared.u32 	[%r1907+12], %r1873;
	st.shared.u32 	[%r1907+16], %r1874;
	st.shared.u32 	[%r1907+20], %r1875;
	st.shared.u32 	[%r1907+24], %r1876;
	st.shared.u32 	[%r1907+28], %r1877;
	st.shared.u32 	[%r1907+32], %r1878;
	st.shared.u32 	[%r1907+36], %r1879;
	st.shared.u32 	[%r1907+40], %r1880;
	st.shared.u32 	[%r1907+44], %r1881;
	st.shared.u32 	[%r1907+48], %r1882;
	st.shared.u32 	[%r1907+52], %r1883;
	st.shared.u32 	[%r1907+56], %r1884;
	st.shared.u32 	[%r1907+60], %r1885;
	st.shared.u32 	[%r1907+64], %r1886;
	st.shared.u32 	[%r1907+68], %r1887;
	st.shared.u32 	[%r1907+72], %r1888;
	st.shared.u32 	[%r1907+76], %r1889;
	st.shared.u32 	[%r1907+80], %r1890;
	st.shared.u32 	[%r1907+84], %r1891;
	st.shared.u32 	[%r1907+88], %r1892;
	st.shared.u32 	[%r1907+92], %r1893;
	st.shared.u32 	[%r1907+96], %r1894;
	st.shared.u32 	[%r1907+100], %r1895;
	st.shared.u32 	[%r1907+104], %r1896;
	st.shared.u32 	[%r1907+108], %r1897;
	st.shared.u32 	[%r1907+112], %r1898;
	st.shared.u32 	[%r1907+116], %r1899;
	st.shared.u32 	[%r1907+120], %r1900;
	st.shared.u32 	[%r1907+124], %r1901;
	st.shared.u32 	[%r1907+128], %r1902;
	bar.sync 	0;
	cvt.u32.u16 	%r1908, %rs20;
	ld.shared.u16 	%r1909, [%r244];
	add.s32 	%r305, %r1909, %r1908;
	cvt.u32.u16 	%r1910, %rs21;
	ld.shared.u16 	%r1911, [%r245];
	add.s32 	%r306, %r1911, %r1910;
	cvt.u32.u16 	%r1912, %rs22;
	ld.shared.u16 	%r1913, [%r246];
	add.s32 	%r307, %r1913, %r1912;
	cvt.u32.u16 	%r1914, %rs23;
	ld.shared.u16 	%r1915, [%r247];
	add.s32 	%r308, %r1915, %r1914;
	cvt.u32.u16 	%r1916, %rs24;
	ld.shared.u16 	%r1917, [%r248];
	add.s32 	%r309, %r1917, %r1916;
	cvt.u32.u16 	%r1918, %rs25;
	ld.shared.u16 	%r1919, [%r249];
	add.s32 	%r310, %r1919, %r1918;
	cvt.u32.u16 	%r1920, %rs26;
	ld.shared.u16 	%r1921, [%r250];
	add.s32 	%r311, %r1921, %r1920;
	cvt.u32.u16 	%r1922, %rs27;
	ld.shared.u16 	%r1923, [%r251];
	add.s32 	%r312, %r1923, %r1922;
	cvt.u32.u16 	%r1924, %rs28;
	ld.shared.u16 	%r1925, [%r252];
	add.s32 	%r313, %r1925, %r1924;
	cvt.u32.u16 	%r1926, %rs29;
	ld.shared.u16 	%r1927, [%r253];
	add.s32 	%r314, %r1927, %r1926;
	cvt.u32.u16 	%r1928, %rs30;
	ld.shared.u16 	%r1929, [%r254];
	add.s32 	%r315, %r1929, %r1928;
	cvt.u32.u16 	%r1930, %rs31;
	ld.shared.u16 	%r1931, [%r255];
	add.s32 	%r316, %r1931, %r1930;
	cvt.u32.u16 	%r1932, %rs32;
	ld.shared.u16 	%r1933, [%r256];
	add.s32 	%r317, %r1933, %r1932;
	cvt.u32.u16 	%r1934, %rs33;
	ld.shared.u16 	%r1935, [%r257];
	add.s32 	%r318, %r1935, %r1934;
	cvt.u32.u16 	%r1936, %rs34;
	ld.shared.u16 	%r1937, [%r258];
	add.s32 	%r319, %r1937, %r1936;
	cvt.u32.u16 	%r1938, %rs35;
	ld.shared.u16 	%r1939, [%r259];
	add.s32 	%r320, %r1939, %r1938;
	cvt.u32.u16 	%r1940, %rs36;
	ld.shared.u16 	%r1941, [%r260];
	add.s32 	%r321, %r1941, %r1940;
	cvt.u32.u16 	%r1942, %rs37;
	ld.shared.u16 	%r1943, [%r261];
	add.s32 	%r322, %r1943, %r1942;
	cvt.u32.u16 	%r1944, %rs38;
	ld.shared.u16 	%r1945, [%r262];
	add.s32 	%r323, %r1945, %r1944;
	setp.gt.u32 	%p117, %r303, 63;
	@%p117 bra 	$L__BB11_103;
	and.b32  	%r1946, %r303, 31;
	mad.lo.s32 	%r1948, %r1946, 768, %r1904;
	shr.u32 	%r1949, %r303, 4;
	and.b32  	%r1950, %r1949, 62;
	add.s32 	%r1951, %r1948, %r1950;
	ld.shared.u16 	%r2296, [%r1951];
$L__BB11_103:
	setp.gt.u32 	%p118, %r303, 63;
	bar.sync 	0;
	@%p118 bra 	$L__BB11_105;
	st.shared.u32 	[%r1905], %r2296;
$L__BB11_105:
	setp.gt.u32 	%p119, %r303, 63;
	bar.sync 	0;
	bar.sync 	0;
	@%p119 bra 	$L__BB11_107;
	sub.s32 	%r1954, %r2290, %r2296;
	st.shared.u32 	[%r1905+29184], %r1954;
$L__BB11_107:
	ld.param.u32 	%r2188, [_ZN3cub18CUB_300001_SM_10006detail10radix_sort30DeviceSegmentedRadixSortKernelINS1_5radix10policy_hubIyNS0_8NullTypeEiE10Policy1000ELb0ELNS0_9SortOrderE0EyS6_PySA_iNS1_21identity_decomposer_tEEEvPKT2_PSC_PKT3_PSG_T4_T5_iiiT7__param_7];
	ld.param.u64 	%rd623, [_ZN3cub18CUB_300001_SM_10006detail10radix_sort30DeviceSegmentedRadixSortKernelINS1_5radix10policy_hubIyNS0_8NullTypeEiE10Policy1000ELb0ELNS0_9SortOrderE0EyS6_PySA_iNS1_21identity_decomposer_tEEEvPKT2_PSC_PKT3_PSG_T4_T5_iiiT7__param_1];
	cvta.to.global.u64 	%rd130, %rd623;
	bar.sync 	0;
	shl.b32 	%r1956, %r305, 3;
	add.s32 	%r1958, %r1904, %r1956;
	st.shared.u64 	[%r1958], %rd110;
	shl.b32 	%r1959, %r306, 3;
	add.s32 	%r1960, %r1904, %r1959;
	st.shared.u64 	[%r1960], %rd111;
	shl.b32 	%r1961, %r307, 3;
	add.s32 	%r1962, %r1904, %r1961;
	st.shared.u64 	[%r1962], %rd112;
	shl.b32 	%r1963, %r308, 3;
	add.s32 	%r1964, %r1904, %r1963;
	st.shared.u64 	[%r1964], %rd113;
	shl.b32 	%r1965, %r309, 3;
	add.s32 	%r1966, %r1904, %r1965;
	st.shared.u64 	[%r1966], %rd114;
	shl.b32 	%r1967, %r310, 3;
	add.s32 	%r1968, %r1904, %r1967;
	st.shared.u64 	[%r1968], %rd115;
	shl.b32 	%r1969, %r311, 3;
	add.s32 	%r1970, %r1904, %r1969;
	st.shared.u64 	[%r1970], %rd116;
	shl.b32 	%r1971, %r312, 3;
	add.s32 	%r1972, %r1904, %r1971;
	st.shared.u64 	[%r1972], %rd117;
	shl.b32 	%r1973, %r313, 3;
	add.s32 	%r1974, %r1904, %r1973;
	st.shared.u64 	[%r1974], %rd118;
	shl.b32 	%r1975, %r314, 3;
	add.s32 	%r1976, %r1904, %r1975;
	st.shared.u64 	[%r1976], %rd119;
	shl.b32 	%r1977, %r315, 3;
	add.s32 	%r1978, %r1904, %r1977;
	st.shared.u64 	[%r1978], %rd120;
	shl.b32 	%r1979, %r316, 3;
	add.s32 	%r1980, %r1904, %r1979;
	st.shared.u64 	[%r1980], %rd121;
	shl.b32 	%r1981, %r317, 3;
	add.s32 	%r1982, %r1904, %r1981;
	st.shared.u64 	[%r1982], %rd122;
	shl.b32 	%r1983, %r318, 3;
	add.s32 	%r1984, %r1904, %r1983;
	st.shared.u64 	[%r1984], %rd123;
	shl.b32 	%r1985, %r319, 3;
	add.s32 	%r1986, %r1904, %r1985;
	st.shared.u64 	[%r1986], %rd124;
	shl.b32 	%r1987, %r320, 3;
	add.s32 	%r1988, %r1904, %r1987;
	st.shared.u64 	[%r1988], %rd125;
	shl.b32 	%r1989, %r321, 3;
	add.s32 	%r1990, %r1904, %r1989;
	st.shared.u64 	[%r1990], %rd126;
	shl.b32 	%r1991, %r322, 3;
	add.s32 	%r1992, %r1904, %r1991;
	st.shared.u64 	[%r1992], %rd127;
	shl.b32 	%r1993, %r323, 3;
	add.s32 	%r1994, %r1904, %r1993;
	st.shared.u64 	[%r1994], %rd128;
	bar.sync 	0;
	ld.shared.u64 	%rd131, [%r304];
	// begin inline asm
	shr.b64 %rd544, %rd131, %r2188;
	// end inline asm
	setp.ge.s32 	%p120, %r303, %r2278;
	@%p120 bra 	$L__BB11_109;
	cvt.u32.u64 	%r1995, %rd504;
	cvt.u32.u64 	%r1996, %rd544;
	and.b32  	%r1997, %r1996, %r1995;
	shl.b32 	%r1998, %r1997, 2;
	add.s32 	%r2000, %r1904, %r1998;
	ld.shared.u32 	%r2001, [%r2000+29184];
	add.s32 	%r2002, %r303, %r2001;
	mul.wide.u32 	%rd546, %r2002, 8;
	add.s64 	%rd547, %rd130, %rd546;
	st.global.u64 	[%rd547], %rd131;
$L__BB11_109:
	ld.param.u32 	%r2189, [_ZN3cub18CUB_300001_SM_10006detail10radix_sort30DeviceSegmentedRadixSortKernelINS1_5radix10policy_hubIyNS0_8NullTypeEiE10Policy1000ELb0ELNS0_9SortOrderE0EyS6_PySA_iNS1_21identity_decomposer_tEEEvPKT2_PSC_PKT3_PSG_T4_T5_iiiT7__param_7];
	ld.shared.u64 	%rd133, [%r304+1536];
	// begin inline asm
	shr.b64 %rd548, %rd133, %r2189;
	// end inline asm
	add.s32 	%r327, %r303, 192;
	setp.ge.s32 	%p121, %r327, %r2278;
	@%p121 bra 	$L__BB11_111;
	cvt.u32.u64 	%r2005, %rd504;
	cvt.u32.u64 	%r2006, %rd548;
	and.b32  	%r2007, %r2006, %r2005;
	shl.b32 	%r2008, %r2007, 2;
	add.s32 	%r2010, %r1904, %r2008;
	ld.shared.u32 	%r2011, [%r2010+29184];
	add.s32 	%r2012, %r327, %r2011;
	mul.wide.u32 	%rd550, %r2012, 8;
	add.s64 	%rd551, %rd130, %rd550;
	st.global.u64 	[%rd551], %rd133;
$L__BB11_111:
	ld.param.u32 	%r2190, [_ZN3cub18CUB_300001_SM_10006detail10radix_sort30DeviceSegmentedRadixSortKernelINS1_5radix10policy_hubIyNS0_8NullTypeEiE10Policy1000ELb0ELNS0_9SortOrderE0EyS6_PySA_iNS1_21identity_decomposer_tEEEvPKT2_PSC_PKT3_PSG_T4_T5_iiiT7__param_7];
	ld.shared.u64 	%rd135, [%r304+3072];
	// begin inline asm
	shr.b64 %rd552, %rd135, %r2190;
	// end inline asm
	add.s32 	%r328, %r303, 384;
	setp.ge.s32 	%p122, %r328, %r2278;
	@%p122 bra 	$L__BB11_113;
	cvt.u32.u64 	%r2015, %rd504;
	cvt.u32.u64 	%r2016, %rd552;
	and.b32  	%r2017, %r2016, %r2015;
	shl.b32 	%r2018, %r2017, 2;
	add.s32 	%r2020, %r1904, %r2018;
	ld.shared.u32 	%r2021, [%r2020+29184];
	add.s32 	%r2022, %r328, %r2021;
	mul.wide.u32 	%rd554, %r2022, 8;
	add.s64 	%rd555, %rd130, %rd554;
	st.global.u64 	[%rd555], %rd135;
$L__BB11_113:
	ld.param.u32 	%r2191, [_ZN3cub18CUB_300001_SM_10006detail10radix_sort30DeviceSegmentedRadixSortKernelINS1_5radix10policy_hubIyNS0_8NullTypeEiE10Policy1000ELb0ELNS0_9SortOrderE0EyS6_PySA_iNS1_21identity_decomposer_tEEEvPKT2_PSC_PKT3_PSG_T4_T5_iiiT7__param_7];
	ld.shared.u64 	%rd137, [%r304+4608];
	// begin inline asm
	shr.b64 %rd556, %rd137, %r2191;
	// end inline asm
	add.s32 	%r329, %r303, 576;
	setp.ge.s32 	%p123, %r329, %r2278;
	@%p123 bra 	$L__BB11_115;
	cvt.u32.u64 	%r2025, %rd504;
	cvt.u32.u64 	%r2026, %rd556;
	and.b32  	%r2027, %r2026, %r2025;
	shl.b32 	%r2028, %r2027, 2;
	add.s32 	%r2030, %r1904, %r2028;
	ld.shared.u32 	%r2031, [%r2030+29184];
	add.s32 	%r2032, %r329, %r2031;
	mul.wide.u32 	%rd558, %r2032, 8;
	add.s64 	%rd559, %rd130, %rd558;
	st.global.u64 	[%rd559], %rd137;
$L__BB11_115:
	ld.param.u32 	%r2192, [_ZN3cub18CUB_300001_SM_10006detail10radix_sort30DeviceSegmentedRadixSortKernelINS1_5radix10policy_hubIyNS0_8NullTypeEiE10Policy1000ELb0ELNS0_9SortOrderE0EyS6_PySA_iNS1_21identity_decomposer_tEEEvPKT2_PSC_PKT3_PSG_T4_T5_iiiT7__param_7];
	ld.shared.u64 	%rd139, [%r304+6144];
	// begin inline asm
	shr.b64 %rd560, %rd139, %r2192;
	// end inline asm
	add.s32 	%r330, %r303, 768;
	setp.ge.s32 	%p124, %r330, %r2278;
	@%p124 bra 	$L__BB11_117;
	cvt.u32.u64 	%r2035, %rd504;
	cvt.u32.u64 	%r2036, %rd560;
	and.b32  	%r2037, %r2036, %r2035;
	shl.b32 	%r2038, %r2037, 2;
	add.s32 	%r2040, %r1904, %r2038;
	ld.shared.u32 	%r2041, [%r2040+29184];
	add.s32 	%r2042, %r330, %r2041;
	mul.wide.u32 	%rd562, %r2042, 8;
	add.s64 	%rd563, %rd130, %rd562;
	st.global.u64 	[%rd563], %rd139;
$L__BB11_117:
	ld.param.u32 	%r2193, [_ZN3cub18CUB_300001_SM_10006detail10radix_sort30DeviceSegmentedRadixSortKernelINS1_5radix10policy_hubIyNS0_8NullTypeEiE10Policy1000ELb0ELNS0_9SortOrderE0EyS6_PySA_iNS1_21identity_decomposer_tEEEvPKT2_PSC_PKT3_PSG_T4_T5_iiiT7__param_7];
	ld.shared.u64 	%rd141, [%r304+7680];
	// begin inline asm
	shr.b64 %rd564, %rd141, %r2193;
	// end inline asm
	add.s32 	%r331, %r303, 960;
	setp.ge.s32 	%p125, %r331, %r2278;
	@%p125 bra 	$L__BB11_119;
	cvt.u32.u64 	%r2045, %rd504;
	cvt.u32.u64 	%r2046, %rd564;
	and.b32  	%r2047, %r2046, %r2045;
	shl.b32 	%r2048, %r2047, 2;
	add.s32 	%r2050, %r1904, %r2048;
	ld.shared.u32 	%r2051, [%r2050+29184];
	add.s32 	%r2052, %r331, %r2051;
	mul.wide.u32 	%rd566, %r2052, 8;
	add.s64 	%rd567, %rd130, %rd566;
	st.global.u64 	[%rd567], %rd141;
$L__BB11_119:
	ld.param.u32 	%r2194, [_ZN3cub18CUB_300001_SM_10006detail10radix_sort30DeviceSegmentedRadixSortKernelINS1_5radix10policy_hubIyNS0_8NullTypeEiE10Policy1000ELb0ELNS0_9SortOrderE0EyS6_PySA_iNS1_21identity_decomposer_tEEEvPKT2_PSC_PKT3_PSG_T4_T5_iiiT7__param_7];
	ld.shared.u64 	%rd143, [%r304+9216];
	// begin inline asm
	shr.b64 %rd568, %rd143, %r2194;
	// end inline asm
	add.s32 	%r332, %r303, 1152;
	setp.ge.s32 	%p126, %r332, %r2278;
	@%p126 bra 	$L__BB11_121;
	cvt.u32.u64 	%r2055, %rd504;
	cvt.u32.u64 	%r2056, %rd568;
	and.b32  	%r2057, %r2056, %r2055;
	shl.b32 	%r2058, %r2057, 2;
	add.s32 	%r2060, %r1904, %r2058;
	ld.shared.u32 	%r2061, [%r2060+29184];
	add.s32 	%r2062, %r332, %r2061;
	mul.wide.u32 	%rd570, %r2062, 8;
	add.s64 	%rd571, %rd130, %rd570;
	st.global.u64 	[%rd571], %rd143;
$L__BB11_121:
	ld.param.u32 	%r2195, [_ZN3cub18CUB_300001_SM_10006detail10radix_sort30DeviceSegmentedRadixSortKernelINS1_5radix10policy_hubIyNS0_8NullTypeEiE10Policy1000ELb0ELNS0_9SortOrderE0EyS6_PySA_iNS1_21identity_decomposer_tEEEvPKT2_PSC_PKT3_PSG_T4_T5_iiiT7__param_7];
	ld.shared.u64 	%rd145, [%r304+10752];
	// begin inline asm
	shr.b64 %rd572, %rd145, %r2195;
	// end inline asm
	add.s32 	%r333, %r303, 1344;
	setp.ge.s32 	%p127, %r333, %r2278;
	@%p127 bra 	$L__BB11_123;
	cvt.u32.u64 	%r2065, %rd504;
	cvt.u32.u64 	%r2066, %rd572;
	and.b32  	%r2067, %r2066, %r2065;
	shl.b32 	%r2068, %r2067, 2;
	add.s32 	%r2070, %r1904, %r2068;
	ld.shared.u32 	%r2071, [%r2070+29184];
	add.s32 	%r2072, %r333, %r2071;
	mul.wide.u32 	%rd574, %r2072, 8;
	add.s64 	%rd575, %rd130, %rd574;
	st.global.u64 	[%rd575], %rd145;
$L__BB11_123:
	ld.param.u32 	%r2196, [_ZN3cub18CUB_300001_SM_10006detail10radix_sort30DeviceSegmentedRadixSortKernelINS1_5radix10policy_hubIyNS0_8NullTypeEiE10Policy1000ELb0ELNS0_9SortOrderE0EyS6_PySA_iNS1_21identity_decomposer_tEEEvPKT2_PSC_PKT3_PSG_T4_T5_iiiT7__param_7];
	ld.shared.u64 	%rd147, [%r304+12288];
	// begin inline asm
	shr.b64 %rd576, %rd147, %r2196;
	// end inline asm
	add.s32 	%r334, %r303, 1536;
	setp.ge.s32 	%p128, %r334, %r2278;
	@%p128 bra 	$L__BB11_125;
	cvt.u32.u64 	%r2075, %rd504;
	cvt.u32.u64 	%r2076, %rd576;
	and.b32  	%r2077, %r2076, %r2075;
	shl.b32 	%r2078, %r2077, 2;
	add.s32 	%r2080, %r1904, %r2078;
	ld.shared.u32 	%r2081, [%r2080+29184];
	add.s32 	%r2082, %r334, %r2081;
	mul.wide.u32 	%rd578, %r2082, 8;
	add.s64 	%rd579, %rd130, %rd578;
	st.global.u64 	[%rd579], %rd147;
$L__BB11_125:
	ld.param.u32 	%r2197, [_ZN3cub18CUB_300001_SM_10006detail10radix_sort30DeviceSegmentedRadixSortKernelINS1_5radix10policy_hubIyNS0_8NullTypeEiE10Policy1000ELb0ELNS0_9SortOrderE0EyS6_PySA_iNS1_21identity_decomposer_tEEEvPKT2_PSC_PKT3_PSG_T4_T5_iiiT7__param_7];
	ld.shared.u64 	%rd149, [%r304+13824];
	// begin inline asm
	shr.b64 %rd580, %rd149, %r2197;
	// end inline asm
	add.s32 	%r335, %r303, 1728;
	setp.ge.s32 	%p129, %r335, %r2278;
	@%p129 bra 	$L__BB11_127;
	cvt.u32.u64 	%r2085, %rd504;
	cvt.u32.u64 	%r2086, %rd580;
	and.b32  	%r2087, %r2086, %r2085;
	shl.b32 	%r2088, %r2087, 2;
	add.s32 	%r2090, %r1904, %r2088;
	ld.shared.u32 	%r2091, [%r2090+29184];
	add.s32 	%r2092, %r335, %r2091;
	mul.wide.u32 	%rd582, %r2092, 8;
	add.s64 	%rd583, %rd130, %rd582;
	st.global.u64 	[%rd583], %rd149;
$L__BB11_127:
	ld.param.u32 	%r2198, [_ZN3cub18CUB_300001_SM_10006detail10radix_sort30DeviceSegmentedRadixSortKernelINS1_5radix10policy_hubIyNS0_8NullTypeEiE10Policy1000ELb0ELNS0_9SortOrderE0EyS6_PySA_iNS1_21identity_decomposer_tEEEvPKT2_PSC_PKT3_PSG_T4_T5_iiiT7__param_7];
	ld.shared.u64 	%rd151, [%r304+15360];
	// begin inline asm
	shr.b64 %rd584, %rd151, %r2198;
	// end inline asm
	add.s32 	%r336, %r303, 1920;
	setp.ge.s32 	%p130, %r336, %r2278;
	@%p130 bra 	$L__BB11_129;
	cvt.u32.u64 	%r2095, %rd504;
	cvt.u32.u64 	%r2096, %rd584;
	and.b32  	%r2097, %r2096, %r2095;
	shl.b32 	%r2098, %r2097, 2;
	add.s32 	%r2100, %r1904, %r2098;
	ld.shared.u32 	%r2101, [%r2100+29184];
	add.s32 	%r2102, %r336, %r2101;
	mul.wide.u32 	%rd586, %r2102, 8;
	add.s64 	%rd587, %rd130, %rd586;
	st.global.u64 	[%rd587], %rd151;
$L__BB11_129:
	ld.param.u32 	%r2199, [_ZN3cub18CUB_300001_SM_10006detail10radix_sort30DeviceSegmentedRadixSortKernelINS1_5radix10policy_hubIyNS0_8NullTypeEiE10Policy1000ELb0ELNS0_9SortOrderE0EyS6_PySA_iNS1_21identity_decomposer_tEEEvPKT2_PSC_PKT3_PSG_T4_T5_iiiT7__param_7];
	ld.shared.u64 	%rd153, [%r304+16896];
	// begin inline asm
	shr.b64 %rd588, %rd153, %r2199;
	// end inline asm
	add.s32 	%r337, %r303, 2112;
	setp.ge.s32 	%p131, %r337, %r2278;
	@%p131 bra 	$L__BB11_131;
	cvt.u32.u64 	%r2105, %rd504;
	cvt.u32.u64 	%r2106, %rd588;
	and.b32  	%r2107, %r2106, %r2105;
	shl.b32 	%r2108, %r2107, 2;
	add.s32 	%r2110, %r1904, %r2108;
	ld.shared.u32 	%r2111, [%r2110+29184];
	add.s32 	%r2112, %r337, %r2111;
	mul.wide.u32 	%rd590, %r2112, 8;
	add.s64 	%rd591, %rd130, %rd590;
	st.global.u64 	[%rd591], %rd153;
$L__BB11_131:
	ld.param.u32 	%r2200, [_ZN3cub18CUB_300001_SM_10006detail10radix_sort30DeviceSegmentedRadixSortKernelINS1_5radix10policy_hubIyNS0_8NullTypeEiE10Policy1000ELb0ELNS0_9SortOrderE0EyS6_PySA_iNS1_21identity_decomposer_tEEEvPKT2_PSC_PKT3_PSG_T4_T5_iiiT7__param_7];
	ld.shared.u64 	%rd155, [%r304+18432];
	// begin inline asm
	shr.b64 %rd592, %rd155, %r2200;
	// end inline asm
	add.s32 	%r338, %r303, 2304;
	setp.ge.s32 	%p132, %r338, %r2278;
	@%p132 bra 	$L__BB11_133;
	cvt.u32.u64 	%r2115, %rd504;
	cvt.u32.u64 	%r2116, %rd592;
	and.b32  	%r2117, %r2116, %r2115;
	shl.b32 	%r2118, %r2117, 2;
	add.s32 	%r2120, %r1904, %r2118;
	ld.shared.u32 	%r2121, [%r2120+29184];
	add.s32 	%r2122, %r338, %r2121;
	mul.wide.u32 	%rd594, %r2122, 8;
	add.s64 	%rd595, %rd130, %rd594;
	st.global.u64 	[%rd595], %rd155;
$L__BB11_133:
	ld.param.u32 	%r2201, [_ZN3cub18CUB_300001_SM_10006detail10radix_sort30DeviceSegmentedRadixSortKernelINS1_5radix10policy_hubIyNS0_8NullTypeEiE10Policy1000ELb0ELNS0_9SortOrderE0EyS6_PySA_iNS1_21identity_decomposer_tEEEvPKT2_PSC_PKT3_PSG_T4_T5_iiiT7__param_7];
	ld.shared.u64 	%rd157, [%r304+19968];
	// begin inline asm
	shr.b64 %rd596, %rd157, %r2201;
	// end inline asm
	add.s32 	%r339, %r303, 2496;
	setp.ge.s32 	%p133, %r339, %r2278;
	@%p133 bra 	$L__BB11_135;
	cvt.u32.u64 	%r2125, %rd504;
	cvt.u32.u64 	%r2126, %rd596;
	and.b32  	%r2127, %r2126, %r2125;
	shl.b32 	%r2128, %r2127, 2;
	add.s32 	%r2130, %r1904, %r2128;
	ld.shared.u32 	%r2131, [%r2130+29184];
	add.s32 	%r2132, %r339, %r2131;
	mul.wide.u32 	%rd598, %r2132, 8;
	add.s64 	%rd599, %rd130, %rd598;
	st.global.u64 	[%rd599], %rd157;
$L__BB11_135:
	ld.param.u32 	%r2202, [_ZN3cub18CUB_300001_SM_10006detail10radix_sort30DeviceSegmentedRadixSortKernelINS1_5radix10policy_hubIyNS0_8NullTypeEiE10Policy1000ELb0ELNS0_9SortOrderE0EyS6_PySA_iNS1_21identity_decomposer_tEEEvPKT2_PSC_PKT3_PSG_T4_T5_iiiT7__param_7];
	ld.shared.u64 	%rd159, [%r304+21504];
	// begin inline asm
	shr.b64 %rd600, %rd159, %r2202;
	// end inline asm
	add.s32 	%r340, %r303, 2688;
	setp.ge.s32 	%p134, %r340, %r2278;
	@%p134 bra 	$L__BB11_137;
	cvt.u32.u64 	%r2135, %rd504;
	cvt.u32.u64 	%r2136, %rd600;
	and.b32  	%r2137, %r2136, %r2135;
	shl.b32 	%r2138, %r2137, 2;
	add.s32 	%r2140, %r1904, %r2138;
	ld.shared.u32 	%r2141, [%r2140+29184];
	add.s32 	%r2142, %r340, %r2141;
	mul.wide.u32 	%rd602, %r2142, 8;
	add.s64 	%rd603, %rd130, %rd602;
	st.global.u64 	[%rd603], %rd159;
$L__BB11_137:
	ld.param.u32 	%r2203, [_ZN3cub18CUB_300001_SM_10006detail10radix_sort30DeviceSegmentedRadixSortKernelINS1_5radix10policy_hubIyNS0_8NullTypeEiE10Policy1000ELb0ELNS0_9SortOrderE0EyS6_PySA_iNS1_21identity_decomposer_tEEEvPKT2_PSC_PKT3_PSG_T4_T5_iiiT7__param_7];
	ld.shared.u64 	%rd161, [%r304+23040];
	// begin inline asm
	shr.b64 %rd604, %rd161, %r2203;
	// end inline asm
	add.s32 	%r341, %r303, 2880;
	setp.ge.s32 	%p135, %r341, %r2278;
	@%p135 bra 	$L__BB11_139;
	cvt.u32.u64 	%r2145, %rd504;
	cvt.u32.u64 	%r2146, %rd604;
	and.b32  	%r2147, %r2146, %r2145;
	shl.b32 	%r2148, %r2147, 2;
	add.s32 	%r2150, %r1904, %r2148;
	ld.shared.u32 	%r2151, [%r2150+29184];
	add.s32 	%r2152, %r341, %r2151;
	mul.wide.u32 	%rd606, %r2152, 8;
	add.s64 	%rd607, %rd130, %rd606;
	st.global.u64 	[%rd607], %rd161;
$L__BB11_139:
	ld.param.u32 	%r2204, [_ZN3cub18CUB_300001_SM_10006detail10radix_sort30DeviceSegmentedRadixSortKernelINS1_5radix10policy_hubIyNS0_8NullTypeEiE10Policy1000ELb0ELNS0_9SortOrderE0EyS6_PySA_iNS1_21identity_decomposer_tEEEvPKT2_PSC_PKT3_PSG_T4_T5_iiiT7__param_7];
	ld.shared.u64 	%rd163, [%r304+24576];
	// begin inline asm
	shr.b64 %rd608, %rd163, %r2204;
	// end inline asm
	or.b32  	%r342, %r303, 3072;
	setp.ge.s32 	%p136, %r342, %r2278;
	@%p136 bra 	$L__BB11_141;
	cvt.u32.u64 	%r2155, %rd504;
	cvt.u32.u64 	%r2156, %rd608;
	and.b32  	%r2157, %r2156, %r2155;
	shl.b32 	%r2158, %r2157, 2;
	add.s32 	%r2160, %r1904, %r2158;
	ld.shared.u32 	%r2161, [%r2160+29184];
	add.s32 	%r2162, %r342, %r2161;
	mul.wide.u32 	%rd610, %r2162, 8;
	add.s64 	%rd611, %rd130, %rd610;
	st.global.u64 	[%rd611], %rd163;
$L__BB11_141:
	ld.param.u32 	%r2205, [_ZN3cub18CUB_300001_SM_10006detail10radix_sort30DeviceSegmentedRadixSortKernelINS1_5radix10policy_hubIyNS0_8NullTypeEiE10Policy1000ELb0ELNS0_9SortOrderE0EyS6_PySA_iNS1_21identity_decomposer_tEEEvPKT2_PSC_PKT3_PSG_T4_T5_iiiT7__param_7];
	ld.shared.u64 	%rd165, [%r304+26112];
	// begin inline asm
	shr.b64 %rd612, %rd165, %r2205;
	// end inline asm
	add.s32 	%r343, %r303, 3264;
	setp.ge.s32 	%p137, %r343, %r2278;
	@%p137 bra 	$L__BB11_143;
	cvt.u32.u64 	%r2165, %rd504;
	cvt.u32.u64 	%r2166, %rd612;
	and.b32  	%r2167, %r2166, %r2165;
	shl.b32 	%r2168, %r2167, 2;
	add.s32 	%r2170, %r1904, %r2168;
	ld.shared.u32 	%r2171, [%r2170+29184];
	add.s32 	%r2172, %r343, %r2171;
	mul.wide.u32 	%rd614, %r2172, 8;
	add.s64 	%rd615, %rd130, %rd614;
	st.global.u64 	[%rd615], %rd165;
$L__BB11_143:
	ld.param.u32 	%r2206, [_ZN3cub18CUB_300001_SM_10006detail10radix_sort30DeviceSegmentedRadixSortKernelINS1_5radix10policy_hubIyNS0_8NullTypeEiE10Policy1000ELb0ELNS0_9SortOrderE0EyS6_PySA_iNS1_21identity_decomposer_tEEEvPKT2_PSC_PKT3_PSG_T4_T5_iiiT7__param_7];
	ld.shared.u64 	%rd167, [%r304+27648];
	// begin inline asm
	shr.b64 %rd616, %rd167, %r2206;
	// end inline asm
	and.b64  	%rd168, %rd616, %rd504;
	add.s32 	%r344, %r303, 3456;
	setp.ge.s32 	%p138, %r344, %r2278;
	@%p138 bra 	$L__BB11_225;
	cvt.u32.u64 	%r2175, %rd168;
	shl.b32 	%r2176, %r2175, 2;
	add.s32 	%r2178, %r1904, %r2176;
	ld.shared.u32 	%r2179, [%r2178+29184];
	add.s32 	%r2180, %r344, %r2179;
	mul.wide.u32 	%rd618, %r2180, 8;
	add.s64 	%rd619, %rd130, %rd618;
	st.global.u64 	[%rd619], %rd167;
	bra.uni 	$L__BB11_225;
$L__BB11_145:
	setp.lt.s32 	%p30, %r2278, 3648;
	@%p30 bra 	$L__BB11_148;
	add.s64 	%rd8, %rd1, 13824;
	add.s64 	%rd9, %rd2, 13824;
$L__BB11_147:
	cvt.s64.s32 	%rd288, %r2277;
	add.s64 	%rd289, %rd3, %rd288;
	shl.b64 	%rd290, %rd289, 3;
	add.s64 	%rd291, %rd8, %rd290;
	add.s64 	%rd292, %rd9, %rd290;
	ld.global.u64 	%rd293, [%rd291+-13824];
	ld.global.u64 	%rd294, [%rd291+-12288];
	ld.global.u64 	%rd295, [%rd291+-10752];
	ld.global.u64 	%rd296, [%rd291+-9216];
	ld.global.u64 	%rd297, [%rd291+-7680];
	ld.global.u64 	%rd298, [%rd291+-6144];
	ld.global.u64 	%rd299, [%rd291+-4608];
	ld.global.u64 	%rd300, [%rd291+-3072];
	ld.global.u64 	%rd301, [%rd291+-1536];
	ld.global.u64 	%rd302, [%rd291];
	ld.global.u64 	%rd303, [%rd291+1536];
	ld.global.u64 	%rd304, [%rd291+3072];
	ld.global.u64 	%rd305, [%rd291+4608];
	ld.global.u64 	%rd306, [%rd291+6144];
	ld.global.u64 	%rd307, [%rd291+7680];
	ld.global.u64 	%rd308, [%rd291+9216];
	ld.global.u64 	%rd309, [%rd291+10752];
	ld.global.u64 	%rd310, [%rd291+12288];
	ld.global.u64 	%rd311, [%rd291+13824];
	bar.sync 	0;
	st.global.u64 	[%rd292+-13824], %rd293;
	st.global.u64 	[%rd292+-12288], %rd294;
	st.global.u64 	[%rd292+-10752], %rd295;
	st.global.u64 	[%rd292+-9216], %rd296;
	st.global.u64 	[%rd292+-7680], %rd297;
	st.global.u64 	[%rd292+-6144], %rd298;
	st.global.u64 	[%rd292+-4608], %rd299;
	st.global.u64 	[%rd292+-3072], %rd300;
	st.global.u64 	[%rd292+-1536], %rd301;
	st.global.u64 	[%rd292], %rd302;
	st.global.u64 	[%rd292+1536], %rd303;
	st.global.u64 	[%rd292+3072], %rd304;
	st.global.u64 	[%rd292+4608], %rd305;
	st.global.u64 	[%rd292+6144], %rd306;
	st.global.u64 	[%rd292+7680], %rd307;
	st.global.u64 	[%rd292+9216], %rd308;
	st.global.u64 	[%rd292+10752], %rd309;
	st.global.u64 	[%rd292+12288], %rd310;
	st.global.u64 	[%rd292+13824], %rd311;
	add.s32 	%r2277, %r2277, 3648;
	add.s32 	%r2278, %r2278, -3648;
	setp.gt.s32 	%p31, %r2278, 3647;
	@%p31 bra 	$L__BB11_147;
$L__BB11_148:
	setp.ge.s32 	%p32, %r2277, %r2;
	@%p32 bra 	$L__BB11_225;
	cvt.s64.s32 	%rd313, %r2277;
	setp.ge.s32 	%p33, %r4, %r2278;
	add.s64 	%rd10, %rd3, %rd313;
	shl.b64 	%rd314, %rd10, 3;
	add.s64 	%rd11, %rd1, %rd314;
	@%p33 bra 	$L__BB11_151;
	ld.global.u64 	%rd624, [%rd11];
$L__BB11_151:
	add.s32 	%r124, %r4, 192;
	setp.ge.s32 	%p34, %r124, %r2278;
	@%p34 bra 	$L__BB11_153;
	ld.global.u64 	%rd625, [%rd11+1536];
$L__BB11_153:
	add.s32 	%r125, %r4, 384;
	setp.ge.s32 	%p35, %r125, %r2278;
	@%p35 bra 	$L__BB11_155;
	ld.global.u64 	%rd626, [%rd11+3072];
$L__BB11_155:
	add.s32 	%r126, %r4, 576;
	setp.ge.s32 	%p36, %r126, %r2278;
	@%p36 bra 	$L__BB11_157;
	ld.global.u64 	%rd627, [%rd11+4608];
$L__BB11_157:
	add.s32 	%r127, %r4, 768;
	setp.ge.s32 	%p37, %r127, %r2278;
	@%p37 bra 	$L__BB11_159;
	ld.global.u64 	%rd628, [%rd11+6144];
$L__BB11_159:
	add.s32 	%r128, %r4, 960;
	setp.ge.s32 	%p38, %r128, %r2278;
	@%p38 bra 	$L__BB11_161;
	ld.global.u64 	%rd629, [%rd11+7680];
$L__BB11_161:
	add.s32 	%r129, %r4, 1152;
	setp.ge.s32 	%p39, %r129, %r2278;
	@%p39 bra 	$L__BB11_163;
	ld.global.u64 	%rd630, [%rd11+9216];
$L__BB11_163:
	add.s32 	%r130, %r4, 1344;
	setp.ge.s32 	%p40, %r130, %r2278;
	@%p40 bra 	$L__BB11_165;
	ld.global.u64 	%rd631, [%rd11+10752];
$L__BB11_165:
	add.s32 	%r131, %r4, 1536;
	setp.ge.s32 	%p41, %r131, %r2278;
	@%p41 bra 	$L__BB11_167;
	ld.global.u64 	%rd632, [%rd11+12288];
$L__BB11_167:
	add.s32 	%r132, %r4, 1728;
	setp.ge.s32 	%p42, %r132, %r2278;
	@%p42 bra 	$L__BB11_169;
	ld.global.u64 	%rd633, [%rd11+13824];
$L__BB11_169:
	add.s32 	%r133, %r4, 1920;
	setp.ge.s32 	%p43, %r133, %r2278;
	@%p43 bra 	$L__BB11_171;
	ld.global.u64 	%rd634, [%rd11+15360];
$L__BB11_171:
	add.s32 	%r134, %r4, 2112;
	setp.ge.s32 	%p44, %r134, %r2278;
	@%p44 bra 	$L__BB11_173;
	ld.global.u64 	%rd635, [%rd11+16896];
$L__BB11_173:
	add.s32 	%r135, %r4, 2304;
	setp.ge.s32 	%p45, %r135, %r2278;
	@%p45 bra 	$L__BB11_175;
	ld.global.u64 	%rd636, [%rd11+18432];
$L__BB11_175:
	add.s32 	%r136, %r4, 2496;
	setp.ge.s32 	%p46, %r136, %r2278;
	@%p46 bra 	$L__BB11_177;
	ld.global.u64 	%rd637, [%rd11+19968];
$L__BB11_177:
	add.s32 	%r137, %r4, 2688;
	setp.ge.s32 	%p47, %r137, %r2278;
	@%p47 bra 	$L__BB11_179;
	ld.global.u64 	%rd638, [%rd11+21504];
$L__BB11_179:
	add.s32 	%r138, %r4, 2880;
	setp.ge.s32 	%p48, %r138, %r2278;
	@%p48 bra 	$L__BB11_181;
	ld.global.u64 	%rd639, [%rd11+23040];
$L__BB11_181:
	or.b32  	%r139, %r4, 3072;
	setp.ge.s32 	%p49, %r139, %r2278;
	@%p49 bra 	$L__BB11_183;
	ld.global.u64 	%rd640, [%rd11+24576];
$L__BB11_183:
	add.s32 	%r140, %r4, 3264;
	setp.ge.s32 	%p50, %r140, %r2278;
	@%p50 bra 	$L__BB11_185;
	ld.global.u64 	%rd641, [%rd11+26112];
$L__BB11_185:
	add.s32 	%r141, %r4, 3456;
	setp.ge.s32 	%p51, %r141, %r2278;
	@%p51 bra 	$L__BB11_187;
	ld.global.u64 	%rd642, [%rd11+27648];
$L__BB11_187:
	setp.ge.s32 	%p52, %r4, %r2278;
	bar.sync 	0;
	add.s64 	%rd50, %rd2, %rd314;
	@%p52 bra 	$L__BB11_189;
	st.global.u64 	[%rd50], %rd624;
$L__BB11_189:
	setp.ge.s32 	%p53, %r124, %r2278;
	@%p53 bra 	$L__BB11_191;
	st.global.u64 	[%rd50+1536], %rd625;
$L__BB11_191:
	setp.ge.s32 	%p54, %r125, %r2278;
	@%p54 bra 	$L__BB11_193;
	st.global.u64 	[%rd50+3072], %rd626;
$L__BB11_193:
	setp.ge.s32 	%p55, %r126, %r2278;
	@%p55 bra 	$L__BB11_195;
	st.global.u64 	[%rd50+4608], %rd627;
$L__BB11_195:
	setp.ge.s32 	%p56, %r127, %r2278;
	@%p56 bra 	$L__BB11_197;
	st.global.u64 	[%rd50+6144], %rd628;
$L__BB11_197:
	setp.ge.s32 	%p57, %r128, %r2278;
	@%p57 bra 	$L__BB11_199;
	st.global.u64 	[%rd50+7680], %rd629;
$L__BB11_199:
	setp.ge.s32 	%p58, %r129, %r2278;
	@%p58 bra 	$L__BB11_201;
	st.global.u64 	[%rd50+9216], %rd630;
$L__BB11_201:
	setp.ge.s32 	%p59, %r130, %r2278;
	@%p59 bra 	$L__BB11_203;
	st.global.u64 	[%rd50+10752], %rd631;
$L__BB11_203:
	setp.ge.s32 	%p60, %r131, %r2278;
	@%p60 bra 	$L__BB11_205;
	st.global.u64 	[%rd50+12288], %rd632;
$L__BB11_205:
	setp.ge.s32 	%p61, %r132, %r2278;
	@%p61 bra 	$L__BB11_207;
	st.global.u64 	[%rd50+13824], %rd633;
$L__BB11_207:
	setp.ge.s32 	%p62, %r133, %r2278;
	@%p62 bra 	$L__BB11_209;
	st.global.u64 	[%rd50+15360], %rd634;
$L__BB11_209:
	setp.ge.s32 	%p63, %r134, %r2278;
	@%p63 bra 	$L__BB11_211;
	st.global.u64 	[%rd50+16896], %rd635;
$L__BB11_211:
	setp.ge.s32 	%p64, %r135, %r2278;
	@%p64 bra 	$L__BB11_213;
	st.global.u64 	[%rd50+18432], %rd636;
$L__BB11_213:
	setp.ge.s32 	%p65, %r136, %r2278;
	@%p65 bra 	$L__BB11_215;
	st.global.u64 	[%rd50+19968], %rd637;
$L__BB11_215:
	setp.ge.s32 	%p66, %r137, %r2278;
	@%p66 bra 	$L__BB11_217;
	st.global.u64 	[%rd50+21504], %rd638;
$L__BB11_217:
	setp.ge.s32 	%p67, %r138, %r2278;
	@%p67 bra 	$L__BB11_219;
	st.global.u64 	[%rd50+23040], %rd639;
$L__BB11_219:
	setp.ge.s32 	%p68, %r139, %r2278;
	@%p68 bra 	$L__BB11_221;
	st.global.u64 	[%rd50+24576], %rd640;
$L__BB11_221:
	setp.ge.s32 	%p69, %r140, %r2278;
	@%p69 bra 	$L__BB11_223;
	st.global.u64 	[%rd50+26112], %rd641;
$L__BB11_223:
	setp.ge.s32 	%p70, %r141, %r2278;
	@%p70 bra 	$L__BB11_225;
	st.global.u64 	[%rd50+27648], %rd642;
$L__BB11_225:
	ret;

}
	// .globl	_ZN3cub18CUB_300001_SM_10006detail10radix_sort30DeviceSegmentedRadixSortKernelINS1_5radix10policy_hubIyNS0_8NullTypeEiE10Policy1000ELb1ELNS0_9SortOrderE0EyS6_PySA_iNS1_21identity_decomposer_tEEEvPKT2_PSC_PKT3_PSG_T4_T5_iiiT7_
.visible .entry _ZN3cub18CUB_300001_SM_10006detail10radix_sort30DeviceSegmentedRadixSortKernelINS1_5radix10policy_hubIyNS0_8NullTypeEiE10Policy1000ELb1ELNS0_9SortOrderE0EyS6_PySA_iNS1_21identity_decomposer_tEEEvPKT2_PSC_PKT3_PSG_T4_T5_iiiT7_(
	.param .u64 .ptr .align 1 _ZN3cub18CUB_300001_SM_10006detail10radix_sort30DeviceSegmentedRadixSortKernelINS1_5radix10policy_hubIyNS0_8NullTypeEiE10Policy1000ELb1ELNS0_9SortOrderE0EyS6_PySA_iNS1_21identity_decomposer_tEEEvPKT2_PSC_PKT3_PSG_T4_T5_iiiT7__param_0,
	.param .u64 .ptr .align 1 _ZN3cub18CUB_300001_SM_10006detail10radix_sort30DeviceSegmentedRadixSortKernelINS1_5radix10policy_hubIyNS0_8NullTypeEiE10Policy1000ELb1ELNS0_9SortOrderE0EyS6_PySA_iNS1_21identity_decomposer_tEEEvPKT2_PSC_PKT3_PSG_T4_T5_iiiT7__param_1,
	.param .u64 .ptr .align 1 _ZN3cub18CUB_300001_SM_10006detail10radix_sort30DeviceSegmentedRadixSortKernelINS1_5radix10policy_hubIyNS0_8NullTypeEiE10Policy1000ELb1ELNS0_9SortOrderE0EyS6_PySA_iNS1_21identity_decomposer_tEEEvPKT2_PSC_PKT3_PSG_T4_T5_iiiT7__param_2,
	.param .u64 .ptr .align 1 _ZN3cub18CUB_300001_SM_10006detail10radix_sort30DeviceSegmentedRadixSortKernelINS1_5radix10policy_hubIyNS0_8NullTypeEiE10Policy1000ELb1ELNS0_9SortOrderE0EyS6_PySA_iNS1_21identity_decomposer_tEEEvPKT2_PSC_PKT3_PSG_T4_T5_iiiT7__param_3,
	.param .u64 .ptr .align 1 _ZN3cub18CUB_300001_SM_10006detail10radix_sort30DeviceSegmentedRadixSortKernelINS1_5radix10policy_hubIyNS0_8NullTypeEiE10Policy1000ELb1ELNS0_9SortOrderE0EyS6_PySA_iNS1_21identity_decomposer_tEEEvPKT2_PSC_PKT3_PSG_T4_T5_iiiT7__param_4,
	.param .u64 .ptr .align 1 _ZN3cub18CUB_300001_SM_10006detail10radix_sort30DeviceSegmentedRadixSortKernelINS1_5radix10policy_hubIyNS0_8NullTypeEiE10Policy1000ELb1ELNS0_9SortOrderE0EyS6_PySA_iNS1_21identity_decomposer_tEEEvPKT2_PSC_PKT3_PSG_T4_T5_iiiT7__param_5,
	.param .u32 _ZN3cub18CUB_300001_SM_10006detail10radix_sort30DeviceSegmentedRadixSortKernelINS1_5radix10policy_hubIyNS0_8NullTypeEiE10Policy1000ELb1ELNS0_9SortOrderE0EyS6_PySA_iNS1_21identity_decomposer_tEEEvPKT2_PSC_PKT3_PSG_T4_T5_iiiT7__param_6,
	.param .u32 _ZN3cub18CUB_300001_SM_10006detail10radix_sort30DeviceSegmentedRadixSortKernelINS1_5radix10policy_hubIyNS0_8NullTypeEiE10Policy1000ELb1ELNS0_9SortOrderE0EyS6_PySA_iNS1_21identity_decomposer_tEEEvPKT2_PSC_PKT3_PSG_T4_T5_iiiT7__param_7,
	.param .u32 _ZN3cub18CUB_300001_SM_10006detail10radix_sort30DeviceSegmentedRadixSortKernelINS1_5radix10policy_hubIyNS0_8NullTypeEiE10Policy1000ELb1ELNS0_9SortOrderE0EyS6_PySA_iNS1_21identity_decomposer_tEEEvPKT2_PSC_PKT3_PSG_T4_T5_iiiT7__param_8,
	.param .align 1 .b8 _ZN3cub18CUB_300001_SM_10006detail10radix_sort30DeviceSegmentedRadixSortKernelINS1_5radix10policy_hubIyNS0_8NullTypeEiE10Policy1000ELb1ELNS0_9SortOrderE0EyS6_PySA_iNS1_21identity_decomposer_tEEEvPKT2_PSC_PKT3_PSG_T4_T5_iiiT7__param_9[1]
)
.maxntid 384
{
	.reg .pred 	%p<91>;
	.reg .b16 	%rs<51>;
	.reg .b32 	%r<1199>;
	.reg .b64 	%rd<261>;
	// demoted variable
	.shared .align 16 .b8 _ZZN3cub18CUB_300001_SM_10006detail10radix_sort30DeviceSegmentedRadixSortKernelINS1_5radix10policy_hubIyNS0_8NullTypeEiE10Policy1000ELb1ELNS0_9SortOrderE0EyS6_PySA_iNS1_21identity_decomposer_tEEEvPKT2_PSC_PKT3_PSG_T4_T5_iiiT7_E12temp_storage[26176];
	ld.param.u64 	%rd56, [_ZN3cub18CUB_300001_SM_10006detail10radix_sort30DeviceSegmentedRadixSortKernelINS1_5radix10policy_hubIyNS0_8NullTypeEiE10Policy1000ELb1ELNS0_9SortOrderE0EyS6_PySA_iNS1_21identity_decomposer_tEEEvPKT2_PSC_PKT3_PSG_T4_T5_iiiT7__param_0];
	ld.param.u64 	%rd57, [_ZN3cub18CUB_300001_SM_10006detail10radix_sort30DeviceSegmentedRadixSortKernelINS1_5radix10policy_hubIyNS0_8NullTypeEiE10Policy1000ELb1ELNS0_9SortOrderE0EyS6_PySA_iNS1_21identity_decomposer_tEEEvPKT2_PSC_PKT3_PSG_T4_T5_iiiT7__param_1];
	ld.param.u64 	%rd58, [_ZN3cub18CUB_300001_SM_10006detail10radix_sort30DeviceSegmentedRadixSortKernelINS1_5radix10policy_hubIyNS0_8NullTypeEiE10Policy1000ELb1ELNS0_9SortOrderE0EyS6_PySA_iNS1_21identity_decomposer_tEEEvPKT2_PSC_PKT3_PSG_T4_T5_iiiT7__param_4];
	ld.param.u64 	%rd59, [_ZN3cub18CUB_300001_SM_10006detail10radix_sort30DeviceSegmentedRadixSortKernelINS1_5radix10policy_hubIyNS0_8NullTypeEiE10Policy1000ELb1ELNS0_9SortOrderE0EyS6_PySA_iNS1_21identity_decomposer_tEEEvPKT2_PSC_PKT3_PSG_T4_T5_iiiT7__param_5];
	cvta.to.global.u64 	%rd1, %rd56;
	cvta.to.global.u64 	%rd2, %rd57;
	cvta.to.global.u64 	%rd60, %rd59;
	cvta.to.global.u64 	%rd61, %rd58;
	mov.u32 	%r181, %ctaid.x;
	mul.wide.u32 	%rd62, %r181, 8;
	add.s64 	%rd63, %rd61, %rd62;
	ld.global.u64 	%rd3, [%rd63];
	cvt.u32.u64 	%r1181, %rd3;
	add.s64 	%rd64, %rd60, %rd62;
	ld.global.u32 	%r2, [%rd64];
	sub.s32 	%r1182, %r2, %r1181;
	setp.lt.s32 	%p1, %r1182, 1;
	@%p1 bra 	$L__BB12_101;
	mov.u32 	%r4, %tid.x;
	cvt.u64.u32 	%rd4, %r4;
	shl.b32 	%r183, %r4, 2;
	mov.u32 	%r184, _ZZN3cub18CUB_300001_SM_10006detail10radix_sort30DeviceSegmentedRadixSortKernelINS1_5radix10policy_hubIyNS0_8NullTypeEiE10Policy1000ELb1ELNS0_9SortOrderE0EyS6_PySA_iNS1_21identity_decomposer_tEEEvPKT2_PSC_PKT3_PSG_T4_T5_iiiT7_E12temp_storage;
	add.s32 	%r5, %r184, %r183;
	mov.b32 	%r1145, 0;
	st.shared.u32 	[%r5], %r1145;
	st.shared.u32 	[%r5+1536], %r1145;
	st.shared.u32 	[%r5+3072], %r1145;
	st.shared.u32 	[%r5+4608], %r1145;
	st.shared.u32 	[%r5+6144], %r1145;
	st.shared.u32 	[%r5+7680], %r1145;
	st.shared.u32 	[%r5+9216], %r1145;
	st.shared.u32 	[%r5+10752], %r1145;
	setp.lt.u32 	%p2, %r1182, 97920;
	shr.u32 	%r185, %r4, 5;
	mad.lo.s32 	%r6, %r185, 1536, %r184;
	mov.u32 	%r1146, %r1145;
	mov.u32 	%r1147, %r1145;
	mov.u32 	%r1148, %r1145;
	mov.u32 	%r1149, %r1181;
	@%p2 bra 	$L__BB12_8;
	add.s64 	%rd5, %rd1, 6144;
	mov.b32 	%r1145, 0;
	mov.u32 	%r1149, %r1181;
$L__BB12_3:
	sub.s32 	%r1155, %r2, %r1149;
	mov.b32 	%r1156, 0;
$L__BB12_4:
	ld.param.u32 	%r1140, [_ZN3cub18CUB_300001_SM_10006detail10radix_sort30DeviceSegmentedRadixSortKernelINS1_5radix10policy_hubIyNS0_8NullTypeEiE10Policy1000ELb1ELNS0_9SortOrderE0EyS6_PySA_iNS1_21identity_decomposer_tEEEvPKT2_PSC_PKT3_PSG_T4_T5_iiiT7__param_8];
	ld.param.u32 	%r1128, [_ZN3cub18CUB_300001_SM_10006detail10radix_sort30DeviceSegmentedRadixSortKernelINS1_5radix10policy_hubIyNS0_8NullTypeEiE10Policy1000ELb1ELNS0_9SortOrderE0EyS6_PySA_iNS1_21identity_decomposer_tEEEvPKT2_PSC_PKT3_PSG_T4_T5_iiiT7__param_7];
	cvt.s64.s32 	%rd79, %r1149;
	add.s64 	%rd80, %rd4, %rd79;
	shl.b64 	%rd81, %rd80, 3;
	add.s64 	%rd82, %rd5, %rd81;
	ld.global.u64 	%rd66, [%rd82+-6144];
	ld.global.u64 	%rd72, [%rd82+-3072];
	ld.global.u64 	%rd74, [%rd82];
	ld.global.u64 	%rd76, [%rd82+3072];
	ld.global.u64 	%rd78, [%rd82+6144];
	bar.sync 	0;
	// begin inline asm
	shr.b64 %rd65, %rd66, %r1128;
	// end inline asm
	mov.b64 	%rd68, 1;
	// begin inline asm
	shl.b64 %rd67, %rd68, %r1140;
	// end inline asm
	add.s64 	%rd70, %rd67, -1;
	mov.b32 	%r190, 0;
	// begin inline asm
	shl.b64 %rd69, %rd70, %r190;
	// end inline asm
	cvt.u32.u64 	%r195, %rd65;
	cvt.u32.u64 	%r196, %rd69;
	and.b32  	%r197, %r196, %r195;
	shr.u32 	%r198, %r197, 2;
	mad.lo.s32 	%r199, %r198, 1536, %r5;
	and.b32  	%r200, %r197, 3;
	add.s32 	%r201, %r199, %r200;
	ld.shared.u8 	%rs11, [%r201];
	add.s16 	%rs12, %rs11, 1;
	st.shared.u8 	[%r201], %rs12;
	// begin inline asm
	shr.b64 %rd71, %rd72, %r1128;
	// end inline asm
	cvt.u32.u64 	%r202, %rd71;
	and.b32  	%r203, %r196, %r202;
	shr.u32 	%r204, %r203, 2;
	mad.lo.s32 	%r205, %r204, 1536, %r5;
	and.b32  	%r206, %r203, 3;
	add.s32 	%r207, %r205, %r206;
	ld.shared.u8 	%rs13, [%r207];
	add.s16 	%rs14, %rs13, 1;
	st.shared.u8 	[%r207], %rs14;
	// begin inline asm
	shr.b64 %rd73, %rd74, %r1128;
	// end inline asm
	cvt.u32.u64 	%r208, %rd73;
	and.b32  	%r209, %r196, %r208;
	shr.u32 	%r210, %r209, 2;
	mad.lo.s32 	%r211, %r210, 1536, %r5;
	and.b32  	%r212, %r209, 3;
	add.s32 	%r213, %r211, %r212;
	ld.shared.u8 	%rs15, [%r213];
	add.s16 	%rs16, %rs15, 1;
	st.shared.u8 	[%r213], %rs16;
	// begin inline asm
	shr.b64 %rd75, %rd76, %r1128;
	// end inline asm
	cvt.u32.u64 	%r214, %rd75;
	and.b32  	%r215, %r196, %r214;
	shr.u32 	%r216, %r215, 2;
	mad.lo.s32 	%r217, %r216, 1536, %r5;
	and.b32  	%r218, %r215, 3;
	add.s32 	%r219, %r217, %r218;
	ld.shared.u8 	%rs17, [%r219];
	add.s16 	%rs18, %rs17, 1;
	st.shared.u8 	[%r219], %rs18;
	// begin inline asm
	shr.b64 %rd77, %rd78, %r1128;
	// end inline asm
	cvt.u32.u64 	%r220, %rd77;
	and.b32  	%r221, %r196, %r220;
	shr.u32 	%r222, %r221, 2;
	mad.lo.s32 	%r223, %r222, 1536, %r5;
	and.b32  	%r224, %r221, 3;
	add.s32 	%r225, %r223, %r224;
	ld.shared.u8 	%rs19, [%r225];
	add.s16 	%rs20, %rs19, 1;
	st.shared.u8 	[%r225], %rs20;
	add.s32 	%r1149, %r1149, 1920;
	add.s32 	%r1156, %r1156, -1920;
	add.s32 	%r1155, %r1155, -1920;
	setp.ne.s32 	%p3, %r1156, -97920;
	@%p3 bra 	$L__BB12_4;
	setp.gt.u32 	%p4, %r4, 255;
	bar.sync 	0;
	// begin inline asm
	mov.u32 %r226, %laneid;
	// end inline asm
	@%p4 bra 	$L__BB12_7;
	shl.b32 	%r227, %r226, 2;
	add.s32 	%r228, %r6, %r227;
	ld.shared.u32 	%r229, [%r228];
	bfe.u32 	%r230, %r229, 0, 8;
	add.s32 	%r231, %r1148, %r230;
	bfe.u32 	%r232, %r229, 8, 8;
	add.s32 	%r233, %r1147, %r232;
	bfe.u32 	%r234, %r229, 16, 8;
	add.s32 	%r235, %r1146, %r234;
	bfe.u32 	%r236, %r229, 24, 8;
	add.s32 	%r237, %r1145, %r236;
	ld.shared.u32 	%r238, [%r228+128];
	bfe.u32 	%r239, %r238, 0, 8;
	add.s32 	%r240, %r231, %r239;
	bfe.u32 	%r241, %r238, 8, 8;
	add.s32 	%r242, %r233, %r241;
	bfe.u32 	%r243, %r238, 16, 8;
	add.s32 	%r244, %r235, %r243;
	bfe.u32 	%r245, %r238, 24, 8;
	add.s32 	%r246, %r237, %r245;
	ld.shared.u32 	%r247, [%r228+256];
	bfe.u32 	%r248, %r247, 0, 8;
	add.s32 	%r249, %r240, %r248;
	bfe.u32 	%r250, %r247, 8, 8;
	add.s32 	%r251, %r242, %r250;
	bfe.u32 	%r252, %r247, 16, 8;
	add.s32 	%r253, %r244, %r252;
	bfe.u32 	%r254, %r247, 24, 8;
	add.s32 	%r255, %r246, %r254;
	ld.shared.u32 	%r256, [%r228+384];
	bfe.u32 	%r257, %r256, 0, 8;
	add.s32 	%r258, %r249, %r257;
	bfe.u32 	%r259, %r256, 8, 8;
	add.s32 	%r260, %r251, %r259;
	bfe.u32 	%r261, %r256, 16, 8;
	add.s32 	%r262, %r253, %r261;
	bfe.u32 	%r263, %r256, 24, 8;
	add.s32 	%r264, %r255, %r263;
	ld.shared.u32 	%r265, [%r228+512];
	bfe.u32 	%r266, %r265, 0, 8;
	add.s32 	%r267, %r258, %r266;
	bfe.u32 	%r268, %r265, 8, 8;
	add.s32 	%r269, %r260, %r268;
	bfe.u32 	%r270, %r265, 16, 8;
	add.s32 	%r271, %r262, %r270;
	bfe.u32 	%r272, %r265, 24, 8;
	add.s32 	%r273, %r264, %r272;
	ld.shared.u32 	%r274, [%r228+640];
	bfe.u32 	%r275, %r274, 0, 8;
	add.s32 	%r276, %r267, %r275;
	bfe.u32 	%r277, %r274, 8, 8;
	add.s32 	%r278, %r269, %r277;
	bfe.u32 	%r279, %r274, 16, 8;
	add.s32 	%r280, %r271, %r279;
	bfe.u32 	%r281, %r274, 24, 8;
	add.s32 	%r282, %r273, %r281;
	ld.shared.u32 	%r283, [%r228+768];
	bfe.u32 	%r284, %r283, 0, 8;
	add.s32 	%r285, %r276, %r284;
	bfe.u32 	%r286, %r283, 8, 8;
	add.s32 	%r287, %r278, %r286;
	bfe.u32 	%r288, %r283, 16, 8;
	add.s32 	%r289, %r280, %r288;
	bfe.u32 	%r290, %r283, 24, 8;
	add.s32 	%r291, %r282, %r290;
	ld.shared.u32 	%r292, [%r228+896];
	bfe.u32 	%r293, %r292, 0, 8;
	add.s32 	%r294, %r285, %r293;
	bfe.u32 	%r295, %r292, 8, 8;
	add.s32 	%r296, %r287, %r295;
	bfe.u32 	%r297, %r292, 16, 8;
	add.s32 	%r298, %r289, %r297;
	bfe.u32 	%r299, %r292, 24, 8;
	add.s32 	%r300, %r291, %r299;
	ld.shared.u32 	%r301, [%r228+1024];
	bfe.u32 	%r302, %r301, 0, 8;
	add.s32 	%r303, %r294, %r302;
	bfe.u32 	%r304, %r301, 8, 8;
	add.s32 	%r305, %r296, %r304;
	bfe.u32 	%r306, %r301, 16, 8;
	add.s32 	%r307, %r298, %r306;
	bfe.u32 	%r308, %r301, 24, 8;
	add.s32 	%r309, %r300, %r308;
	ld.shared.u32 	%r310, [%r228+1152];
	bfe.u32 	%r311, %r310, 0, 8;
	add.s32 	%r312, %r303, %r311;
	bfe.u32 	%r313, %r310, 8, 8;
	add.s32 	%r314, %r305, %r313;
	bfe.u32 	%r315, %r310, 16, 8;
	add.s32 	%r316, %r307, %r315;
	bfe.u32 	%r317, %r310, 24, 8;
	add.s32 	%r318, %r309, %r317;
	ld.shared.u32 	%r319, [%r228+1280];
	bfe.u32 	%r320, %r319, 0, 8;
	add.s32 	%r321, %r312, %r320;
	bfe.u32 	%r322, %r319, 8, 8;
	add.s32 	%r323, %r314, %r322;
	bfe.u32 	%r324, %r319, 16, 8;
	add.s32 	%r325, %r316, %r324;
	bfe.u32 	%r326, %r319, 24, 8;
	add.s32 	%r327, %r318, %r326;
	ld.shared.u32 	%r328, [%r228+1408];
	bfe.u32 	%r329, %r328, 0, 8;
	add.s32 	%r1148, %r321, %r329;
	bfe.u32 	%r330, %r328, 8, 8;
	add.s32 	%r1147, %r323, %r330;
	bfe.u32 	%r331, %r328, 16, 8;
	add.s32 	%r1146, %r325, %r331;
	bfe.u32 	%r332, %r328, 24, 8;
	add.s32 	%r1145, %r327, %r332;
$L__BB12_7:
	bar.sync 	0;
	mov.b32 	%r333, 0;
	st.shared.u32 	[%r5], %r333;
	st.shared.u32 	[%r5+1536], %r333;
	st.shared.u32 	[%r5+3072], %r333;
	st.shared.u32 	[%r5+4608], %r333;
	st.shared.u32 	[%r5+6144], %r333;
	st.shared.u32 	[%r5+7680], %r333;
	st.shared.u32 	[%r5+9216], %r333;
	st.shared.u32 	[%r5+10752], %r333;
	setp.gt.s32 	%p5, %r1155, 97919;
	@%p5 bra 	$L__BB12_3;
$L__BB12_8:
	sub.s32 	%r1165, %r2, %r1149;
	setp.lt.s32 	%p6, %r1165, 1920;
	@%p6 bra 	$L__BB12_11;
	add.s64 	%rd6, %rd1, 6144;
$L__BB12_10:
	ld.param.u32 	%r1141, [_ZN3cub18CUB_300001_SM_10006detail10radix_sort30DeviceSegmentedRadixSortKernelINS1_5radix10policy_hubIyNS0_8NullTypeEiE10Policy1000ELb1ELNS0_9SortOrderE0EyS6_PySA_iNS1_21identity_decomposer_tEEEvPKT2_PSC_PKT3_PSG_T4_T5_iiiT7__param_8];
	ld.param.u32 	%r1129, [_ZN3cub18CUB_300001_SM_10006detail10radix_sort30DeviceSegmentedRadixSortKernelINS1_5radix10policy_hubIyNS0_8NullTypeEiE10Policy1000ELb1ELNS0_9SortOrderE0EyS6_PySA_iNS1_21identity_decomposer_tEEEvPKT2_PSC_PKT3_PSG_T4_T5_iiiT7__param_7];
	cvt.s64.s32 	%rd97, %r1149;
	add.s64 	%rd98, %rd4, %rd97;
	shl.b64 	%rd99, %rd98, 3;
	add.s64 	%rd100, %rd6, %rd99;
	ld.global.u64 	%rd84, [%rd100+-6144];
	ld.global.u64 	%rd90, [%rd100+-3072];
	ld.global.u64 	%rd92, [%rd100];
	ld.global.u64 	%rd94, [%rd100+3072];
	ld.global.u64 	%rd96, [%rd100+6144];
	bar.sync 	0;
	// begin inline asm
	shr.b64 %rd83, %rd84, %r1129;
	// end inline asm
	mov.b64 	%rd86, 1;
	// begin inline asm
	shl.b64 %rd85, %rd86, %r1141;
	// end inline asm
	add.s64 	%rd88, %rd85, -1;
	mov.b32 	%r336, 0;
	// begin inline asm
	shl.b64 %rd87, %rd88, %r336;
	// end inline asm
	cvt.u32.u64 	%r341, %rd83;
	cvt.u32.u64 	%r342, %rd87;
	and.b32  	%r343, %r342, %r341;
	shr.u32 	%r344, %r343, 2;
	mad.lo.s32 	%r345, %r344, 1536, %r5;
	and.b32  	%r346, %r343, 3;
	add.s32 	%r347, %r345, %r346;
	ld.shared.u8 	%rs21, [%r347];
	add.s16 	%rs22, %rs21, 1;
	st.shared.u8 	[%r347], %rs22;
	// begin inline asm
	shr.b64 %rd89, %rd90, %r1129;
	// end inline asm
	cvt.u32.u64 	%r348, %rd89;
	and.b32  	%r349, %r342, %r348;
	shr.u32 	%r350, %r349, 2;
	mad.lo.s32 	%r351, %r350, 1536, %r5;
	and.b32  	%r352, %r349, 3;
	add.s32 	%r353, %r351, %r352;
	ld.shared.u8 	%rs23, [%r353];
	add.s16 	%rs24, %rs23, 1;
	st.shared.u8 	[%r353], %rs24;
	// begin inline asm
	shr.b64 %rd91, %rd92, %r1129;
	// end inline asm
	cvt.u32.u64 	%r354, %rd91;
	and.b32  	%r355, %r342, %r354;
	shr.u32 	%r356, %r355, 2;
	mad.lo.s32 	%r357, %r356, 1536, %r5;
	and.b32  	%r358, %r355, 3;
	add.s32 	%r359, %r357, %r358;
	ld.shared.u8 	%rs25, [%r359];
	add.s16 	%rs26, %rs25, 1;
	st.shared.u8 	[%r359], %rs26;
	// begin inline asm
	shr.b64 %rd93, %rd94, %r1129;
	// end inline asm
	cvt.u32.u64 	%r360, %rd93;
	and.b32  	%r361, %r342, %r360;
	shr.u32 	%r362, %r361, 2;
	mad.lo.s32 	%r363, %r362, 1536, %r5;
	and.b32  	%r364, %r361, 3;
	add.s32 	%r365, %r363, %r364;
	ld.shared.u8 	%rs27, [%r365];
	add.s16 	%rs28, %rs27, 1;
	st.shared.u8 	[%r365], %rs28;
	// begin inline asm
	shr.b64 %rd95, %rd96, %r1129;
	// end inline asm
	cvt.u32.u64 	%r366, %rd95;
	and.b32  	%r367, %r342, %r366;
	shr.u32 	%r368, %r367, 2;
	mad.lo.s32 	%r369, %r368, 1536, %r5;
	and.b32  	%r370, %r367, 3;
	add.s32 	%r371, %r369, %r370;
	ld.shared.u8 	%rs29, [%r371];
	add.s16 	%rs30, %rs29, 1;
	st.shared.u8 	[%r371], %rs30;
	add.s32 	%r1149, %r1149, 1920;
	add.s32 	%r1165, %r1165, -1920;
	setp.gt.s32 	%p7, %r1165, 1919;
	@%p7 bra 	$L__BB12_10;
$L__BB12_11:
	setp.ge.s32 	%p8, %r4, %r1165;
	@%p8 bra 	$L__BB12_18;
	ld.param.u32 	%r1142, [_ZN3cub18CUB_300001_SM_10006detail10radix_sort30DeviceSegmentedRadixSortKernelINS1_5radix10policy_hubIyNS0_8NullTypeEiE10Policy1000ELb1ELNS0_9SortOrderE0EyS6_PySA_iNS1_21identity_decomposer_tEEEvPKT2_PSC_PKT3_PSG_T4_T5_iiiT7__param_8];
	mov.b64 	%rd102, 1;
	// begin inline asm
	shl.b64 %rd101, %rd102, %r1142;
	// end inline asm
	add.s64 	%rd104, %rd101, -1;
	mov.b32 	%r373, 0;
	// begin inline asm
	shl.b64 %rd103, %rd104, %r373;
	// end inline asm
	not.b32 	%r374, %r4;
	add.s32 	%r40, %r1165, %r374;
	mul.hi.u32 	%r375, %r40, -1431655765;
	shr.u32 	%r376, %r375, 8;
	add.s32 	%r41, %r376, 1;
	and.b32  	%r377, %r376, 3;
	setp.eq.s32 	%p9, %r377, 3;
	mov.u32 	%r1170, %r4;
	@%p9 bra 	$L__BB12_15;
	and.b32  	%r378, %r41, 3;
	add.s32 	%r1167, %r4, %r1149;
	neg.s32 	%r1166, %r378;
	mad.lo.s32 	%r1170, %r378, 384, %r4;
$L__BB12_14:
	.pragma "nounroll";
	ld.param.u32 	%r1130, [_ZN3cub18CUB_300001_SM_10006detail10radix_sort30DeviceSegmentedRadixSortKernelINS1_5radix10policy_hubIyNS0_8NullTypeEiE10Policy1000ELb1ELNS0_9SortOrderE0EyS6_PySA_iNS1_21identity_decomposer_tEEEvPKT2_PSC_PKT3_PSG_T4_T5_iiiT7__param_7];
	mul.wide.s32 	%rd107, %r1167, 8;
	add.s64 	%rd108, %rd1, %rd107;
	ld.global.u64 	%rd106, [%rd108];
	// begin inline asm
	shr.b64 %rd105, %rd106, %r1130;
	// end inline asm
	cvt.u32.u64 	%r380, %rd105;
	cvt.u32.u64 	%r381, %rd103;
	and.b32  	%r382, %r381, %r380;
	shr.u32 	%r383, %r382, 2;
	mad.lo.s32 	%r384, %r383, 1536, %r5;
	and.b32  	%r385, %r382, 3;
	add.s32 	%r386, %r384, %r385;
	ld.shared.u8 	%rs31, [%r386];
	add.s16 	%rs32, %rs31, 1;
	st.shared.u8 	[%r386], %rs32;
	add.s32 	%r1167, %r1167, 384;
	add.s32 	%r1166, %r1166, 1;
	setp.ne.s32 	%p10, %r1166, 0;
	@%p10 bra 	$L__BB12_14;
$L__BB12_15:
	setp.lt.u32 	%p11, %r40, 1152;
	@%p11 bra 	$L__BB12_18;
	add.s64 	%rd8, %rd1, 6144;
	add.s32 	%r1169, %r1170, %r1149;
	cvt.u32.u64 	%r392, %rd103;
$L__BB12_17:
	ld.param.u32 	%r1131, [_ZN3cub18CUB_300001_SM_10006detail10radix_sort30DeviceSegmentedRadixSortKernelINS1_5radix10policy_hubIyNS0_8NullTypeEiE10Policy1000ELb1ELNS0_9SortOrderE0EyS6_PySA_iNS1_21identity_decomposer_tEEEvPKT2_PSC_PKT3_PSG_T4_T5_iiiT7__param_7];
	mul.wide.s32 	%rd117, %r1169, 8;
	add.s64 	%rd118, %rd8, %rd117;
	ld.global.u64 	%rd110, [%rd118+-6144];
	// begin inline asm
	shr.b64 %rd109, %rd110, %r1131;
	// end inline asm
	cvt.u32.u64 	%r391, %rd109;
	and.b32  	%r393, %r392, %r391;
	shr.u32 	%r394, %r393, 2;
	mad.lo.s32 	%r395, %r394, 1536, %r5;
	and.b32  	%r396, %r393, 3;
	add.s32 	%r397, %r395, %r396;
	ld.shared.u8 	%rs33, [%r397];
	add.s16 	%rs34, %rs33, 1;
	st.shared.u8 	[%r397], %rs34;
	ld.global.u64 	%rd112, [%rd118+-3072];
	// begin inline asm
	shr.b64 %rd111, %rd112, %r1131;
	// end inline asm
	cvt.u32.u64 	%r398, %rd111;
	and.b32  	%r399, %r392, %r398;
	shr.u32 	%r400, %r399, 2;
	mad.lo.s32 	%r401, %r400, 1536, %r5;
	and.b32  	%r402, %r399, 3;
	add.s32 	%r403, %r401, %r402;
	ld.shared.u8 	%rs35, [%r403];
	add.s16 	%rs36, %rs35, 1;
	st.shared.u8 	[%r403], %rs36;
	ld.global.u64 	%rd114, [%rd118];
	// begin inline asm
	shr.b64 %rd113, %rd114, %r1131;
	// end inline asm
	cvt.u32.u64 	%r404, %rd113;
	and.b32  	%r405, %r392, %r404;
	shr.u32 	%r406, %r405, 2;
	mad.lo.s32 	%r407, %r406, 1536, %r5;
	and.b32  	%r408, %r405, 3;
	add.s32 	%r409, %r407, %r408;
	ld.shared.u8 	%rs37, [%r409];
	add.s16 	%rs38, %rs37, 1;
	st.shared.u8 	[%r409], %rs38;
	ld.global.u64 	%rd116, [%rd118+3072];
	// begin inline asm
	shr.b64 %rd115, %rd116, %r1131;
	// end inline asm
	cvt.u32.u64 	%r410, %rd115;
	and.b32  	%r411, %r392, %r410;
	shr.u32 	%r412, %r411, 2;
	mad.lo.s32 	%r413, %r412, 1536, %r5;
	and.b32  	%r414, %r411, 3;
	add.s32 	%r415, %r413, %r414;
	ld.shared.u8 	%rs39, [%r415];
	add.s16 	%rs40, %rs39, 1;
	st.shared.u8 	[%r415], %rs40;
	add.s32 	%r1170, %r1170, 1536;
	add.s32 	%r1169, %r1169, 1536;
	setp.lt.s32 	%p12, %r1170, %r1165;
	@%p12 bra 	$L__BB12_17;
$L__BB12_18:
	bar.sync 	0;
	// begin inline asm
	mov.u32 %r416, %laneid;
	// end inline asm
	setp.gt.u32 	%p13, %r4, 255;
	@%p13 bra 	$L__BB12_20;
	shl.b32 	%r417, %r416, 2;
	add.s32 	%r418, %r6, %r417;
	ld.shared.u32 	%r419, [%r418];
	bfe.u32 	%r420, %r419, 0, 8;
	add.s32 	%r421, %r1148, %r420;
	bfe.u32 	%r422, %r419, 8, 8;
	add.s32 	%r423, %r1147, %r422;
	bfe.u32 	%r424, %r419, 16, 8;
	add.s32 	%r425, %r1146, %r424;
	bfe.u32 	%r426, %r419, 24, 8;
	add.s32 	%r427, %r1145, %r426;
	ld.shared.u32 	%r428, [%r418+128];
	bfe.u32 	%r429, %r428, 0, 8;
	add.s32 	%r430, %r421, %r429;
	bfe.u32 	%r431, %r428, 8, 8;
	add.s32 	%r432, %r423, %r431;
	bfe.u32 	%r433, %r428, 16, 8;
	add.s32 	%r434, %r425, %r433;
	bfe.u32 	%r435, %r428, 24, 8;
	add.s32 	%r436, %r427, %r435;
	ld.shared.u32 	%r437, [%r418+256];
	bfe.u32 	%r438, %r437, 0, 8;
	add.s32 	%r439, %r430, %r438;
	bfe.u32 	%r440, %r437, 8, 8;
	add.s32 	%r441, %r432, %r440;
	bfe.u32 	%r442, %r437, 16, 8;
	add.s32 	%r443, %r434, %r442;
	bfe.u32 	%r444, %r437, 24, 8;
	add.s32 	%r445, %r436, %r444;
	ld.shared.u32 	%r446, [%r418+384];
	bfe.u32 	%r447, %r446, 0, 8;
	add.s32 	%r448, %r439, %r447;
	bfe.u32 	%r449, %r446, 8, 8;
	add.s32 	%r450, %r441, %r449;
	bfe.u32 	%r451, %r446, 16, 8;
	add.s32 	%r452, %r443, %r451;
	bfe.u32 	%r453, %r446, 24, 8;
	add.s32 	%r454, %r445, %r453;
	ld.shared.u32 	%r455, [%r418+512];
	bfe.u32 	%r456, %r455, 0, 8;
	add.s32 	%r457, %r448, %r456;
	bfe.u32 	%r458, %r455, 8, 8;
	add.s32 	%r459, %r450, %r458;
	bfe.u32 	%r460, %r455, 16, 8;
	add.s32 	%r461, %r452, %r460;
	bfe.u32 	%r462, %r455, 24, 8;
	add.s32 	%r463, %r454, %r462;
	ld.shared.u32 	%r464, [%r418+640];
	bfe.u32 	%r465, %r464, 0, 8;
	add.s32 	%r466, %r457, %r465;
	bfe.u32 	%r467, %r464, 8, 8;
	add.s32 	%r468, %r459, %r467;
	bfe.u32 	%r469, %r464, 16, 8;
	add.s32 	%r470, %r461, %r469;
	bfe.u32 	%r471, %r464, 24, 8;
	add.s32 	%r472, %r463, %r471;
	ld.shared.u32 	%r473, [%r418+768];
	bfe.u32 	%r474, %r473, 0, 8;
	add.s32 	%r475, %r466, %r474;
	bfe.u32 	%r476, %r473, 8, 8;
	add.s32 	%r477, %r468, %r476;
	bfe.u32 	%r478, %r473, 16, 8;
	add.s32 	%r479, %r470, %r478;
	bfe.u32 	%r480, %r473, 24, 8;
	add.s32 	%r481, %r472, %r480;
	ld.shared.u32 	%r482, [%r418+896];
	bfe.u32 	%r483, %r482, 0, 8;
	add.s32 	%r484, %r475, %r483;
	bfe.u32 	%r485, %r482, 8, 8;
	add.s32 	%r486, %r477, %r485;
	bfe.u32 	%r487, %r482, 16, 8;
	add.s32 	%r488, %r479, %r487;
	bfe.u32 	%r489, %r482, 24, 8;
	add.s32 	%r490, %r481, %r489;
	ld.shared.u32 	%r491, [%r418+1024];
	bfe.u32 	%r492, %r491, 0, 8;
	add.s32 	%r493, %r484, %r492;
	bfe.u32 	%r494, %r491, 8, 8;
	add.s32 	%r495, %r486, %r494;
	bfe.u32 	%r496, %r491, 16, 8;
	add.s32 	%r497, %r488, %r496;
	bfe.u32 	%r498, %r491, 24, 8;
	add.s32 	%r499, %r490, %r498;
	ld.shared.u32 	%r500, [%r418+1152];
	bfe.u32 	%r501, %r500, 0, 8;
	add.s32 	%r502, %r493, %r501;
	bfe.u32 	%r503, %r500, 8, 8;
	add.s32 	%r504, %r495, %r503;
	bfe.u32 	%r505, %r500, 16, 8;
	add.s32 	%r506, %r497, %r505;
	bfe.u32 	%r507, %r500, 24, 8;
	add.s32 	%r508, %r499, %r507;
	ld.shared.u32 	%r509, [%r418+1280];
	bfe.u32 	%r510, %r509, 0, 8;
	add.s32 	%r511, %r502, %r510;
	bfe.u32 	%r512, %r509, 8, 8;
	add.s32 	%r513, %r504, %r512;
	bfe.u32 	%r514, %r509, 16, 8;
	add.s32 	%r515, %r506, %r514;
	bfe.u32 	%r516, %r509, 24, 8;
	add.s32 	%r517, %r508, %r516;
	ld.shared.u32 	%r518, [%r418+1408];
	bfe.u32 	%r519, %r518, 0, 8;
	add.s32 	%r1148, %r511, %r519;
	bfe.u32 	%r520, %r518, 8, 8;
	add.s32 	%r1147, %r513, %r520;
	bfe.u32 	%r521, %r518, 16, 8;
	add.s32 	%r1146, %r515, %r521;
	bfe.u32 	%r522, %r518, 24, 8;
	add.s32 	%r1145, %r517, %r522;
$L__BB12_20:
	setp.gt.u32 	%p14, %r4, 255;
	bar.sync 	0;
	@%p14 bra 	$L__BB12_22;
	shl.b32 	%r523, %r416, 7;
	add.s32 	%r525, %r184, %r523;
	shr.u32 	%r526, %r4, 1;
	and.b32  	%r527, %r526, 112;
	add.s32 	%r528, %r525, %r527;
	st.shared.v4.u32 	[%r528], {%r1148, %r1147, %r1146, %r1145};
$L__BB12_22:
	bar.sync 	0;
	setp.gt.u32 	%p15, %r4, 31;
	@%p15 bra 	$L__BB12_24;
	ld.shared.u32 	%r530, [%r5];
	ld.shared.u32 	%r531, [%r5+128];
	add.s32 	%r532, %r531, %r530;
	ld.shared.u32 	%r533, [%r5+256];
	add.s32 	%r534, %r533, %r532;
	ld.shared.u32 	%r535, [%r5+384];
	add.s32 	%r536, %r535, %r534;
	ld.shared.u32 	%r537, [%r5+512];
	add.s32 	%r538, %r537, %r536;
	ld.shared.u32 	%r539, [%r5+640];
	add.s32 	%r540, %r539, %r538;
	ld.shared.u32 	%r541, [%r5+768];
	add.s32 	%r542, %r541, %r540;
	ld.shared.u32 	%r543, [%r5+896];
	add.s32 	%r544, %r543, %r542;
	ld.shared.u32 	%r545, [%r5+1024];
	add.s32 	%r546, %r545, %r544;
	ld.shared.u32 	%r547, [%r5+1152];
	add.s32 	%r548, %r547, %r546;
	ld.shared.u32 	%r549, [%r5+1280];
	add.s32 	%r550, %r549, %r548;
	ld.shared.u32 	%r551, [%r5+1408];
	add.s32 	%r552, %r551, %r550;
	ld.shared.u32 	%r553, [%r5+1536];
	add.s32 	%r554, %r553, %r552;
	ld.shared.u32 	%r555, [%r5+1664];
	add.s32 	%r556, %r555, %r554;
	ld.shared.u32 	%r557, [%r5+1792];
	add.s32 	%r558, %r557, %r556;
	ld.shared.u32 	%r559, [%r5+1920];
	add.s32 	%r560, %r559, %r558;
	ld.shared.u32 	%r561, [%r5+2048];
	add.s32 	%r562, %r561, %r560;
	ld.shared.u32 	%r563, [%r5+2176];
	add.s32 	%r564, %r563, %r562;
	ld.shared.u32 	%r565, [%r5+2304];
	add.s32 	%r566, %r565, %r564;
	ld.shared.u32 	%r567, [%r5+2432];
	add.s32 	%r568, %r567, %r566;
	ld.shared.u32 	%r569, [%r5+2560];
	add.s32 	%r570, %r569, %r568;
	ld.shared.u32 	%r571, [%r5+2688];
	add.s32 	%r572, %r571, %r570;
	ld.shared.u32 	%r573, [%r5+2816];
	add.s32 	%r574, %r573, %r572;
	ld.shared.u32 	%r575, [%r5+2944];
	add.s32 	%r576, %r575, %r574;
	ld.shared.u32 	%r577, [%r5+3072];
	add.s32 	%r578, %r577, %r576;
	ld.shared.u32 	%r579, [%r5+3200];
	add.s32 	%r580, %r579, %r578;
	ld.shared.u32 	%r581, [%r5+3328];
	add.s32 	%r582, %r581, %r580;
	ld.shared.u32 	%r583, [%r5+3456];
	add.s32 	%r584, %r583, %r582;
	ld.shared.u32 	%r585, [%r5+3584];
	add.s32 	%r586, %r585, %r584;
	ld.shared.u32 	%r587, [%r5+3712];
	add.s32 	%r588, %r587, %r586;
	ld.shared.u32 	%r589, [%r5+3840];
	add.s32 	%r590, %r589, %r588;
	ld.shared.u32 	%r591, [%r5+3968];
	add.s32 	%r1175, %r591, %r590;
$L__BB12_24:
	bar.sync 	0;
	mul.hi.u32 	%r592, %r4, 357913942;
	add.s32 	%r593, %r592, %r4;
	shl.b32 	%r594, %r593, 2;
	add.s32 	%r596, %r184, %r594;
	add.s32 	%r66, %r596, 272;
	st.shared.u32 	[%r596+272], %r1175;
	bar.sync 	0;
	setp.gt.u32 	%p16, %r4, 31;
	@%p16 bra 	$L__BB12_26;
	mad.lo.s32 	%r628, %r4, 52, %r184;
	ld.shared.u32 	%r629, [%r628+272];
	ld.shared.u32 	%r630, [%r628+276];
	ld.shared.u32 	%r631, [%r628+280];
	ld.shared.u32 	%r632, [%r628+284];
	ld.shared.u32 	%r633, [%r628+288];
	ld.shared.u32 	%r634, [%r628+292];
	ld.shared.u32 	%r635, [%r628+296];
	ld.shared.u32 	%r636, [%r628+300];
	ld.shared.u32 	%r637, [%r628+304];
	ld.shared.u32 	%r638, [%r628+308];
	ld.shared.u32 	%r639, [%r628+312];
	ld.shared.u32 	%r640, [%r628+316];
	add.s32 	%r641, %r630, %r629;
	add.s32 	%r642, %r641, %r631;
	add.s32 	%r643, %r642, %r632;
	add.s32 	%r644, %r643, %r633;
	add.s32 	%r645, %r644, %r634;
	add.s32 	%r646, %r645, %r635;
	add.s32 	%r647, %r646, %r636;
	add.s32 	%r648, %r647, %r637;
	add.s32 	%r649, %r648, %r638;
	add.s32 	%r650, %r649, %r639;
	add.s32 	%r601, %r650, %r640;
	mov.b32 	%r599, 1;
	mov.b32 	%r624, 0;
	mov.b32 	%r626, -1;
	// begin inline asm
	{  .reg .s32 r0;  .reg .pred p;  shfl.sync.up.b32 r0|p, %r601, %r599, %r624, %r626;  @p add.s32 r0, r0, %r601;  mov.s32 %r597, r0;}
	// end inline asm
	mov.b32 	%r605, 2;
	// begin inline asm
	{  .reg .s32 r0;  .reg .pred p;  shfl.sync.up.b32 r0|p, %r597, %r605, %r624, %r626;  @p add.s32 r0, r0, %r597;  mov.s32 %r603, r0;}
	// end inline asm
	mov.b32 	%r611, 4;
	// begin inline asm
	{  .reg .s32 r0;  .reg .pred p;  shfl.sync.up.b32 r0|p, %r603, %r611, %r624, %r626;  @p add.s32 r0, r0, %r603;  mov.s32 %r609, r0;}
	// end inline asm
	mov.b32 	%r617, 8;
	// begin inline asm
	{  .reg .s32 r0;  .reg .pred p;  shfl.sync.up.b32 r0|p, %r609, %r617, %r624, %r626;  @p add.s32 r0, r0, %r609;  mov.s32 %r615, r0;}
	// end inline asm
	mov.b32 	%r623, 16;
	// begin inline asm
	{  .reg .s32 r0;  .reg .pred p;  shfl.sync.up.b32 r0|p, %r615, %r623, %r624, %r626;  @p add.s32 r0, r0, %r615;  mov.s32 %r621, r0;}
	// end inline asm
	sub.s32 	%r651, %r621, %r601;
	ld.shared.u32 	%r652, [%r628+272];
	ld.shared.u32 	%r653, [%r628+276];
	ld.shared.u32 	%r654, [%r628+280];
	ld.shared.u32 	%r655, [%r628+284];
	ld.shared.u32 	%r656, [%r628+288];
	ld.shared.u32 	%r657, [%r628+292];
	ld.shared.u32 	%r658, [%r628+296];
	ld.shared.u32 	%r659, [%r628+300];
	ld.shared.u32 	%r660, [%r628+304];
	ld.shared.u32 	%r661, [%r628+308];
	ld.shared.u32 	%r662, [%r628+312];
	add.s32 	%r663, %r652, %r651;
	add.s32 	%r664, %r653, %r663;
	add.s32 	%r665, %r654, %r664;
	add.s32 	%r666, %r655, %r665;
	add.s32 	%r667, %r656, %r666;
	add.s32 	%r668, %r657, %r667;
	add.s32 	%r669, %r658, %r668;
	add.s32 	%r670, %r659, %r669;
	add.s32 	%r671, %r660, %r670;
	add.s32 	%r672, %r661, %r671;
	add.s32 	%r673, %r662, %r672;
	st.shared.u32 	[%r628+272], %r651;
	st.shared.u32 	[%r628+276], %r663;
	st.shared.u32 	[%r628+280], %r664;
	st.shared.u32 	[%r628+284], %r665;
	st.shared.u32 	[%r628+288], %r666;
	st.shared.u32 	[%r628+292], %r667;
	st.shared.u32 	[%r628+296], %r668;
	st.shared.u32 	[%r628+300], %r669;
	st.shared.u32 	[%r628+304], %r670;
	st.shared.u32 	[%r628+308], %r671;
	st.shared.u32 	[%r628+312], %r672;
	st.shared.u32 	[%r628+316], %r673;
$L__BB12_26:
	setp.gt.u32 	%p17, %r4, 31;
	bar.sync 	0;
	ld.shared.u32 	%r674, [%r66];
	add.s32 	%r1193, %r674, %r1181;
	bar.sync 	0;
	setp.eq.s32 	%p18, %r1193, 0;
	setp.eq.s32 	%p19, %r1193, %r1182;
	or.pred  	%p20, %p18, %p19;
	or.pred  	%p22, %p17, %p20;
	selp.u32 	%r675, 1, 0, %p22;
	{ 
	.reg .pred 	%p1; 
	.reg .pred 	%p2; 
	setp.ne.u32 	%p1, %r675, 0; 
	bar.red.and.pred 	%p2, 0, %p1; 
	selp.u32 	%r676, 1, 0, %p2; 
	}
	setp.ne.s32 	%p23, %r676, 0;
	@%p23 bra 	$L__BB12_73;
	setp.lt.s32 	%p39, %r1182, 1920;
	@%p39 bra 	$L__BB12_42;
	add.s32 	%r722, %r5, %r183;
	shl.b32 	%r723, %r4, 5;
	add.s32 	%r724, %r722, %r723;
	mad.lo.s32 	%r756, %r4, 28, %r724;
$L__BB12_29:
	.pragma "nounroll";
	ld.param.u32 	%r1143, [_ZN3cub18CUB_300001_SM_10006detail10radix_sort30DeviceSegmentedRadixSortKernelINS1_5radix10policy_hubIyNS0_8NullTypeEiE10Policy1000ELb1ELNS0_9SortOrderE0EyS6_PySA_iNS1_21identity_decomposer_tEEEvPKT2_PSC_PKT3_PSG_T4_T5_iiiT7__param_8];
	ld.param.u32 	%r1132, [_ZN3cub18CUB_300001_SM_10006detail10radix_sort30DeviceSegmentedRadixSortKernelINS1_5radix10policy_hubIyNS0_8NullTypeEiE10Policy1000ELb1ELNS0_9SortOrderE0EyS6_PySA_iNS1_21identity_decomposer_tEEEvPKT2_PSC_PKT3_PSG_T4_T5_iiiT7__param_7];
	ld.param.u64 	%rd247, [_ZN3cub18CUB_300001_SM_10006detail10radix_sort30DeviceSegmentedRadixSortKernelINS1_5radix10policy_hubIyNS0_8NullTypeEiE10Policy1000ELb1ELNS0_9SortOrderE0EyS6_PySA_iNS1_21identity_decomposer_tEEEvPKT2_PSC_PKT3_PSG_T4_T5_iiiT7__param_0];
	setp.ne.s32 	%p40, %r416, 31;
	cvt.s64.s32 	%rd171, %r1181;
	add.s64 	%rd173, %rd4, %rd171;
	shl.b64 	%rd174, %rd173, 3;
	cvta.to.global.u64 	%rd175, %rd247;
	add.s64 	%rd176, %rd175, %rd174;
	ld.global.u64 	%rd177, [%rd176];
	ld.global.u64 	%rd178, [%rd176+3072];
	ld.global.u64 	%rd179, [%rd176+6144];
	ld.global.u64 	%rd180, [%rd176+9216];
	ld.global.u64 	%rd181, [%rd176+12288];
	st.shared.u64 	[%r722], %rd177;
	st.shared.u64 	[%r722+3072], %rd178;
	st.shared.u64 	[%r722+6144], %rd179;
	st.shared.u64 	[%r722+9216], %rd180;
	st.shared.u64 	[%r722+12288], %rd181;
	bar.sync 	0;
	ld.shared.u64 	%rd22, [%r724];
	ld.shared.u64 	%rd23, [%r724+8];
	ld.shared.u64 	%rd24, [%r724+16];
	ld.shared.u64 	%rd25, [%r724+24];
	ld.shared.u64 	%rd26, [%r724+32];
	bar.sync 	0;
	mov.b32 	%r718, 0;
	st.shared.u32 	[%r5], %r718;
	st.shared.u32 	[%r5+1536], %r718;
	st.shared.u32 	[%r5+3072], %r718;
	st.shared.u32 	[%r5+4608], %r718;
	st.shared.u32 	[%r5+6144], %r718;
	st.shared.u32 	[%r5+7680], %r718;
	st.shared.u32 	[%r5+9216], %r718;
	st.shared.u32 	[%r5+10752], %r718;
	st.shared.u32 	[%r5+12288], %r718;
	st.shared.u32 	[%r5+13824], %r718;
	st.shared.u32 	[%r5+15360], %r718;
	st.shared.u32 	[%r5+16896], %r718;
	st.shared.u32 	[%r5+18432], %r718;
	st.shared.u32 	[%r5+19968], %r718;
	st.shared.u32 	[%r5+21504], %r718;
	st.shared.u32 	[%r5+23040], %r718;
	st.shared.u32 	[%r5+24576], %r718;
	mov.b64 	%rd158, 1;
	// begin inline asm
	shl.b64 %rd157, %rd158, %r1143;
	// end inline asm
	add.s64 	%rd160, %rd157, -1;
	// begin inline asm
	shl.b64 %rd159, %rd160, %r718;
	// end inline asm
	// begin inline asm
	shr.b64 %rd161, %rd22, %r1132;
	// end inline asm
	cvt.u32.u64 	%r725, %rd161;
	cvt.u32.u64 	%r726, %rd159;
	and.b32  	%r727, %r726, %r725;
	and.b32  	%r728, %r727, 15;
	mad.lo.s32 	%r729, %r728, 1536, %r5;
	shr.u32 	%r730, %r727, 3;
	and.b32  	%r731, %r730, 536870910;
	add.s32 	%r93, %r729, %r731;
	ld.shared.u16 	%rs1, [%r93];
	add.s16 	%rs41, %rs1, 1;
	st.shared.u16 	[%r93], %rs41;
	// begin inline asm
	shr.b64 %rd163, %rd23, %r1132;
	// end inline asm
	cvt.u32.u64 	%r732, %rd163;
	and.b32  	%r733, %r726, %r732;
	and.b32  	%r734, %r733, 15;
	mad.lo.s32 	%r735, %r734, 1536, %r5;
	shr.u32 	%r736, %r733, 3;
	and.b32  	%r737, %r736, 536870910;
	add.s32 	%r94, %r735, %r737;
	ld.shared.u16 	%rs2, [%r94];
	add.s16 	%rs42, %rs2, 1;
	st.shared.u16 	[%r94], %rs42;
	// begin inline asm
	shr.b64 %rd165, %rd24, %r1132;
	// end inline asm
	cvt.u32.u64 	%r738, %rd165;
	and.b32  	%r739, %r726, %r738;
	and.b32  	%r740, %r739, 15;
	mad.lo.s32 	%r741, %r740, 1536, %r5;
	shr.u32 	%r742, %r739, 3;
	and.b32  	%r743, %r742, 536870910;
	add.s32 	%r95, %r741, %r743;
	ld.shared.u16 	%rs3, [%r95];
	add.s16 	%rs43, %rs3, 1;
	st.shared.u16 	[%r95], %rs43;
	// begin inline asm
	shr.b64 %rd167, %rd25, %r1132;
	// end inline asm
	cvt.u32.u64 	%r744, %rd167;
	and.b32  	%r745, %r726, %r744;
	and.b32  	%r746, %r745, 15;
	mad.lo.s32 	%r747, %r746, 1536, %r5;
	shr.u32 	%r748, %r745, 3;
	and.b32  	%r749, %r748, 536870910;
	add.s32 	%r96, %r747, %r749;
	ld.shared.u16 	%rs4, [%r96];
	add.s16 	%rs44, %rs4, 1;
	st.shared.u16 	[%r96], %rs44;
	// begin inline asm
	shr.b64 %rd169, %rd26, %r1132;
	// end inline asm
	cvt.u32.u64 	%r750, %rd169;
	and.b32  	%r751, %r726, %r750;
	and.b32  	%r752, %r751, 15;
	mad.lo.s32 	%r753, %r752, 1536, %r5;
	shr.u32 	%r754, %r751, 3;
	and.b32  	%r755, %r754, 536870910;
	add.s32 	%r97, %r753, %r755;
	ld.shared.u16 	%rs5, [%r97];
	add.s16 	%rs45, %rs5, 1;
	st.shared.u16 	[%r97], %rs45;
	bar.sync 	0;
	ld.shared.u32 	%r98, [%r756];
	ld.shared.u32 	%r757, [%r756+4];
	ld.shared.u32 	%r758, [%r756+8];
	ld.shared.u32 	%r759, [%r756+12];
	ld.shared.u32 	%r760, [%r756+16];
	ld.shared.u32 	%r761, [%r756+20];
	ld.shared.u32 	%r762, [%r756+24];
	ld.shared.u32 	%r763, [%r756+28];
	ld.shared.u32 	%r764, [%r756+32];
	ld.shared.u32 	%r765, [%r756+36];
	ld.shared.u32 	%r766, [%r756+40];
	ld.shared.u32 	%r767, [%r756+44];
	ld.shared.u32 	%r768, [%r756+48];
	ld.shared.u32 	%r769, [%r756+52];
	ld.shared.u32 	%r770, [%r756+56];
	ld.shared.u32 	%r771, [%r756+60];
	ld.shared.u32 	%r772, [%r756+64];
	add.s32 	%r99, %r757, %r98;
	add.s32 	%r100, %r758, %r99;
	add.s32 	%r101, %r759, %r100;
	add.s32 	%r102, %r760, %r101;
	add.s32 	%r103, %r761, %r102;
	add.s32 	%r104, %r762, %r103;
	add.s32 	%r105, %r763, %r104;
	add.s32 	%r106, %r764, %r105;
	add.s32 	%r107, %r765, %r106;
	add.s32 	%r108, %r766, %r107;
	add.s32 	%r109, %r767, %r108;
	add.s32 	%r110, %r768, %r109;
	add.s32 	%r111, %r769, %r110;
	add.s32 	%r112, %r770, %r111;
	add.s32 	%r113, %r771, %r112;
	add.s32 	%r695, %r772, %r113;
	mov.b32 	%r693, 1;
	mov.b32 	%r720, -1;
	// begin inline asm
	{  .reg .u32 r0;  .reg .pred p;  shfl.sync.up.b32 r0|p, %r695, %r693, %r718, %r720;  @p add.u32 r0, r0, %r695;  mov.u32 %r691, r0;}
	// end inline asm
	mov.b32 	%r699, 2;
	// begin inline asm
	{  .reg .u32 r0;  .reg .pred p;  shfl.sync.up.b32 r0|p, %r691, %r699, %r718, %r720;  @p add.u32 r0, r0, %r691;  mov.u32 %r697, r0;}
	// end inline asm
	mov.b32 	%r705, 4;
	// begin inline asm
	{  .reg .u32 r0;  .reg .pred p;  shfl.sync.up.b32 r0|p, %r697, %r705, %r718, %r720;  @p add.u32 r0, r0, %r697;  mov.u32 %r703, r0;}
	// end inline asm
	mov.b32 	%r711, 8;
	// begin inline asm
	{  .reg .u32 r0;  .reg .pred p;  shfl.sync.up.b32 r0|p, %r703, %r711, %r718, %r720;  @p add.u32 r0, r0, %r703;  mov.u32 %r709, r0;}
	// end inline asm
	mov.b32 	%r717, 16;
	// begin inline asm
	{  .reg .u32 r0;  .reg .pred p;  shfl.sync.up.b32 r0|p, %r709, %r717, %r718, %r720;  @p add.u32 r0, r0, %r709;  mov.u32 %r715, r0;}
	// end inline asm
	@%p40 bra 	$L__BB12_31;
	shr.u32 	%r773, %r4, 3;
	and.b32  	%r774, %r773, 124;
	mov.u32 	%r775, _ZZN3cub18CUB_300001_SM_10006detail10radix_sort30DeviceSegmentedRadixSortKernelINS1_5radix10policy_hubIyNS0_8NullTypeEiE10Policy1000ELb1ELNS0_9SortOrderE0EyS6_PySA_iNS1_21identity_decomposer_tEEEvPKT2_PSC_PKT3_PSG_T4_T5_iiiT7_E12temp_storage;
	add.s32 	%r776, %r775, %r774;
	st.shared.u32 	[%r776+26112], %r715;
$L__BB12_31:
	sub.s32 	%r777, %r715, %r695;
	setp.ne.s32 	%p41, %r416, 0;
	shr.u32 	%r778, %r4, 5;
	setp.eq.s32 	%p42, %r778, 11;
	setp.eq.s32 	%p43, %r778, 10;
	setp.eq.s32 	%p44, %r778, 9;
	setp.eq.s32 	%p45, %r778, 8;
	setp.eq.s32 	%p46, %r778, 7;
	setp.eq.s32 	%p47, %r778, 6;
	setp.eq.s32 	%p48, %r778, 5;
	setp.eq.s32 	%p49, %r778, 4;
	setp.eq.s32 	%p50, %r778, 3;
	setp.eq.s32 	%p51, %r778, 2;
	setp.eq.s32 	%p52, %r778, 1;
	setp.gt.u32 	%p53, %r4, 31;
	bar.sync 	0;
	ld.shared.v4.u32 	{%r779, %r780, %r781, %r782}, [_ZZN3cub18CUB_300001_SM_10006detail10radix_sort30DeviceSegmentedRadixSortKernelINS1_5radix10policy_hubIyNS0_8NullTypeEiE10Policy1000ELb1ELNS0_9SortOrderE0EyS6_PySA_iNS1_21identity_decomposer_tEEEvPKT2_PSC_PKT3_PSG_T4_T5_iiiT7_E12temp_storage+26112];
	selp.b32 	%r783, %r779, %r1185, %p52;
	add.s32 	%r784, %r780, %r779;
	selp.b32 	%r785, %r784, %r783, %p51;
	add.s32 	%r786, %r784, %r781;
	selp.b32 	%r787, %r786, %r785, %p50;
	add.s32 	%r788, %r786, %r782;
	selp.b32 	%r789, %r788, %r787, %p49;
	ld.shared.v4.u32 	{%r790, %r791, %r792, %r793}, [_ZZN3cub18CUB_300001_SM_10006detail10radix_sort30DeviceSegmentedRadixSortKernelINS1_5radix10policy_hubIyNS0_8NullTypeEiE10Policy1000ELb1ELNS0_9SortOrderE0EyS6_PySA_iNS1_21identity_decomposer_tEEEvPKT2_PSC_PKT3_PSG_T4_T5_iiiT7_E12temp_storage+26128];
	add.s32 	%r794, %r788, %r790;
	selp.b32 	%r795, %r794, %r789, %p48;
	add.s32 	%r796, %r794, %r791;
	selp.b32 	%r797, %r796, %r795, %p47;
	add.s32 	%r798, %r796, %r792;
	selp.b32 	%r799, %r798, %r797, %p46;
	add.s32 	%r800, %r798, %r793;
	selp.b32 	%r801, %r800, %r799, %p45;
	ld.shared.v4.u32 	{%r802, %r803, %r804, %r805}, [_ZZN3cub18CUB_300001_SM_10006detail10radix_sort30DeviceSegmentedRadixSortKernelINS1_5radix10policy_hubIyNS0_8NullTypeEiE10Policy1000ELb1ELNS0_9SortOrderE0EyS6_PySA_iNS1_21identity_decomposer_tEEEvPKT2_PSC_PKT3_PSG_T4_T5_iiiT7_E12temp_storage+26144];
	add.s32 	%r806, %r800, %r802;
	selp.b32 	%r807, %r806, %r801, %p44;
	add.s32 	%r808, %r806, %r803;
	selp.b32 	%r809, %r808, %r807, %p43;
	add.s32 	%r810, %r808, %r804;
	selp.b32 	%r1185, %r810, %r809, %p42;
	add.s32 	%r117, %r810, %r805;
	selp.b32 	%r811, %r777, 0, %p41;
	add.s32 	%r812, %r1185, %r811;
	selp.b32 	%r1189, %r812, %r777, %p53;
	or.pred  	%p54, %p53, %p41;
	@%p54 bra 	$L__BB12_33;
	shl.b32 	%r1189, %r117, 16;
	st.shared.u32 	[_ZZN3cub18CUB_300001_SM_10006detail10radix_sort30DeviceSegmentedRadixSortKernelINS1_5radix10policy_hubIyNS0_8NullTypeEiE10Policy1000ELb1ELNS0_9SortOrderE0EyS6_PySA_iNS1_21identity_decomposer_tEEEvPKT2_PSC_PKT3_PSG_T4_T5_iiiT7_E12temp_storage+26172], %r1189;
$L__BB12_33:
	setp.eq.s32 	%p55, %r4, 0;
	bar.sync 	0;
	ld.shared.u32 	%r813, [_ZZN3cub18CUB_300001_SM_10006detail10radix_sort30DeviceSegmentedRadixSortKernelINS1_5radix10policy_hubIyNS0_8NullTypeEiE10Policy1000ELb1ELNS0_9SortOrderE0EyS6_PySA_iNS1_21identity_decomposer_tEEEvPKT2_PSC_PKT3_PSG_T4_T5_iiiT7_E12temp_storage+26172];
	selp.b32 	%r814, 0, %r813, %p55;
	add.s32 	%r815, %r1189, %r814;
	add.s32 	%r816, %r98, %r815;
	add.s32 	%r817, %r99, %r815;
	add.s32 	%r818, %r100, %r815;
	add.s32 	%r819, %r101, %r815;
	add.s32 	%r820, %r102, %r815;
	add.s32 	%r821, %r103, %r815;
	add.s32 	%r822, %r104, %r815;
	add.s32 	%r823, %r105, %r815;
	add.s32 	%r824, %r106, %r815;
	add.s32 	%r825, %r107, %r815;
	add.s32 	%r826, %r108, %r815;
	add.s32 	%r827, %r109, %r815;
	add.s32 	%r828, %r110, %r815;
	add.s32 	%r829, %r111, %r815;
	add.s32 	%r830, %r112, %r815;
	add.s32 	%r831, %r113, %r815;
	shl.b32 	%r832, %r4, 5;
	shl.b32 	%r833, %r4, 2;
	add.s32 	%r121, %r5, %r833;
	add.s32 	%r834, %r121, %r832;
	mad.lo.s32 	%r835, %r4, 28, %r834;
	st.shared.u32 	[%r835], %r815;
	st.shared.u32 	[%r835+4], %r816;
	st.shared.u32 	[%r835+8], %r817;
	st.shared.u32 	[%r835+12], %r818;
	st.shared.u32 	[%r835+16], %r819;
	st.shared.u32 	[%r835+20], %r820;
	st.shared.u32 	[%r835+24], %r821;
	st.shared.u32 	[%r835+28], %r822;
	st.shared.u32 	[%r835+32], %r823;
	st.shared.u32 	[%r835+36], %r824;
	st.shared.u32 	[%r835+40], %r825;
	st.shared.u32 	[%r835+44], %r826;
	st.shared.u32 	[%r835+48], %r827;
	st.shared.u32 	[%r835+52], %r828;
	st.shared.u32 	[%r835+56], %r829;
	st.shared.u32 	[%r835+60], %r830;
	st.shared.u32 	[%r835+64], %r831;
	bar.sync 	0;
	cvt.u32.u16 	%r836, %rs1;
	ld.shared.u16 	%r837, [%r93];
	add.s32 	%r122, %r837, %r836;
	cvt.u32.u16 	%r838, %rs2;
	ld.shared.u16 	%r839, [%r94];
	add.s32 	%r123, %r839, %r838;
	cvt.u32.u16 	%r840, %rs3;
	ld.shared.u16 	%r841, [%r95];
	add.s32 	%r124, %r841, %r840;
	cvt.u32.u16 	%r842, %rs4;
	ld.shared.u16 	%r843, [%r96];
	add.s32 	%r125, %r843, %r842;
	cvt.u32.u16 	%r844, %rs5;
	ld.shared.u16 	%r845, [%r97];
	add.s32 	%r126, %r845, %r844;
	@%p53 bra 	$L__BB12_35;
	and.b32  	%r846, %r4, 15;
	mov.u32 	%r847, _ZZN3cub18CUB_300001_SM_10006detail10radix_sort30DeviceSegmentedRadixSortKernelINS1_5radix10policy_hubIyNS0_8NullTypeEiE10Policy1000ELb1ELNS0_9SortOrderE0EyS6_PySA_iNS1_21identity_decomposer_tEEEvPKT2_PSC_PKT3_PSG_T4_T5_iiiT7_E12temp_storage;
	mad.lo.s32 	%r848, %r846, 1536, %r847;
	shr.u32 	%r849, %r4, 3;
	and.b32  	%r850, %r849, 126;
	add.s32 	%r851, %r848, %r850;
	ld.shared.u16 	%r1190, [%r851];
$L__BB12_35:
	setp.gt.u32 	%p57, %r4, 31;
	bar.sync 	0;
	@%p57 bra 	$L__BB12_37;
	st.shared.u32 	[%r5], %r1190;
	mov.b32 	%r1191, 1920;
$L__BB12_37:
	setp.gt.u32 	%p58, %r4, 30;
	bar.sync 	0;
	@%p58 bra 	$L__BB12_39;
	ld.shared.u32 	%r1191, [%r5+4];
$L__BB12_39:
	setp.gt.u32 	%p59, %r4, 31;
	bar.sync 	0;
	@%p59 bra 	$L__BB12_41;
	sub.s32 	%r853, %r1193, %r1190;
	st.shared.u32 	[%r5+15360], %r853;
	add.s32 	%r1193, %r1191, %r853;
$L__BB12_41:
	ld.param.u32 	%r1133, [_ZN3cub18CUB_300001_SM_10006detail10radix_sort30DeviceSegmentedRadixSortKernelINS1_5radix10policy_hubIyNS0_8NullTypeEiE10Policy1000ELb1ELNS0_9SortOrderE0EyS6_PySA_iNS1_21identity_decomposer_tEEEvPKT2_PSC_PKT3_PSG_T4_T5_iiiT7__param_7];
	ld.param.u64 	%rd249, [_ZN3cub18CUB_300001_SM_10006detail10radix_sort30DeviceSegmentedRadixSortKernelINS1_5radix10policy_hubIyNS0_8NullTypeEiE10Policy1000ELb1ELNS0_9SortOrderE0EyS6_PySA_iNS1_21identity_decomposer_tEEEvPKT2_PSC_PKT3_PSG_T4_T5_iiiT7__param_1];
	bar.sync 	0;
	shl.b32 	%r859, %r122, 3;
	mov.u32 	%r860, _ZZN3cub18CUB_300001_SM_10006detail10radix_sort30DeviceSegmentedRadixSortKernelINS1_5radix10policy_hubIyNS0_8NullTypeEiE10Policy1000ELb1ELNS0_9SortOrderE0EyS6_PySA_iNS1_21identity_decomposer_tEEEvPKT2_PSC_PKT3_PSG_T4_T5_iiiT7_E12temp_storage;
	add.s32 	%r861, %r860, %r859;
	st.shared.u64 	[%r861], %rd22;
	shl.b32 	%r862, %r123, 3;
	add.s32 	%r863, %r860, %r862;
	st.shared.u64 	[%r863], %rd23;
	shl.b32 	%r864, %r124, 3;
	add.s32 	%r865, %r860, %r864;
	st.shared.u64 	[%r865], %rd24;
	shl.b32 	%r866, %r125, 3;
	add.s32 	%r867, %r860, %r866;
	st.shared.u64 	[%r867], %rd25;
	shl.b32 	%r868, %r126, 3;
	add.s32 	%r869, %r860, %r868;
	st.shared.u64 	[%r869], %rd26;
	bar.sync 	0;
	ld.shared.u64 	%rd183, [%r121];
	// begin inline asm
	shr.b64 %rd182, %rd183, %r1133;
	// end inline asm
	cvt.u32.u64 	%r870, %rd182;
	and.b32  	%r872, %r870, %r726;
	shl.b32 	%r873, %r872, 2;
	add.s32 	%r874, %r860, 15360;
	add.s32 	%r875, %r874, %r873;
	ld.shared.u32 	%r876, [%r875];
	add.s32 	%r877, %r4, %r876;
	cvta.to.global.u64 	%rd192, %rd249;
	mul.wide.u32 	%rd193, %r877, 8;
	add.s64 	%rd194, %rd192, %rd193;
	st.global.u64 	[%rd194], %rd183;
	ld.shared.u64 	%rd185, [%r121+3072];
	// begin inline asm
	shr.b64 %rd184, %rd185, %r1133;
	// end inline asm
	cvt.u32.u64 	%r878, %rd184;
	and.b32  	%r879, %r878, %r726;
	shl.b32 	%r880, %r879, 2;
	add.s32 	%r881, %r874, %r880;
	ld.shared.u32 	%r882, [%r881];
	add.s32 	%r883, %r4, %r882;
	add.s32 	%r884, %r883, 384;
	mul.wide.u32 	%rd195, %r884, 8;
	add.s64 	%rd196, %rd192, %rd195;
	st.global.u64 	[%rd196], %rd185;
	ld.shared.u64 	%rd187, [%r121+6144];
	// begin inline asm
	shr.b64 %rd186, %rd187, %r1133;
	// end inline asm
	cvt.u32.u64 	%r885, %rd186;
	and.b32  	%r886, %r885, %r726;
	shl.b32 	%r887, %r886, 2;
	add.s32 	%r888, %r874, %r887;
	ld.shared.u32 	%r889, [%r888];
	add.s32 	%r890, %r4, %r889;
	add.s32 	%r891, %r890, 768;
	mul.wide.u32 	%rd197, %r891, 8;
	add.s64 	%rd198, %rd192, %rd197;
	st.global.u64 	[%rd198], %rd187;
	ld.shared.u64 	%rd189, [%r121+9216];
	// begin inline asm
	shr.b64 %rd188, %rd189, %r1133;
	// end inline asm
	cvt.u32.u64 	%r892, %rd188;
	and.b32  	%r893, %r892, %r726;
	shl.b32 	%r894, %r893, 2;
	add.s32 	%r895, %r874, %r894;
	ld.shared.u32 	%r896, [%r895];
	add.s32 	%r897, %r4, %r896;
	add.s32 	%r898, %r897, 1152;
	mul.wide.u32 	%rd199, %r898, 8;
	add.s64 	%rd200, %rd192, %rd199;
	st.global.u64 	[%rd200], %rd189;
	ld.shared.u64 	%rd191, [%r121+12288];
	// begin inline asm
	shr.b64 %rd190, %rd191, %r1133;
	// end inline asm
	cvt.u32.u64 	%r899, %rd190;
	and.b32  	%r900, %r899, %r726;
	shl.b32 	%r901, %r900, 2;
	add.s32 	%r902, %r874, %r901;
	ld.shared.u32 	%r903, [%r902];
	add.s32 	%r904, %r4, %r903;
	add.s32 	%r905, %r904, 1536;
	mul.wide.u32 	%rd201, %r905, 8;
	add.s64 	%rd202, %rd192, %rd201;
	st.global.u64 	[%rd202], %rd191;
	add.s32 	%r1181, %r1181, 1920;
	bar.sync 	0;
	add.s32 	%r1182, %r1182, -1920;
	setp.gt.s32 	%p60, %r1182, 1919;
	@%p60 bra 	$L__BB12_29;
$L__BB12_42:
	setp.ge.s32 	%p61, %r1181, %r2;
	@%p61 bra 	$L__BB12_101;
	ld.param.u64 	%rd248, [_ZN3cub18CUB_300001_SM_10006detail10radix_sort30DeviceSegmentedRadixSortKernelINS1_5radix10policy_hubIyNS0_8NullTypeEiE10Policy1000ELb1ELNS0_9SortOrderE0EyS6_PySA_iNS1_21identity_decomposer_tEEEvPKT2_PSC_PKT3_PSG_T4_T5_iiiT7__param_0];
	shfl.sync.idx.b32	%r139|%p62, %r1182, 0, 31, -1;
	cvt.s64.s32 	%rd204, %r1181;
	setp.ge.s32 	%p63, %r4, %r139;
	cvt.u64.u32 	%rd205, %r4;
	add.s64 	%rd206, %rd205, %rd204;
	cvta.to.global.u64 	%rd207, %rd248;
	shl.b64 	%rd208, %rd206, 3;
	add.s64 	%rd28, %rd207, %rd208;
	mov.b64 	%rd256, -1;
	@%p63 bra 	$L__BB12_45;
	ld.global.u64 	%rd256, [%rd28];
$L__BB12_45:
	add.s32 	%r140, %r4, 384;
	setp.ge.s32 	%p64, %r140, %r139;
	mov.b64 	%rd257, -1;
	@%p64 bra 	$L__BB12_47;
	ld.global.u64 	%rd257, [%rd28+3072];
$L__BB12_47:
	add.s32 	%r141, %r4, 768;
	setp.ge.s32 	%p65, %r141, %r139;
	mov.b64 	%rd258, -1;
	@%p65 bra 	$L__BB12_49;
	ld.global.u64 	%rd258, [%rd28+6144];
$L__BB12_49:
	add.s32 	%r142, %r4, 1152;
	setp.ge.s32 	%p66, %r142, %r139;
	mov.b64 	%rd259, -1;
	@%p66 bra 	$L__BB12_51;
	ld.global.u64 	%rd259, [%rd28+9216];
$L__BB12_51:
	add.s32 	%r143, %r4, 1536;
	setp.ge.s32 	%p67, %r143, %r139;
	mov.b64 	%rd260, -1;
	@%p67 bra 	$L__BB12_53;
	ld.global.u64 	%rd260, [%rd28+12288];
$L__BB12_53:
	ld.param.u32 	%r1144, [_ZN3cub18CUB_300001_SM_10006detail10radix_sort30DeviceSegmentedRadixSortKernelINS1_5radix10policy_hubIyNS0_8NullTypeEiE10Policy1000ELb1ELNS0_9SortOrderE0EyS6_PySA_iNS1_21identity_decomposer_tEEEvPKT2_PSC_PKT3_PSG_T4_T5_iiiT7__param_8];
	ld.param.u32 	%r1134, [_ZN3cub18CUB_300001_SM_10006detail10radix_sort30DeviceSegmentedRadixSortKernelINS1_5radix10policy_hubIyNS0_8NullTypeEiE10Policy1000ELb1ELNS0_9SortOrderE0EyS6_PySA_iNS1_21identity_decomposer_tEEEvPKT2_PSC_PKT3_PSG_T4_T5_iiiT7__param_7];
	shl.b32 	%r943, %r4, 2;
	add.s32 	%r144, %r5, %r943;
	st.shared.u64 	[%r144], %rd256;
	st.shared.u64 	[%r144+3072], %rd257;
	st.shared.u64 	[%r144+6144], %rd258;
	st.shared.u64 	[%r144+9216], %rd259;
	st.shared.u64 	[%r144+12288], %rd260;
	bar.sync 	0;
	shl.b32 	%r944, %r4, 5;
	add.s32 	%r945, %r144, %r944;
	ld.shared.u64 	%rd39, [%r945];
	ld.shared.u64 	%rd40, [%r945+8];
	ld.shared.u64 	%rd41, [%r945+16];
	ld.shared.u64 	%rd42, [%r945+24];
	ld.shared.u64 	%rd43, [%r945+32];
	bar.sync 	0;
	mov.b32 	%r940, 0;
	st.shared.u32 	[%r5], %r940;
	st.shared.u32 	[%r5+1536], %r940;
	st.shared.u32 	[%r5+3072], %r940;
	st.shared.u32 	[%r5+4608], %r940;
	st.shared.u32 	[%r5+6144], %r940;
	st.shared.u32 	[%r5+7680], %r940;
	st.shared.u32 	[%r5+9216], %r940;
	st.shared.u32 	[%r5+10752], %r940;
	st.shared.u32 	[%r5+12288], %r940;
	st.shared.u32 	[%r5+13824], %r940;
	st.shared.u32 	[%r5+15360], %r940;
	st.shared.u32 	[%r5+16896], %r940;
	st.shared.u32 	[%r5+18432], %r940;
	st.shared.u32 	[%r5+19968], %r940;
	st.shared.u32 	[%r5+21504], %r940;
	st.shared.u32 	[%r5+23040], %r940;
	st.shared.u32 	[%r5+24576], %r940;
	mov.b64 	%rd214, 1;
	// begin inline asm
	shl.b64 %rd213, %rd214, %r1144;
	// end inline asm
	add.s64 	%rd216, %rd213, -1;
	// begin inline asm
	shl.b64 %rd215, %rd216, %r940;
	// end inline asm
	// begin inline asm
	shr.b64 %rd217, %rd39, %r1134;
	// end inline asm
	cvt.u32.u64 	%r946, %rd217;
	cvt.u32.u64 	%r947, %rd215;
	and.b32  	%r948, %r947, %r946;
	and.b32  	%r949, %r948, 15;
	mad.lo.s32 	%r950, %r949, 1536, %r5;
	shr.u32 	%r951, %r948, 3;
	and.b32  	%r952, %r951, 536870910;
	add.s32 	%r145, %r950, %r952;
	ld.shared.u16 	%rs6, [%r145];
	add.s16 	%rs46, %rs6, 1;
	st.shared.u16 	[%r145], %rs46;
	// begin inline asm
	shr.b64 %rd219, %rd40, %r1134;
	// end inline asm
	cvt.u32.u64 	%r953, %rd219;
	and.b32  	%r954, %r947, %r953;
	and.b32  	%r955, %r954, 15;
	mad.lo.s32 	%r956, %r955, 1536, %r5;
	shr.u32 	%r957, %r954, 3;
	and.b32  	%r958, %r957, 536870910;
	add.s32 	%r146, %r956, %r958;
	ld.shared.u16 	%rs7, [%r146];
	add.s16 	%rs47, %rs7, 1;
	st.shared.u16 	[%r146], %rs47;
	// begin inline asm
	shr.b64 %rd221, %rd41, %r1134;
	// end inline asm
	cvt.u32.u64 	%r959, %rd221;
	and.b32  	%r960, %r947, %r959;
	and.b32  	%r961, %r960, 15;
	mad.lo.s32 	%r962, %r961, 1536, %r5;
	shr.u32 	%r963, %r960, 3;
	and.b32  	%r964, %r963, 536870910;
	add.s32 	%r147, %r962, %r964;
	ld.shared.u16 	%rs8, [%r147];
	add.s16 	%rs48, %rs8, 1;
	st.shared.u16 	[%r147], %rs48;
	// begin inline asm
	shr.b64 %rd223, %rd42, %r1134;
	// end inline asm
	cvt.u32.u64 	%r965, %rd223;
	and.b32  	%r966, %r947, %r965;
	and.b32  	%r967, %r966, 15;
	mad.lo.s32 	%r968, %r967, 1536, %r5;
	shr.u32 	%r969, %r966, 3;
	and.b32  	%r970, %r969, 536870910;
	add.s32 	%r148, %r968, %r970;
	ld.shared.u16 	%rs9, [%r148];
	add.s16 	%rs49, %rs9, 1;
	st.shared.u16 	[%r148], %rs49;
	// begin inline asm
	shr.b64 %rd225, %rd43, %r1134;
	// end inline asm
	cvt.u32.u64 	%r971, %rd225;
	and.b32  	%r972, %r947, %r971;
	and.b32  	%r973, %r972, 15;
	mad.lo.s32 	%r974, %r973, 1536, %r5;
	shr.u32 	%r975, %r972, 3;
	and.b32  	%r976, %r975, 536870910;
	add.s32 	%r149, %r974, %r976;
	ld.shared.u16 	%rs10, [%r149];
	add.s16 	%rs50, %rs10, 1;
	st.shared.u16 	[%r149], %rs50;
	bar.sync 	0;
	mad.lo.s32 	%r977, %r4, 28, %r945;
	ld.shared.u32 	%r150, [%r977];
	ld.shared.u32 	%r978, [%r977+4];
	ld.shared.u32 	%r979, [%r977+8];
	ld.shared.u32 	%r980, [%r977+12];
	ld.shared.u32 	%r981, [%r977+16];
	ld.shared.u32 	%r982, [%r977+20];
	ld.shared.u32 	%r983, [%r977+24];
	ld.shared.u32 	%r984, [%r977+28];
	ld.shared.u32 	%r985, [%r977+32];
	ld.shared.u32 	%r986, [%r977+36];
	ld.shared.u32 	%r987, [%r977+40];
	ld.shared.u32 	%r988, [%r977+44];
	ld.shared.u32 	%r989, [%r977+48];
	ld.shared.u32 	%r990, [%r977+52];
	ld.shared.u32 	%r991, [%r977+56];
	ld.shared.u32 	%r992, [%r977+60];
	ld.shared.u32 	%r993, [%r977+64];
	add.s32 	%r151, %r978, %r150;
	add.s32 	%r152, %r979, %r151;
	add.s32 	%r153, %r980, %r152;
	add.s32 	%r154, %r981, %r153;
	add.s32 	%r155, %r982, %r154;
	add.s32 	%r156, %r983, %r155;
	add.s32 	%r157, %r984, %r156;
	add.s32 	%r158, %r985, %r157;
	add.s32 	%r159, %r986, %r158;
	add.s32 	%r160, %r987, %r159;
	add.s32 	%r161, %r988, %r160;
	add.s32 	%r162, %r989, %r161;
	add.s32 	%r163, %r990, %r162;
	add.s32 	%r164, %r991, %r163;
	add.s32 	%r165, %r992, %r164;
	add.s32 	%r917, %r993, %r165;
	mov.b32 	%r915, 1;
	mov.b32 	%r942, -1;
	// begin inline asm
	{  .reg .u32 r0;  .reg .pred p;  shfl.sync.up.b32 r0|p, %r917, %r915, %r940, %r942;  @p add.u32 r0, r0, %r917;  mov.u32 %r913, r0;}
	// end inline asm
	mov.b32 	%r921, 2;
	// begin inline asm
	{  .reg .u32 r0;  .reg .pred p;  shfl.sync.up.b32 r0|p, %r913, %r921, %r940, %r942;  @p add.u32 r0, r0, %r913;  mov.u32 %r919, r0;}
	// end inline asm
	mov.b32 	%r927, 4;
	// begin inline asm
	{  .reg .u32 r0;  .reg .pred p;  shfl.sync.up.b32 r0|p, %r919, %r927, %r940, %r942;  @p add.u32 r0, r0, %r919;  mov.u32 %r925, r0;}
	// end inline asm
	mov.b32 	%r933, 8;
	// begin inline asm
	{  .reg .u32 r0;  .reg .pred p;  shfl.sync.up.b32 r0|p, %r925, %r933, %r940, %r942;  @p add.u32 r0, r0, %r925;  mov.u32 %r931, r0;}
	// end inline asm
	mov.b32 	%r939, 16;
	// begin inline asm
	{  .reg .u32 r0;  .reg .pred p;  shfl.sync.up.b32 r0|p, %r931, %r939, %r940, %r942;  @p add.u32 r0, r0, %r931;  mov.u32 %r937, r0;}
	// end inline asm
	setp.ne.s32 	%p68, %r416, 31;
	@%p68 bra 	$L__BB12_55;
	shr.u32 	%r994, %r4, 3;
	and.b32  	%r995, %r994, 124;
	mov.u32 	%r996, _ZZN3cub18CUB_300001_SM_10006detail10radix_sort30DeviceSegmentedRadixSortKernelINS1_5radix10policy_hubIyNS0_8NullTypeEiE10Policy1000ELb1ELNS0_9SortOrderE0EyS6_PySA_iNS1_21identity_decomposer_tEEEvPKT2_PSC_PKT3_PSG_T4_T5_iiiT7_E12temp_storage;
	add.s32 	%r997, %r996, %r995;
	st.shared.u32 	[%r997+26112], %r937;
$L__BB12_55:
	sub.s32 	%r998, %r937, %r917;
	setp.gt.u32 	%p69, %r4, 31;
	bar.sync 	0;
	ld.shared.v4.u32 	{%r999, %r1000, %r1001, %r1002}, [_ZZN3cub18CUB_300001_SM_10006detail10radix_sort30DeviceSegmentedRadixSortKernelINS1_5radix10policy_hubIyNS0_8NullTypeEiE10Policy1000ELb1ELNS0_9SortOrderE0EyS6_PySA_iNS1_21identity_decomposer_tEEEvPKT2_PSC_PKT3_PSG_T4_T5_iiiT7_E12temp_storage+26112];
	shr.u32 	%r1003, %r4, 5;
	add.s32 	%r1004, %r1000, %r999;
	setp.eq.s32 	%p70, %r1003, 2;
	selp.b32 	%r1005, %r1004, %r999, %p70;
	add.s32 	%r1006, %r1004, %r1001;
	setp.eq.s32 	%p71, %r1003, 3;
	selp.b32 	%r1007, %r1006, %r1005, %p71;
	add.s32 	%r1008, %r1006, %r1002;
	setp.eq.s32 	%p72, %r1003, 4;
	selp.b32 	%r1009, %r1008, %r1007, %p72;
	ld.shared.v4.u32 	{%r1010, %r1011, %r1012, %r1013}, [_ZZN3cub18CUB_300001_SM_10006detail10radix_sort30DeviceSegmentedRadixSortKernelINS1_5radix10policy_hubIyNS0_8NullTypeEiE10Policy1000ELb1ELNS0_9SortOrderE0EyS6_PySA_iNS1_21identity_decomposer_tEEEvPKT2_PSC_PKT3_PSG_T4_T5_iiiT7_E12temp_storage+26128];
	add.s32 	%r1014, %r1008, %r1010;
	setp.eq.s32 	%p73, %r1003, 5;
	selp.b32 	%r1015, %r1014, %r1009, %p73;
	add.s32 	%r1016, %r1014, %r1011;
	setp.eq.s32 	%p74, %r1003, 6;
	selp.b32 	%r1017, %r1016, %r1015, %p74;
	add.s32 	%r1018, %r1016, %r1012;
	setp.eq.s32 	%p75, %r1003, 7;
	selp.b32 	%r1019, %r1018, %r1017, %p75;
	add.s32 	%r1020, %r1018, %r1013;
	setp.eq.s32 	%p76, %r1003, 8;
	selp.b32 	%r1021, %r1020, %r1019, %p76;
	ld.shared.v4.u32 	{%r1022, %r1023, %r1024, %r1025}, [_ZZN3cub18CUB_300001_SM_10006detail10radix_sort30DeviceSegmentedRadixSortKernelINS1_5radix10policy_hubIyNS0_8NullTypeEiE10Policy1000ELb1ELNS0_9SortOrderE0EyS6_PySA_iNS1_21identity_decomposer_tEEEvPKT2_PSC_PKT3_PSG_T4_T5_iiiT7_E12temp_storage+26144];
	add.s32 	%r1026, %r1020, %r1022;
	setp.eq.s32 	%p77, %r1003, 9;
	selp.b32 	%r1027, %r1026, %r1021, %p77;
	add.s32 	%r1028, %r1026, %r1023;
	setp.eq.s32 	%p78, %r1003, 10;
	selp.b32 	%r1029, %r1028, %r1027, %p78;
	add.s32 	%r1030, %r1028, %r1024;
	setp.eq.s32 	%p79, %r1003, 11;
	selp.b32 	%r1031, %r1030, %r1029, %p79;
	add.s32 	%r168, %r1030, %r1025;
	setp.ne.s32 	%p80, %r416, 0;
	selp.b32 	%r1032, %r998, 0, %p80;
	add.s32 	%r1033, %r1031, %r1032;
	or.pred  	%p81, %p69, %p80;
	selp.b32 	%r1197, %r1033, %r998, %p69;
	@%p81 bra 	$L__BB12_57;
	shl.b32 	%r1197, %r168, 16;
	st.shared.u32 	[_ZZN3cub18CUB_300001_SM_10006detail10radix_sort30DeviceSegmentedRadixSortKernelINS1_5radix10policy_hubIyNS0_8NullTypeEiE10Policy1000ELb1ELNS0_9SortOrderE0EyS6_PySA_iNS1_21identity_decomposer_tEEEvPKT2_PSC_PKT3_PSG_T4_T5_iiiT7_E12temp_storage+26172], %r1197;
$L__BB12_57:
	bar.sync 	0;
	setp.eq.s32 	%p83, %r4, 0;
	ld.shared.u32 	%r1035, [_ZZN3cub18CUB_300001_SM_10006detail10radix_sort30DeviceSegmentedRadixSortKernelINS1_5radix10policy_hubIyNS0_8NullTypeEiE10Policy1000ELb1ELNS0_9SortOrderE0EyS6_PySA_iNS1_21identity_decomposer_tEEEvPKT2_PSC_PKT3_PSG_T4_T5_iiiT7_E12temp_storage+26172];
	selp.b32 	%r1036, 0, %r1035, %p83;
	add.s32 	%r1037, %r1197, %r1036;
	add.s32 	%r1038, %r150, %r1037;
	add.s32 	%r1039, %r151, %r1037;
	add.s32 	%r1040, %r152, %r1037;
	add.s32 	%r1041, %r153, %r1037;
	add.s32 	%r1042, %r154, %r1037;
	add.s32 	%r1043, %r155, %r1037;
	add.s32 	%r1044, %r156, %r1037;
	add.s32 	%r1045, %r157, %r1037;
	add.s32 	%r1046, %r158, %r1037;
	add.s32 	%r1047, %r159, %r1037;
	add.s32 	%r1048, %r160, %r1037;
	add.s32 	%r1049, %r161, %r1037;
	add.s32 	%r1050, %r162, %r1037;
	add.s32 	%r1051, %r163, %r1037;
	add.s32 	%r1052, %r164, %r1037;
	add.s32 	%r1053, %r165, %r1037;
	shl.b32 	%r1054, %r4, 5;
	add.s32 	%r1055, %r144, %r1054;
	mad.lo.s32 	%r1056, %r4, 28, %r1055;
	st.shared.u32 	[%r1056], %r1037;
	st.shared.u32 	[%r1056+4], %r1038;
	st.shared.u32 	[%r1056+8], %r1039;
	st.shared.u32 	[%r1056+12], %r1040;
	st.shared.u32 	[%r1056+16], %r1041;
	st.shared.u32 	[%r1056+20], %r1042;
	st.shared.u32 	[%r1056+24], %r1043;
	st.shared.u32 	[%r1056+28], %r1044;
	st.shared.u32 	[%r1056+32], %r1045;
	st.shared.u32 	[%r1056+36], %r1046;
	st.shared.u32 	[%r1056+40], %r1047;
	st.shared.u32 	[%r1056+44], %r1048;
	st.shared.u32 	[%r1056+48], %r1049;
	st.shared.u32 	[%r1056+52], %r1050;
	st.shared.u32 	[%r1056+56], %r1051;
	st.shared.u32 	[%r1056+60], %r1052;
	st.shared.u32 	[%r1056+64], %r1053;
	bar.sync 	0;
	cvt.u32.u16 	%r1057, %rs6;
	ld.shared.u16 	%r1058, [%r145];
	add.s32 	%r172, %r1058, %r1057;
	cvt.u32.u16 	%r1059, %rs7;
	ld.shared.u16 	%r1060, [%r146];
	add.s32 	%r173, %r1060, %r1059;
	cvt.u32.u16 	%r1061, %rs8;
	ld.shared.u16 	%r1062, [%r147];
	add.s32 	%r174, %r1062, %r1061;
	cvt.u32.u16 	%r1063, %rs9;
	ld.shared.u16 	%r1064, [%r148];
	add.s32 	%r175, %r1064, %r1063;
	cvt.u32.u16 	%r1065, %rs10;
	ld.shared.u16 	%r1066, [%r149];
	add.s32 	%r176, %r1066, %r1065;
	@%p69 bra 	$L__BB12_59;
	and.b32  	%r1067, %r4, 15;
	mov.u32 	%r1068, _ZZN3cub18CUB_300001_SM_10006detail10radix_sort30DeviceSegmentedRadixSortKernelINS1_5radix10policy_hubIyNS0_8NullTypeEiE10Policy1000ELb1ELNS0_9SortOrderE0EyS6_PySA_iNS1_21identity_decomposer_tEEEvPKT2_PSC_PKT3_PSG_T4_T5_iiiT7_E12temp_storage;
	mad.lo.s32 	%r1069, %r1067, 1536, %r1068;
	shr.u32 	%r1070, %r4, 3;
	and.b32  	%r1071, %r1070, 126;
	add.s32 	%r1072, %r1069, %r1071;
	ld.shared.u16 	%r1198, [%r1072];
$L__BB12_59:
	setp.gt.u32 	%p84, %r4, 31;
	bar.sync 	0;
	@%p84 bra 	$L__BB12_61;
	st.shared.u32 	[%r5], %r1198;
$L__BB12_61:
	setp.gt.u32 	%p85, %r4, 31;
	bar.sync 	0;
	bar.sync 	0;
	@%p85 bra 	$L__BB12_63;
	sub.s32 	%r1073, %r1193, %r1198;
	st.shared.u32 	[%r5+15360], %r1073;
$L__BB12_63:
	ld.param.u32 	%r1135, [_ZN3cub18CUB_300001_SM_10006detail10radix_sort30DeviceSegmentedRadixSortKernelINS1_5radix10policy_hubIyNS0_8NullTypeEiE10Policy1000ELb1ELNS0_9SortOrderE0EyS6_PySA_iNS1_21identity_decomposer_tEEEvPKT2_PSC_PKT3_PSG_T4_T5_iiiT7__param_7];
	ld.param.u64 	%rd250, [_ZN3cub18CUB_300001_SM_10006detail10radix_sort30DeviceSegmentedRadixSortKernelINS1_5radix10policy_hubIyNS0_8NullTypeEiE10Policy1000ELb1ELNS0_9SortOrderE0EyS6_PySA_iNS1_21identity_decomposer_tEEEvPKT2_PSC_PKT3_PSG_T4_T5_iiiT7__param_1];
	cvta.to.global.u64 	%rd45, %rd250;
	bar.sync 	0;
	shl.b32 	%r1075, %r172, 3;
	mov.u32 	%r1076, _ZZN3cub18CUB_300001_SM_10006detail10radix_sort30DeviceSegmentedRadixSortKernelINS1_5radix10policy_hubIyNS0_8NullTypeEiE10Policy1000ELb1ELNS0_9SortOrderE0EyS6_PySA_iNS1_21identity_decomposer_tEEEvPKT2_PSC_PKT3_PSG_T4_T5_iiiT7_E12temp_storage;
	add.s32 	%r1077, %r1076, %r1075;
	st.shared.u64 	[%r1077], %rd39;
	shl.b32 	%r1078, %r173, 3;
	add.s32 	%r1079, %r1076, %r1078;
	st.shared.u64 	[%r1079], %rd40;
	shl.b32 	%r1080, %r174, 3;
	add.s32 	%r1081, %r1076, %r1080;
	st.shared.u64 	[%r1081], %rd41;
	shl.b32 	%r1082, %r175, 3;
	add.s32 	%r1083, %r1076, %r1082;
	st.shared.u64 	[%r1083], %rd42;
	shl.b32 	%r1084, %r176, 3;
	add.s32 	%r1085, %r1076, %r1084;
	st.shared.u64 	[%r1085], %rd43;
	bar.sync 	0;
	ld.shared.u64 	%rd46, [%r144];
	// begin inline asm
	shr.b64 %rd227, %rd46, %r1135;
	// end inline asm
	setp.ge.s32 	%p86, %r4, %r1182;
	@%p86 bra 	$L__BB12_65;
	cvt.u32.u64 	%r1086, %rd215;
	cvt.u32.u64 	%r1087, %rd227;
	and.b32  	%r1088, %r1087, %r1086;
	shl.b32 	%r1089, %r1088, 2;
	add.s32 	%r1091, %r1076, %r1089;
	ld.shared.u32 	%r1092, [%r1091+15360];
	add.s32 	%r1093, %r4, %r1092;
	mul.wide.u32 	%rd229, %r1093, 8;
	add.s64 	%rd230, %rd45, %rd229;
	st.global.u64 	[%rd230], %rd46;
$L__BB12_65:
	ld.param.u32 	%r1136, [_ZN3cub18CUB_300001_SM_10006detail10radix_sort30DeviceSegmentedRadixSortKernelINS1_5radix10policy_hubIyNS0_8NullTypeEiE10Policy1000ELb1ELNS0_9SortOrderE0EyS6_PySA_iNS1_21identity_decomposer_tEEEvPKT2_PSC_PKT3_PSG_T4_T5_iiiT7__param_7];
	ld.shared.u64 	%rd48, [%r144+3072];
	// begin inline asm
	shr.b64 %rd231, %rd48, %r1136;
	// end inline asm
	setp.ge.s32 	%p87, %r140, %r1182;
	@%p87 bra 	$L__BB12_67;
	cvt.u32.u64 	%r1095, %rd215;
	cvt.u32.u64 	%r1096, %rd231;
	and.b32  	%r1097, %r1096, %r1095;
	shl.b32 	%r1098, %r1097, 2;
	add.s32 	%r1100, %r1076, %r1098;
	ld.shared.u32 	%r1101, [%r1100+15360];
	add.s32 	%r1102, %r140, %r1101;
	mul.wide.u32 	%rd233, %r1102, 8;
	add.s64 	%rd234, %rd45, %rd233;
	st.global.u64 	[%rd234], %rd48;
$L__BB12_67:
	ld.param.u32 	%r1137, [_ZN3cub18CUB_300001_SM_10006detail10radix_sort30DeviceSegmentedRadixSortKernelINS1_5radix10policy_hubIyNS0_8NullTypeEiE10Policy1000ELb1ELNS0_9SortOrderE0EyS6_PySA_iNS1_21identity_decomposer_tEEEvPKT2_PSC_PKT3_PSG_T4_T5_iiiT7__param_7];
	ld.shared.u64 	%rd50, [%r144+6144];
	// begin inline asm
	shr.b64 %rd235, %rd50, %r1137;
	// end inline asm
	setp.ge.s32 	%p88, %r141, %r1182;
	@%p88 bra 	$L__BB12_69;
	cvt.u32.u64 	%r1104, %rd215;
	cvt.u32.u64 	%r1105, %rd235;
	and.b32  	%r1106, %r1105, %r1104;
	shl.b32 	%r1107, %r1106, 2;
	add.s32 	%r1109, %r1076, %r1107;
	ld.shared.u32 	%r1110, [%r1109+15360];
	add.s32 	%r1111, %r141, %r1110;
	mul.wide.u32 	%rd237, %r1111, 8;
	add.s64 	%rd238, %rd45, %rd237;
	st.global.u64 	[%rd238], %rd50;
$L__BB12_69:
	ld.param.u32 	%r1138, [_ZN3cub18CUB_300001_SM_10006detail10radix_sort30DeviceSegmentedRadixSortKernelINS1_5radix10policy_hubIyNS0_8NullTypeEiE10Policy1000ELb1ELNS0_9SortOrderE0EyS6_PySA_iNS1_21identity_decomposer_tEEEvPKT2_PSC_PKT3_PSG_T4_T5_iiiT7__param_7];
	ld.shared.u64 	%rd52, [%r144+9216];
	// begin inline asm
	shr.b64 %rd239, %rd52, %r1138;
	// end inline asm
	setp.ge.s32 	%p89, %r142, %r1182;
	@%p89 bra 	$L__BB12_71;
	cvt.u32.u64 	%r1113, %rd215;
	cvt.u32.u64 	%r1114, %rd239;
	and.b32  	%r1115, %r1114, %r1113;
	shl.b32 	%r1116, %r1115, 2;
	add.s32 	%r1118, %r1076, %r1116;
	ld.shared.u32 	%r1119, [%r1118+15360];
	add.s32 	%r1120, %r142, %r1119;
	mul.wide.u32 	%rd241, %r1120, 8;
	add.s64 	%rd242, %rd45, %rd241;
	st.global.u64 	[%rd242], %rd52;
$L__BB12_71:
	ld.param.u32 	%r1139, [_ZN3cub18CUB_300001_SM_10006detail10radix_sort30DeviceSegmentedRadixSortKernelINS1_5radix10policy_hubIyNS0_8NullTypeEiE10Policy1000ELb1ELNS0_9SortOrderE0EyS6_PySA_iNS1_21identity_decomposer_tEEEvPKT2_PSC_PKT3_PSG_T4_T5_iiiT7__param_7];
	ld.shared.u64 	%rd54, [%r144+12288];
	// begin inline asm
	shr.b64 %rd243, %rd54, %r1139;
	// end inline asm
	and.b64  	%rd55, %rd243, %rd215;
	setp.ge.s32 	%p90, %r143, %r1182;
	@%p90 bra 	$L__BB12_101;
	cvt.u32.u64 	%r1122, %rd55;
	shl.b32 	%r1123, %r1122, 2;
	add.s32 	%r1125, %r1076, %r1123;
	ld.shared.u32 	%r1126, [%r1125+15360];
	add.s32 	%r1127, %r143, %r1126;
	mul.wide.u32 	%rd245, %r1127, 8;
	add.s64 	%rd246, %rd45, %rd245;
	st.global.u64 	[%rd246], %rd54;
	bra.uni 	$L__BB12_101;
$L__BB12_73:
	setp.lt.s32 	%p24, %r1182, 1920;
	@%p24 bra 	$L__BB12_80;
	sub.s32 	%r678, %r2, %r1181;
	add.s32 	%r68, %r678, -1920;
	mul.hi.u32 	%r679, %r68, -2004318071;
	shr.u32 	%r680, %r679, 10;
	and.b32  	%r681, %r680, 1;
	setp.eq.b32 	%p25, %r681, 1;
	@%p25 bra 	$L__BB12_76;
	cvt.s64.s32 	%rd119, %rd3;
	add.s64 	%rd120, %rd119, %rd4;
	shl.b64 	%rd121, %rd120, 3;
	add.s64 	%rd122, %rd1, %rd121;
	ld.global.u64 	%rd123, [%rd122];
	ld.global.u64 	%rd124, [%rd122+3072];
	ld.global.u64 	%rd125, [%rd122+6144];
	ld.global.u64 	%rd126, [%rd122+9216];
	ld.global.u64 	%rd127, [%rd122+12288];
	bar.sync 	0;
	add.s64 	%rd128, %rd2, %rd121;
	st.global.u64 	[%rd128], %rd123;
	st.global.u64 	[%rd128+3072], %rd124;
	st.global.u64 	[%rd128+6144], %rd125;
	st.global.u64 	[%rd128+9216], %rd126;
	st.global.u64 	[%rd128+12288], %rd127;
	add.s32 	%r1181, %r1181, 1920;
	sub.s32 	%r1182, %r2, %r1181;
$L__BB12_76:
	setp.lt.u32 	%p26, %r68, 1920;
	@%p26 bra 	$L__BB12_80;
	add.s32 	%r1180, %r1181, 1920;
	sub.s32 	%r1182, %r2, %r1181;
$L__BB12_78:
	add.s32 	%r682, %r1180, -1920;
	cvt.s64.s32 	%rd129, %r682;
	add.s64 	%rd130, %rd4, %rd129;
	shl.b64 	%rd131, %rd130, 3;
	add.s64 	%rd132, %rd1, %rd131;
	ld.global.u64 	%rd133, [%rd132];
	ld.global.u64 	%rd134, [%rd132+3072];
	ld.global.u64 	%rd135, [%rd132+6144];
	ld.global.u64 	%rd136, [%rd132+9216];
	ld.global.u64 	%rd137, [%rd132+12288];
	bar.sync 	0;
	add.s64 	%rd138, %rd2, %rd131;
	st.global.u64 	[%rd138], %rd133;
	st.global.u64 	[%rd138+3072], %rd134;
	st.global.u64 	[%rd138+6144], %rd135;
	st.global.u64 	[%rd138+9216], %rd136;
	st.global.u64 	[%rd138+12288], %rd137;
	cvt.s64.s32 	%rd139, %r1180;
	ld.global.u64 	%rd140, [%rd132+15360];
	add.s64 	%rd141, %rd4, %rd139;
	shl.b64 	%rd142, %rd141, 3;
	add.s64 	%rd143, %rd1, %rd142;
	ld.global.u64 	%rd144, [%rd143+3072];
	ld.global.u64 	%rd145, [%rd143+6144];
	ld.global.u64 	%rd146, [%rd143+9216];
	ld.global.u64 	%rd147, [%rd143+12288];
	bar.sync 	0;
	st.global.u64 	[%rd138+15360], %rd140;
	add.s64 	%rd148, %rd2, %rd142;
	st.global.u64 	[%rd148+3072], %rd144;
	st.global.u64 	[%rd148+6144], %rd145;
	st.global.u64 	[%rd148+9216], %rd146;
	st.global.u64 	[%rd148+12288], %rd147;
	add.s32 	%r1180, %r1180, 3840;
	add.s32 	%r1182, %r1182, -3840;
	setp.gt.s32 	%p27, %r1182, 1919;
	@%p27 bra 	$L__BB12_78;
	add.s32 	%r1181, %r1180, -1920;
$L__BB12_80:
	setp.ge.s32 	%p28, %r1181, %r2;
	@%p28 bra 	$L__BB12_101;
	cvt.s64.s32 	%rd150, %r1181;
	setp.ge.s32 	%p29, %r4, %r1182;
	add.s64 	%rd9, %rd4, %rd150;
	shl.b64 	%rd151, %rd9, 3;
	add.s64 	%rd10, %rd1, %rd151;
	@%p29 bra 	$L__BB12_83;
	ld.global.u64 	%rd251, [%rd10];
$L__BB12_83:
	add.s32 	%r83, %r4, 384;
	setp.ge.s32 	%p30, %r83, %r1182;
	@%p30 bra 	$L__BB12_85;
	ld.global.u64 	%rd252, [%rd10+3072];
$L__BB12_85:
	add.s32 	%r84, %r4, 768;
	setp.ge.s32 	%p31, %r84, %r1182;
	@%p31 bra 	$L__BB12_87;
	ld.global.u64 	%rd253, [%rd10+6144];
$L__BB12_87:
	add.s32 	%r85, %r4, 1152;
	setp.ge.s32 	%p32, %r85, %r1182;
	@%p32 bra 	$L__BB12_89;
	ld.global.u64 	%rd254, [%rd10+9216];
$L__BB12_89:
	add.s32 	%r86, %r4, 1536;
	setp.ge.s32 	%p33, %r86, %r1182;
	@%p33 bra 	$L__BB12_91;
	ld.global.u64 	%rd255, [%rd10+12288];
$L__BB12_91:
	setp.ge.s32 	%p34, %r4, %r1182;
	bar.sync 	0;
	add.s64 	%rd21, %rd2, %rd151;
	@%p34 bra 	$L__BB12_93;
	st.global.u64 	[%rd21], %rd251;
$L__BB12_93:
	setp.ge.s32 	%p35, %r83, %r1182;
	@%p35 bra 	$L__BB12_95;
	st.global.u64 	[%rd21+3072], %rd252;
$L__BB12_95:
	setp.ge.s32 	%p36, %r84, %r1182;
	@%p36 bra 	$L__BB12_97;
	st.global.u64 	[%rd21+6144], %rd253;
$L__BB12_97:
	setp.ge.s32 	%p37, %r85, %r1182;
	@%p37 bra 	$L__BB12_99;
	st.global.u64 	[%rd21+9216], %rd254;
$L__BB12_99:
	setp.ge.s32 	%p38, %r86, %r1182;
	@%p38 bra 	$L__BB12_101;
	st.global.u64 	[%rd21+12288], %rd255;
$L__BB12_101:
	ret;

}


// ===== COMPILED SASS (sm_100) =====

	.target	sm_100

	.elftype	@"ET_EXEC"


//--------------------- .note.nv.tkinfo           --------------------------
	.section	.note.nv.tkinfo,"",@"SHT_NOTE"
	.sectionflags	@"SHF_NOTE_NV_TKINFO"
	.tkinfo
        /*0018*/ 	.word	0x00000002
        /*0030*/ 	.string	""
        /*0030*/ 	.string	"ptxas"
        /*0030*/ 	.string	"Cuda compilation tools, release 13.0, V13.0.88"
        /*0030*/ 	.string	"Build cuda_13.0.r13.0/compiler.36424714_0"
        /*0030*/ 	.string	"-arch sm_100 -m 64 "



//--------------------- .note.nv.cuinfo           --------------------------
	.section	.note.nv.cuinfo,"",@"SHT_NOTE"
	.sectionflags	@"SHF_NOTE_NV_CUINFO"
        /*0018*/ 	.short	0x0002
        /*001a*/ 	.short	0x0064
        /*001c*/ 	.short	0x0082
	.zero		2


//--------------------- .nv.info                  --------------------------
	.section	.nv.info,"",@"SHT_CUDA_INFO"
	.align	4


	//----- nvinfo : EIATTR_REGCOUNT
	.align		4
        /*0000*/ 	.byte	0x04, 0x2f
        /*0002*/ 	.short	(.L_41 - .L_40)
	.align		4
.L_40:
        /*0004*/ 	.word	index@(_Z16find_halo_nodes1PyS_PxyS_S_y)
        /*0008*/ 	.word	0x0000001c


	//----- nvinfo : EIATTR_FRAME_SIZE
	.align		4
.L_41:
        /*000c*/ 	.byte	0x04, 0x11
        /*000e*/ 	.short	(.L_43 - .L_42)
	.align		4
.L_42:
        /*0010*/ 	.word	index@(_Z16find_halo_nodes1PyS_PxyS_S_y)
        /*0014*/ 	.word	0x00000000


	//----- nvinfo : EIATTR_REGCOUNT
	.align		4
.L_43:
        /*0018*/ 	.byte	0x04, 0x2f
        /*001a*/ 	.short	(.L_45 - .L_44)
	.align		4
.L_44:
        /*001c*/ 	.word	index@(_Z9Find_sizePyS_S_S_S_yyyyS_yS_y)
        /*0020*/ 	.word	0x00000020


	//----- nvinfo : EIATTR_FRAME_SIZE
	.align		4
.L_45:
        /*0024*/ 	.byte	0x04, 0x11
        /*0026*/ 	.short	(.L_47 - .L_46)
	.align		4
.L_46:
        /*0028*/ 	.word	index@(_Z9Find_sizePyS_S_S_S_yyyyS_yS_y)
        /*002c*/ 	.word	0x00000000


	//----- nvinfo : EIATTR_REGCOUNT
	.align		4
.L_47:
        /*0030*/ 	.byte	0x04, 0x2f
        /*0032*/ 	.short	(.L_49 - .L_48)
	.align		4
.L_48:
        /*0034*/ 	.word	index@(_Z7ConvertPyS_S_S_S_S_S_yyyyS_S_S_yS_y)
        /*0038*/ 	.word	0x0000001e


	//----- nvinfo : EIATTR_FRAME_SIZE
	.align		4
.L_49:
        /*003c*/ 	.byte	0x04, 0x11
        /*003e*/ 	.short	(.L_51 - .L_50)
	.align		4
.L_50:
        /*0040*/ 	.word	index@(_Z7ConvertPyS_S_S_S_S_S_yyyyS_S_S_yS_y)
        /*0044*/ 	.word	0x00000000


	//----- nvinfo : EIATTR_REGCOUNT
	.align		4
.L_51:
        /*0048*/ 	.byte	0x04, 0x2f
        /*004a*/ 	.short	(.L_53 - .L_52)
	.align		4
.L_52:
        /*004c*/ 	.word	index@(_ZN3cub18CUB_300001_SM_10006detail11EmptyKernelIvEEvv)
        /*0050*/ 	.word	0x00000004


	//----- nvinfo : EIATTR_FRAME_SIZE
	.align		4
.L_53:
        /*0054*/ 	.byte	0x04, 0x11
        /*0056*/ 	.short	(.L_55 - .L_54)
	.align		4
.L_54:
        /*0058*/ 	.word	index@(_ZN3cub18CUB_300001_SM_10006detail11EmptyKernelIvEEvv)
        /*005c*/ 	.word	0x00000000


	//----- nvinfo : EIATTR_REGCOUNT
	.align		4
.L_55:
        /*0060*/ 	.byte	0x04, 0x2f
        /*0062*/ 	.short	(.L_57 - .L_56)
	.align		4
.L_56:
        /*0064*/ 	.word	index@(_ZN3cub18CUB_300001_SM_10006detail10merge_sort30DeviceMergeSortBlockSortKernelINS2_10policy_hubIPyE9Policy600ES5_PNS0_8NullTypeES5_S9_y9CustomOpTyS8_EEvbT0_T1_T2_T3_T4_PT6_PT7_T5_NS1_7vsmem_tE)
        /*0068*/ 	.word	0x00000030


	//----- nvinfo : EIATTR_FRAME_SIZE
	.align		4
.L_57:
        /*006c*/ 	.byte	0x04, 0x11
        /*006e*/ 	.short	(.L_59 - .L_58)
	.align		4
.L_58:
        /*0070*/ 	.word	index@(_ZN3cub18CUB_300001_SM_10006detail10merge_sort30DeviceMergeSortBlockSortKernelINS2_10policy_hubIPyE9Policy600ES5_PNS0_8NullTypeES5_S9_y9CustomOpTyS8_EEvbT0_T1_T2_T3_T4_PT6_PT7_T5_NS1_7vsmem_tE)
        /*0074*/ 	.word	0x00000000


	//----- nvinfo : EIATTR_REGCOUNT
	.align		4
.L_59:
        /*0078*/ 	.byte	0x04, 0x2f
        /*007a*/ 	.short	(.L_61 - .L_60)
	.align		4
.L_60:
        /*007c*/ 	.word	index@(_ZN3cub18CUB_300001_SM_10006detail10merge_sort30DeviceMergeSortPartitionKernelIPyy9CustomOpTyEEvbT_PT2_T0_S9_PS9_T1_S9_i)
        /*0080*/ 	.word	0x00000017


	//----- nvinfo : EIATTR_FRAME_SIZE
	.align		4
.L_61:
        /*0084*/ 	.byte	0x04, 0x11
        /*0086*/ 	.short	(.L_63 - .L_62)
	.align		4
.L_62:
        /*0088*/ 	.word	index@(_ZN3cub18CUB_300001_SM_10006detail10merge_sort30DeviceMergeSortPartitionKernelIPyy9CustomOpTyEEvbT_PT2_T0_S9_PS9_T1_S9_i)
        /*008c*/ 	.word	0x00000000


	//----- nvinfo : EIATTR_REGCOUNT
	.align		4
.L_63:
        /*0090*/ 	.byte	0x04, 0x2f
        /*0092*/ 	.short	(.L_65 - .L_64)
	.align		4
.L_64:
        /*0094*/ 	.word	index@(_ZN3cub18CUB_300001_SM_10006detail10merge_sort26DeviceMergeSortMergeKernelINS2_10policy_hubIPyE9Policy600ES5_PNS0_8NullTypeES5_S9_y9CustomOpTyS8_EEvbT2_T3_T4_PT6_PT7_T5_PSD_SD_NS1_7vsmem_tE)
        /*0098*/ 	.word	0x00000020


	//----- nvinfo : EIATTR_FRAME_SIZE
	.align		4
.L_65:
        /*009c*/ 	.byte	0x04, 0x11
        /*009e*/ 	.short	(.L_67 - .L_66)
	.align		4
.L_66:
        /*00a0*/ 	.word	index@(_ZN3cub18CUB_300001_SM_10006detail10merge_sort26DeviceMergeSortMergeKernelINS2_10policy_hubIPyE9Policy600ES5_PNS0_8NullTypeES5_S9_y9CustomOpTyS8_EEvbT2_T3_T4_PT6_PT7_T5_PSD_SD_NS1_7vsmem_tE)
        /*00a4*/ 	.word	0x00000000


	//----- nvinfo : EIATTR_REGCOUNT
	.align		4
.L_67:
        /*00a8*/ 	.byte	0x04, 0x2f
        /*00aa*/ 	.short	(.L_69 - .L_68)
	.align		4
.L_68:
        /*00ac*/ 	.word	index@(_ZN3cub18CUB_300001_SM_10006detail6select23DeviceSelectSweepKernelINS2_10policy_hubIyNS0_8NullTypeEiLb0ELNS0_10SelectImplE0EE10Policy1000EPyPS5_S9_S9_NS0_13ScanTileStateIiLb1EEES5_N4cuda3std3__48equal_toIvEEiNS2_19streaming_context_tIlLb1EEELS6_0EEEvT0_T1_T2_T3_T4_T5_T6_T7_iT8_NS1_7vsmem_tE)
        /*00b0*/ 	.word	0x00000038


	//----- nvinfo : EIATTR_FRAME_SIZE
	.align		4
.L_69:
        /*00b4*/ 	.byte	0x04, 0x11
        /*00b6*/ 	.short	(.L_71 - .L_70)
	.align		4
.L_70:
        /*00b8*/ 	.word	index@(_ZN3cub18CUB_300001_SM_10006detail6select23DeviceSelectSweepKernelINS2_10policy_hubIyNS0_8NullTypeEiLb0ELNS0_10SelectImplE0EE10Policy1000EPyPS5_S9_S9_NS0_13ScanTileStateIiLb1EEES5_N4cuda3std3__48equal_toIvEEiNS2_19streaming_context_tIlLb1EEELS6_0EEEvT0_T1_T2_T3_T4_T5_T6_T7_iT8_NS1_7vsmem_tE)
        /*00bc*/ 	.word	0x00000000


	//----- nvinfo : EIATTR_REGCOUNT
	.align		4
.L_71:
        /*00c0*/ 	.byte	0x04, 0x2f
        /*00c2*/ 	.short	(.L_73 - .L_72)
	.align		4
.L_72:
        /*00c4*/ 	.word	index@(_ZN3cub18CUB_300001_SM_10006detail4scan23DeviceCompactInitKernelINS0_13ScanTileStateIiLb1EEEPyEEvT_iT0_)
        /*00c8*/ 	.word	0x0000000a


	//----- nvinfo : EIATTR_FRAME_SIZE
	.align		4
.L_73:
        /*00cc*/ 	.byte	0x04, 0x11
        /*00ce*/ 	.short	(.L_75 - .L_74)
	.align		4
.L_74:
        /*00d0*/ 	.word	index@(_ZN3cub18CUB_300001_SM_10006detail4scan23DeviceCompactInitKernelINS0_13ScanTileStateIiLb1EEEPyEEvT_iT0_)
        /*00d4*/ 	.word	0x00000000


	//----- nvinfo : EIATTR_REGCOUNT
	.align		4
.L_75:
        /*00d8*/ 	.byte	0x04, 0x2f
        /*00da*/ 	.short	(.L_77 - .L_76)
	.align		4
.L_76:
        /*00dc*/ 	.word	index@(_ZN3cub18CUB_300001_SM_10006detail4scan20DeviceScanInitKernelINS0_13ScanTileStateIyLb1EEEEEvT_i)
        /*00e0*/ 	.word	0x0000000a


	//----- nvinfo : EIATTR_FRAME_SIZE
	.align		4
.L_77:
        /*00e4*/ 	.byte	0x04, 0x11
        /*00e6*/ 	.short	(.L_79 - .L_78)
	.align		4
.L_78:
        /*00e8*/ 	.word	index@(_ZN3cub18CUB_300001_SM_10006detail4scan20DeviceScanInitKernelINS0_13ScanTileStateIyLb1EEEEEvT_i)
        /*00ec*/ 	.word	0x00000000


	//----- nvinfo : EIATTR_REGCOUNT
	.align		4
.L_79:
        /*00f0*/ 	.byte	0x04, 0x2f
        /*00f2*/ 	.short	(.L_81 - .L_80)
	.align		4
.L_80:
        /*00f4*/ 	.word	index@(_ZN3cub18CUB_300001_SM_10006detail4scan16DeviceScanKernelINS2_10policy_hubIyyyyN4cuda3std3__44plusIvEEE10Policy1000EPySC_NS0_13ScanTileStateIyLb1EEES9_NS0_8NullTypeEyyLb0ESF_EEvT0_T1_T2_iT3_T4_T5_)
        /*00f8*/ 	.word	0x0000003a


	//----- nvinfo : EIATTR_FRAME_SIZE
	.align		4
.L_81:
        /*00fc*/ 	.byte	0x04, 0x11
        /*00fe*/ 	.short	(.L_83 - .L_82)
	.align		4
.L_82:
        /*0100*/ 	.word	index@(_ZN3cub18CUB_300001_SM_10006detail4scan16DeviceScanKernelINS2_10policy_hubIyyyyN4cuda3std3__44plusIvEEE10Policy1000EPySC_NS0_13ScanTileStateIyLb1EEES9_NS0_8NullTypeEyyLb0ESF_EEvT0_T1_T2_iT3_T4_T5_)
        /*0104*/ 	.word	0x00000000


	//----- nvinfo : EIATTR_REGCOUNT
	.align		4
.L_83:
        /*0108*/ 	.byte	0x04, 0x2f
        /*010a*/ 	.short	(.L_85 - .L_84)
	.align		4
.L_84:
        /*010c*/ 	.word	index@(_ZN3cub18CUB_300001_SM_10006detail10radix_sort30DeviceSegmentedRadixSortKernelINS1_5radix10policy_hubIyNS0_8NullTypeEiE10Policy1000ELb0ELNS0_9SortOrderE0EyS6_PySA_iNS1_21identity_decomposer_tEEEvPKT2_PSC_PKT3_PSG_T4_T5_iiiT7_)
        /*0110*/ 	.word	0x000000a8


	//----- nvinfo : EIATTR_FRAME_SIZE
	.align		4
.L_85:
        /*0114*/ 	.byte	0x04, 0x11
        /*0116*/ 	.short	(.L_87 - .L_86)
	.align		4
.L_86:
        /*0118*/ 	.word	index@(_ZN3cub18CUB_300001_SM_10006detail10radix_sort30DeviceSegmentedRadixSortKernelINS1_5radix10policy_hubIyNS0_8NullTypeEiE10Policy1000ELb0ELNS0_9SortOrderE0EyS6_PySA_iNS1_21identity_decomposer_tEEEvPKT2_PSC_PKT3_PSG_T4_T5_iiiT7_)
        /*011c*/ 	.word	0x00000000


	//----- nvinfo : EIATTR_REGCOUNT
	.align		4
.L_87:
        /*0120*/ 	.byte	0x04, 0x2f
        /*0122*/ 	.short	(.L_89 - .L_88)
	.align		4
.L_88:
        /*0124*/ 	.word	index@(_ZN3cub18CUB_300001_SM_10006detail10radix_sort30DeviceSegmentedRadixSortKernelINS1_5radix10policy_hubIyNS0_8NullTypeEiE10Policy1000ELb1ELNS0_9SortOrderE0EyS6_PySA_iNS1_21identity_decomposer_tEEEvPKT2_PSC_PKT3_PSG_T4_T5_iiiT7_)
        /*0128*/ 	.word	0x00000046


	//----- nvinfo : EIATTR_FRAME_SIZE
	.align		4
.L_89:
        /*012c*/ 	.byte	0x04, 0x11
        /*012e*/ 	.short	(.L_91 - .L_90)
	.align		4
.L_90:
        /*0130*/ 	.word	index@(_ZN3cub18CUB_300001_SM_10006detail10radix_sort30DeviceSegmentedRadixSortKernelINS1_5radix10policy_hubIyNS0_8NullTypeEiE10Policy1000ELb1ELNS0_9SortOrderE0EyS6_PySA_iNS1_21identity_decomposer_tEEEvPKT2_PSC_PKT3_PSG_T4_T5_iiiT7_)
        /*0134*/ 	.word	0x00000000


	//----- nvinfo : EIATTR_MIN_STACK_SIZE
	.align		4
.L_91:
        /*0138*/ 	.byte	0x04, 0x12
        /*013a*/ 	.short	(.L_93 - .L_92)
	.align		4
.L_92:
        /*013c*/ 	.word	index@(_ZN3cub18CUB_300001_SM_10006detail10radix_sort30DeviceSegmentedRadixSortKernelINS1_5radix10policy_hubIyNS0_8NullTypeEiE10Policy1000ELb1ELNS0_9SortOrderE0EyS6_PySA_iNS1_21identity_decomposer_tEEEvPKT2_PSC_PKT3_PSG_T4_T5_iiiT7_)
        /*0140*/ 	.word	0x00000000


	//----- nvinfo : EIATTR_MIN_STACK_SIZE
	.align		4
.L_93:
        /*0144*/ 	.byte	0x04, 0x12
        /*0146*/ 	.short	(.L_95 - .L_94)
	.align		4
.L_94:
        /*0148*/ 	.word	index@(_ZN3cub18CUB_300001_SM_10006detail10radix_sort30DeviceSegmentedRadixSortKernelINS1_5radix10policy_hubIyNS0_8NullTypeEiE10Policy1000ELb0ELNS0_9SortOrderE0EyS6_PySA_iNS1_21identity_decomposer_tEEEvPKT2_PSC_PKT3_PSG_T4_T5_iiiT7_)
        /*014c*/ 	.word	0x00000000


	//----- nvinfo : EIATTR_MIN_STACK_SIZE
	.align		4
.L_95:
        /*0150*/ 	.byte	0x04, 0x12
        /*0152*/ 	.short	(.L_97 - .L_96)
	.align		4
.L_96:
        /*0154*/ 	.word	index@(_ZN3cub18CUB_300001_SM_10006detail4scan16DeviceScanKernelINS2_10policy_hubIyyyyN4cuda3std3__44plusIvEEE10Policy1000EPySC_NS0_13ScanTileStateIyLb1EEES9_NS0_8NullTypeEyyLb0ESF_EEvT0_T1_T2_iT3_T4_T5_)
        /*0158*/ 	.word	0x00000000


	//----- nvinfo : EIATTR_MIN_STACK_SIZE
	.align		4
.L_97:
        /*015c*/ 	.byte	0x04, 0x12
        /*015e*/ 	.short	(.L_99 - .L_98)
	.align		4
.L_98:
        /*0160*/ 	.word	index@(_ZN3cub18CUB_300001_SM_10006detail4scan20DeviceScanInitKernelINS0_13ScanTileStateIyLb1EEEEEvT_i)
        /*0164*/ 	.word	0x00000000


	//----- nvinfo : EIATTR_MIN_STACK_SIZE
	.align		4
.L_99:
        /*0168*/ 	.byte	0x04, 0x12
        /*016a*/ 	.short	(.L_101 - .L_100)
	.align		4
.L_100:
        /*016c*/ 	.word	index@(_ZN3cub18CUB_300001_SM_10006detail4scan23DeviceCompactInitKernelINS0_13ScanTileStateIiLb1EEEPyEEvT_iT0_)
        /*0170*/ 	.word	0x00000000


	//----- nvinfo : EIATTR_MIN_STACK_SIZE
	.align		4
.L_101:
        /*0174*/ 	.byte	0x04, 0x12
        /*0176*/ 	.short	(.L_103 - .L_102)
	.align		4
.L_102:
        /*0178*/ 	.word	index@(_ZN3cub18CUB_300001_SM_10006detail6select23DeviceSelectSweepKernelINS2_10policy_hubIyNS0_8NullTypeEiLb0ELNS0_10SelectImplE0EE10Policy1000EPyPS5_S9_S9_NS0_13ScanTileStateIiLb1EEES5_N4cuda3std3__48equal_toIvEEiNS2_19streaming_context_tIlLb1EEELS6_0EEEvT0_T1_T2_T3_T4_T5_T6_T7_iT8_NS1_7vsmem_tE)
        /*017c*/ 	.word	0x00000000


	//----- nvinfo : EIATTR_MIN_STACK_SIZE
	.align		4
.L_103:
        /*0180*/ 	.byte	0x04, 0x12
        /*0182*/ 	.short	(.L_105 - .L_104)
	.align		4
.L_104:
        /*0184*/ 	.word	index@(_ZN3cub18CUB_300001_SM_10006detail10merge_sort26DeviceMergeSortMergeKernelINS2_10policy_hubIPyE9Policy600ES5_PNS0_8NullTypeES5_S9_y9CustomOpTyS8_EEvbT2_T3_T4_PT6_PT7_T5_PSD_SD_NS1_7vsmem_tE)
        /*0188*/ 	.word	0x00000000


	//----- nvinfo : EIATTR_MIN_STACK_SIZE
	.align		4
.L_105:
        /*018c*/ 	.byte	0x04, 0x12
        /*018e*/ 	.short	(.L_107 - .L_106)
	.align		4
.L_106:
        /*0190*/ 	.word	index@(_ZN3cub18CUB_300001_SM_10006detail10merge_sort30DeviceMergeSortPartitionKernelIPyy9CustomOpTyEEvbT_PT2_T0_S9_PS9_T1_S9_i)
        /*0194*/ 	.word	0x00000000


	//----- nvinfo : EIATTR_MIN_STACK_SIZE
	.align		4
.L_107:
        /*0198*/ 	.byte	0x04, 0x12
        /*019a*/ 	.short	(.L_109 - .L_108)
	.align		4
.L_108:
        /*019c*/ 	.word	index@(_ZN3cub18CUB_300001_SM_10006detail10merge_sort30DeviceMergeSortBlockSortKernelINS2_10policy_hubIPyE9Policy600ES5_PNS0_8NullTypeES5_S9_y9CustomOpTyS8_EEvbT0_T1_T2_T3_T4_PT6_PT7_T5_NS1_7vsmem_tE)
        /*01a0*/ 	.word	0x00000000


	//----- nvinfo : EIATTR_MIN_STACK_SIZE
	.align		4
.L_109:
        /*01a4*/ 	.byte	0x04, 0x12
        /*01a6*/ 	.short	(.L_111 - .L_110)
	.align		4
.L_110:
        /*01a8*/ 	.word	index@(_ZN3cub18CUB_300001_SM_10006detail11EmptyKernelIvEEvv)
        /*01ac*/ 	.word	0x00000000


	//----- nvinfo : EIATTR_MIN_STACK_SIZE
	.align		4
.L_111:
        /*01b0*/ 	.byte	0x04, 0x12
        /*01b2*/ 	.short	(.L_113 - .L_112)
	.align		4
.L_112:
        /*01b4*/ 	.word	index@(_Z7ConvertPyS_S_S_S_S_S_yyyyS_S_S_yS_y)
        /*01b8*/ 	.word	0x00000000


	//----- nvinfo : EIATTR_MIN_STACK_SIZE
	.align		4
.L_113:
        /*01bc*/ 	.byte	0x04, 0x12
        /*01be*/ 	.short	(.L_115 - .L_114)
	.align		4
.L_114:
        /*01c0*/ 	.word	index@(_Z9Find_sizePyS_S_S_S_yyyyS_yS_y)
        /*01c4*/ 	.word	0x00000000


	//----- nvinfo : EIATTR_MIN_STACK_SIZE
	.align		4
.L_115:
        /*01c8*/ 	.byte	0x04, 0x12
        /*01ca*/ 	.short	(.L_117 - .L_116)
	.align		4
.L_116:
        /*01cc*/ 	.word	index@(_Z16find_halo_nodes1PyS_PxyS_S_y)
        /*01d0*/ 	.word	0x00000000
.L_117:


//--------------------- .nv.compat                --------------------------
	.section	.nv.compat,"",@"SHT_CUDA_COMPAT_INFO"
	.align	4
        /*0000*/ 	.byte	0x02, 0x09, 0x00, 0x00, 0x02, 0x02, 0x01, 0x00, 0x02, 0x05, 0x05, 0x00, 0x03, 0x07, 0x01, 0x01
        /*0010*/ 	.byte	0x02, 0x03, 0x00, 0x00, 0x02, 0x06, 0x01, 0x00, 0x04, 0x0b, 0x08, 0x00, 0x09, 0x00, 0x00, 0x00
        /*0020*/ 	.byte	0x00, 0x00, 0x00, 0x00


//--------------------- .nv.info._ZN3cub18CUB_300001_SM_10006detail10radix_sort30DeviceSegmentedRadixSortKernelINS1_5radix10policy_hubIyNS0_8NullTypeEiE10Policy1000ELb1ELNS0_9SortOrderE0EyS6_PySA_iNS1_21identity_decomposer_tEEEvPKT2_PSC_PKT3_PSG_T4_T5_iiiT7_ --------------------------
	.section	.nv.info._ZN3cub18CUB_300001_SM_10006detail10radix_sort30DeviceSegmentedRadixSortKernelINS1_5radix10policy_hubIyNS0_8NullTypeEiE10Policy1000ELb1ELNS0_9SortOrderE0EyS6_PySA_iNS1_21identity_decomposer_tEEEvPKT2_PSC_PKT3_PSG_T4_T5_iiiT7_,"",@"SHT_CUDA_INFO"
	.sectionflags	@""
	.align	4


	//----- nvinfo : EIATTR_CUDA_API_VERSION
	.align		4
        /*0000*/ 	.byte	0x04, 0x37
        /*0002*/ 	.short	(.L_119 - .L_118)
.L_118:
        /*0004*/ 	.word	0x00000082


	//----- nvinfo : EIATTR_KPARAM_INFO
	.align		4
.L_119:
        /*0008*/ 	.byte	0x04, 0x17
        /*000a*/ 	.short	(.L_121 - .L_120)
.L_120:
        /*000c*/ 	.word	0x00000000
        /*0010*/ 	.short	0x0009
        /*0012*/ 	.short	0x003c
        /*0014*/ 	.byte	0x00, 0xf0, 0x05, 0x00


	//----- nvinfo : EIATTR_KPARAM_INFO
	.align		4
.L_121:
        /*0018*/ 	.byte	0x04, 0x17
        /*001a*/ 	.short	(.L_123 - .L_122)
.L_122:
        /*001c*/ 	.word	0x00000000
        /*0020*/ 	.short	0x0008
        /*0022*/ 	.short	0x0038
        /*0024*/ 	.byte	0x00, 0xf0, 0x11, 0x00


	//----- nvinfo : EIATTR_KPARAM_INFO
	.align		4
.L_123:
        /*0028*/ 	.byte	0x04, 0x17
        /*002a*/ 	.short	(.L_125 - .L_124)
.L_124:
        /*002c*/ 	.word	0x00000000
        /*0030*/ 	.short	0x0007
        /*0032*/ 	.short	0x0034
        /*0034*/ 	.byte	0x00, 0xf0, 0x11, 0x00


	//----- nvinfo : EIATTR_KPARAM_INFO
	.align		4
.L_125:
        /*0038*/ 	.byte	0x04, 0x17
        /*003a*/ 	.short	(.L_127 - .L_126)
.L_126:
        /*003c*/ 	.word	0x00000000
        /*0040*/ 	.short	0x0006
        /*0042*/ 	.short	0x0030
        /*0044*/ 	.byte	0x00, 0xf0, 0x11, 0x00


	//----- nvinfo : EIATTR_KPARAM_INFO
	.align		4
.L_127:
        /*0048*/ 	.byte	0x04, 0x17
        /*004a*/ 	.short	(.L_129 - .L_128)
.L_128:
        /*004c*/ 	.word	0x00000000
        /*0050*/ 	.short	0x0005
        /*0052*/ 	.short	0x0028
        /*0054*/ 	.byte	0x00, 0xf5, 0x21, 0x00


	//----- nvinfo : EIATTR_KPARAM_INFO
	.align		4
.L_129:
        /*0058*/ 	.byte	0x04, 0x17
        /*005a*/ 	.short	(.L_131 - .L_130)
.L_130:
        /*005c*/ 	.word	0x00000000
        /*0060*/ 	.short	0x0004
        /*0062*/ 	.short	0x0020
        /*0064*/ 	.byte	0x00, 0xf5, 0x21, 0x00


	//----- nvinfo : EIATTR_KPARAM_INFO
	.align		4
.L_131:
        /*0068*/ 	.byte	0x04, 0x17
        /*006a*/ 	.short	(.L_133 - .L_132)
.L_132:
        /*006c*/ 	.word	0x00000000
        /*0070*/ 	.short	0x0003
        /*0072*/ 	.short	0x0018
        /*0074*/ 	.byte	0x00, 0xf5, 0x21, 0x00


	//----- nvinfo : EIATTR_KPARAM_INFO
	.align		4
.L_133:
        /*0078*/ 	.byte	0x04, 0x17
        /*007a*/ 	.short	(.L_135 - .L_134)
.L_134:
        /*007c*/ 	.word	0x00000000
        /*0080*/ 	.short	0x0002
        /*0082*/ 	.short	0x0010
        /*0084*/ 	.byte	0x00, 0xf5, 0x21, 0x00


	//----- nvinfo : EIATTR_KPARAM_INFO
	.align		4
.L_135:
        /*0088*/ 	.byte	0x04, 0x17
        /*008a*/ 	.short	(.L_137 - .L_136)
.L_136:
        /*008c*/ 	.word	0x00000000
        /*0090*/ 	.short	0x0001
        /*0092*/ 	.short	0x0008
        /*0094*/ 	.byte	0x00, 0xf5, 0x21, 0x00


	//----- nvinfo : EIATTR_KPARAM_INFO
	.align		4
.L_137:
        /*0098*/ 	.byte	0x04, 0x17
        /*009a*/ 	.short	(.L_139 - .L_138)
.L_138:
        /*009c*/ 	.word	0x00000000
        /*00a0*/ 	.short	0x0000
        /*00a2*/ 	.short	0x0000
        /*00a4*/ 	.byte	0x00, 0xf5, 0x21, 0x00


	//----- nvinfo : EIATTR_SPARSE_MMA_MASK
	.align		4
.L_139:
        /*00a8*/ 	.byte	0x03, 0x50
        /*00aa*/ 	.short	0x0000


	//----- nvinfo : EIATTR_MAXREG_COUNT
	.align		4
        /*00ac*/ 	.byte	0x03, 0x1b
        /*00ae*/ 	.short	0x00a8


	//----- nvinfo : EIATTR_NUM_BARRIERS
	.align		4
        /*00b0*/ 	.byte	0x02, 0x4c
        /*00b2*/ 	.byte	0x01
	.zero		1


	//----- nvinfo : EIATTR_MERCURY_ISA_VERSION
	.align		4
        /*00b4*/ 	.byte	0x03, 0x5f
        /*00b6*/ 	.short	0x0101


	//----- nvinfo : EIATTR_COOP_GROUP_MASK_REGIDS
	.align		4
        /*00b8*/ 	.byte	0x04, 0x29
        /*00ba*/ 	.short	(.L_141 - .L_140)


	//   ....[0]....
.L_140:
        /*00bc*/ 	.word	0xffffffff


	//   ....[1]....
        /*00c0*/ 	.word	0xffffffff


	//   ....[2]....
        /*00c4*/ 	.word	0xffffffff


	//   ....[3]....
        /*00c8*/ 	.word	0xffffffff


	//   ....[4]....
        /*00cc*/ 	.word	0xffffffff


	//   ....[5]....
        /*00d0*/ 	.word	0xffffffff


	//   ....[6]....
        /*00d4*/ 	.word	0xffffffff


	//   ....[7]....
        /*00d8*/ 	.word	0xffffffff


	//   ....[8]....
        /*00dc*/ 	.word	0xffffffff


	//   ....[9]....
        /*00e0*/ 	.word	0xffffffff


	//   ....[10]....
        /*00e4*/ 	.word	0xffffffff


	//   ....[11]....
        /*00e8*/ 	.word	0xffffffff


	//   ....[12]....
        /*00ec*/ 	.word	0xffffffff


	//   ....[13]....
        /*00f0*/ 	.word	0xffffffff


	//   ....[14]....
        /*00f4*/ 	.word	0xffffffff


	//   ....[15]....
        /*00f8*/ 	.word	0xffffffff


	//   ....[16]....
        /*00fc*/ 	.word	0x0500001a


	//   ....[17]....
        /*0100*/ 	.word	0x0500001a


	//   ....[18]....
        /*0104*/ 	.word	0x0500001a


	//   ....[19]....
        /*0108*/ 	.word	0x0500001a


	//   ....[20]....
        /*010c*/ 	.word	0x0500001a


	//----- nvinfo : EIATTR_COOP_GROUP_INSTR_OFFSETS
	.align		4
.L_141:
        /*0110*/ 	.byte	0x04, 0x28
        /*0112*/ 	.short	(.L_143 - .L_142)


	//   ....[0]....
.L_142:
        /*0114*/ 	.word	0x000022d0


	//   ....[1]....
        /*0118*/ 	.word	0x000022f0


	//   ....[2]....
        /*011c*/ 	.word	0x00002310


	//   ....[3]....
        /*0120*/ 	.word	0x00002330


	//   ....[4]....
        /*0124*/ 	.word	0x00002350


	//   ....[5]....
        /*0128*/ 	.word	0x00002e80


	//   ....[6]....
        /*012c*/ 	.word	0x00002ea0


	//   ....[7]....
        /*0130*/ 	.word	0x00002ec0


	//   ....[8]....
        /*0134*/ 	.word	0x00002ee0


	//   ....[9]....
        /*0138*/ 	.word	0x00002f00


	//   ....[10]....
        /*013c*/ 	.word	0x000039c0


	//   ....[11]....
        /*0140*/ 	.word	0x00004330


	//   ....[12]....
        /*0144*/ 	.word	0x00004350


	//   ....[13]....
        /*0148*/ 	.word	0x00004370


	//   ....[14]....
        /*014c*/ 	.word	0x00004390


	//   ....[15]....
        /*0150*/ 	.word	0x000043d0


	//   ....[16]....
        /*0154*/ 	.word	0x000056d0


	//   ....[17]....
        /*0158*/ 	.word	0x00005740


	//   ....[18]....
        /*015c*/ 	.word	0x000057b0


	//   ....[19]....
        /*0160*/ 	.word	0x00005820


	//   ....[20]....
        /*0164*/ 	.word	0x00005890


	//----- nvinfo : EIATTR_VRC_CTA_INIT_COUNT
	.align		4
.L_143:
        /*0168*/ 	.byte	0x02, 0x4a
	.zero		1
	.zero		1


	//----- nvinfo : EIATTR_EXIT_INSTR_OFFSETS
	.align		4
        /*016c*/ 	.byte	0x04, 0x1c
        /*016e*/ 	.short	(.L_145 - .L_144)


	//   ....[0]....
.L_144:
        /*0170*/ 	.word	0x000000b0


	//   ....[1]....
        /*0174*/ 	.word	0x000039a0


	//   ....[2]....
        /*0178*/ 	.word	0x00004ea0


	//   ....[3]....
        /*017c*/ 	.word	0x00004f10


	//   ....[4]....
        /*0180*/ 	.word	0x00005460


	//   ....[5]....
        /*0184*/ 	.word	0x00005650


	//   ....[6]....
        /*0188*/ 	.word	0x00005670


	//----- nvinfo : EIATTR_MAX_THREADS
	.align		4
.L_145:
        /*018c*/ 	.byte	0x04, 0x05
        /*018e*/ 	.short	(.L_147 - .L_146)
.L_146:
        /*0190*/ 	.word	0x00000180
        /*0194*/ 	.word	0x00000001
        /*0198*/ 	.word	0x00000001


	//----- nvinfo : EIATTR_CRS_STACK_SIZE
	.align		4
.L_147:
        /*019c*/ 	.byte	0x04, 0x1e
        /*019e*/ 	.short	(.L_149 - .L_148)
.L_148:
        /*01a0*/ 	.word	0x00000000


	//----- nvinfo : EIATTR_CBANK_PARAM_SIZE
	.align		4
.L_149:
        /*01a4*/ 	.byte	0x03, 0x19
        /*01a6*/ 	.short	0x003d


	//----- nvinfo : EIATTR_PARAM_CBANK
	.align		4
        /*01a8*/ 	.byte	0x04, 0x0a
        /*01aa*/ 	.short	(.L_151 - .L_150)
	.align		4
.L_150:
        /*01ac*/ 	.word	index@(.nv.constant0._ZN3cub18CUB_300001_SM_10006detail10radix_sort30DeviceSegmentedRadixSortKernelINS1_5radix10policy_hubIyNS0_8NullTypeEiE10Policy1000ELb1ELNS0_9SortOrderE0EyS6_PySA_iNS1_21identity_decomposer_tEEEvPKT2_PSC_PKT3_PSG_T4_T5_iiiT7_)
        /*01b0*/ 	.short	0x0380
        /*01b2*/ 	.short	0x003d


	//----- nvinfo : EIATTR_SW_WAR
	.align		4
.L_151:
        /*01b4*/ 	.byte	0x04, 0x36
        /*01b6*/ 	.short	(.L_153 - .L_152)
.L_152:
        /*01b8*/ 	.word	0x00000008
.L_153:


//--------------------- .nv.info._ZN3cub18CUB_300001_SM_10006detail10radix_sort30DeviceSegmentedRadixSortKernelINS1_5radix10policy_hubIyNS0_8NullTypeEiE10Policy1000ELb0ELNS0_9SortOrderE0EyS6_PySA_iNS1_21identity_decomposer_tEEEvPKT2_PSC_PKT3_PSG_T4_T5_iiiT7_ --------------------------
	.section	.nv.info._ZN3cub18CUB_300001_SM_10006detail10radix_sort30DeviceSegmentedRadixSortKernelINS1_5radix10policy_hubIyNS0_8NullTypeEiE10Policy1000ELb0ELNS0_9SortOrderE0EyS6_PySA_iNS1_21identity_decomposer_tEEEvPKT2_PSC_PKT3_PSG_T4_T5_iiiT7_,"",@"SHT_CUDA_INFO"
	.sectionflags	@""
	.align	4


	//----- nvinfo : EIATTR_CUDA_API_VERSION
	.align		4
        /*0000*/ 	.byte	0x04, 0x37
        /*0002*/ 	.short	(.L_155 - .L_154)
.L_154:
        /*0004*/ 	.word	0x00000082


	//----- nvinfo : EIATTR_KPARAM_INFO
	.align		4
.L_155:
        /*0008*/ 	.byte	0x04, 0x17
        /*000a*/ 	.short	(.L_157 - .L_156)
.L_156:
        /*000c*/ 	.word	0x00000000
        /*0010*/ 	.short	0x0009
        /*0012*/ 	.short	0x003c
        /*0014*/ 	.byte	0x00, 0xf0, 0x05, 0x00


	//----- nvinfo : EIATTR_KPARAM_INFO
	.align		4
.L_157:
        /*0018*/ 	.byte	0x04, 0x17
        /*001a*/ 	.short	(.L_159 - .L_158)
.L_158:
        /*001c*/ 	.word	0x00000000
        /*0020*/ 	.short	0x0008
        /*0022*/ 	.short	0x0038
        /*0024*/ 	.byte	0x00, 0xf0, 0x11, 0x00


	//----- nvinfo : EIATTR_KPARAM_INFO
	.align		4
.L_159:
        /*0028*/ 	.byte	0x04, 0x17
        /*002a*/ 	.short	(.L_161 - .L_160)
.L_160:
        /*002c*/ 	.word	0x00000000
        /*0030*/ 	.short	0x0007
        /*0032*/ 	.short	0x0034
        /*0034*/ 	.byte	0x00, 0xf0, 0x11, 0x00


	//----- nvinfo : EIATTR_KPARAM_INFO
	.align		4
.L_161:
        /*0038*/ 	.byte	0x04, 0x17
        /*003a*/ 	.short	(.L_163 - .L_162)
.L_162:
        /*003c*/ 	.word	0x00000000
        /*0040*/ 	.short	0x0006
        /*0042*/ 	.short	0x0030
        /*0044*/ 	.byte	0x00, 0xf0, 0x11, 0x00


	//----- nvinfo : EIATTR_KPARAM_INFO
	.align		4
.L_163:
        /*0048*/ 	.byte	0x04, 0x17
        /*004a*/ 	.short	(.L_165 - .L_164)
.L_164:
        /*004c*/ 	.word	0x00000000
        /*0050*/ 	.short	0x0005
        /*0052*/ 	.short	0x0028
        /*0054*/ 	.byte	0x00, 0xf5, 0x21, 0x00


	//----- nvinfo : EIATTR_KPARAM_INFO
	.align		4
.L_165:
        /*0058*/ 	.byte	0x04, 0x17
        /*005a*/ 	.short	(.L_167 - .L_166)
.L_166:
        /*005c*/ 	.word	0x00000000
        /*0060*/ 	.short	0x0004
        /*0062*/ 	.short	0x0020
        /*0064*/ 	.byte	0x00, 0xf5, 0x21, 0x00


	//----- nvinfo : EIATTR_KPARAM_INFO
	.align		4
.L_167:
        /*0068*/ 	.byte	0x04, 0x17
        /*006a*/ 	.short	(.L_169 - .L_168)
.L_168:
        /*006c*/ 	.word	0x00000000
        /*0070*/ 	.short	0x0003
        /*0072*/ 	.short	0x0018
        /*0074*/ 	.byte	0x00, 0xf5, 0x21, 0x00


	//----- nvinfo : EIATTR_KPARAM_INFO
	.align		4
.L_169:
        /*0078*/ 	.byte	0x04, 0x17
        /*007a*/ 	.short	(.L_171 - .L_170)
.L_170:
        /*007c*/ 	.word	0x00000000
        /*0080*/ 	.short	0x0002
        /*0082*/ 	.short	0x0010
        /*0084*/ 	.byte	0x00, 0xf5, 0x21, 0x00


	//----- nvinfo : EIATTR_KPARAM_INFO
	.align		4
.L_171:
        /*0088*/ 	.byte	0x04, 0x17
        /*008a*/ 	.short	(.L_173 - .L_172)
.L_172:
        /*008c*/ 	.word	0x00000000
        /*0090*/ 	.short	0x0001
        /*0092*/ 	.short	0x0008
        /*0094*/ 	.byte	0x00, 0xf5, 0x21, 0x00


	//----- nvinfo : EIATTR_KPARAM_INFO
	.align		4
.L_173:
        /*0098*/ 	.byte	0x04, 0x17
        /*009a*/ 	.short	(.L_175 - .L_174)
.L_174:
        /*009c*/ 	.word	0x00000000
        /*00a0*/ 	.short	0x0000
        /*00a2*/ 	.short	0x0000
        /*00a4*/ 	.byte	0x00, 0xf5, 0x21, 0x00


	//----- nvinfo : EIATTR_SPARSE_MMA_MASK
	.align		4
.L_175:
        /*00a8*/ 	.byte	0x03, 0x50
        /*00aa*/ 	.short	0x0000


	//----- nvinfo : EIATTR_MAXREG_COUNT
	.align		4
        /*00ac*/ 	.byte	0x03, 0x1b
        /*00ae*/ 	.short	0x00ff


	//----- nvinfo : EIATTR_NUM_BARRIERS
	.align		4
        /*00b0*/ 	.byte	0x02, 0x4c
        /*00b2*/ 	.byte	0x01
	.zero		1


	//----- nvinfo : EIATTR_MERCURY_ISA_VERSION
	.align		4
        /*00b4*/ 	.byte	0x03, 0x5f
        /*00b6*/ 	.short	0x0101


	//----- nvinfo : EIATTR_COOP_GROUP_MASK_REGIDS
	.align		4
        /*00b8*/ 	.byte	0x04, 0x29
        /*00ba*/ 	.short	(.L_177 - .L_176)


	//   ....[0]....
.L_176:
        /*00bc*/ 	.word	0xffffffff


	//   ....[1]....
        /*00c0*/ 	.word	0xffffffff


	//   ....[2]....
        /*00c4*/ 	.word	0xffffffff


	//   ....[3]....
        /*00c8*/ 	.word	0xffffffff


	//   ....[4]....
        /*00cc*/ 	.word	0xffffffff


	//   ....[5]....
        /*00d0*/ 	.word	0xffffffff


	//   ....[6]....
        /*00d4*/ 	.word	0xffffffff


	//   ....[7]....
        /*00d8*/ 	.word	0xffffffff


	//   ....[8]....
        /*00dc*/ 	.word	0xffffffff


	//   ....[9]....
        /*00e0*/ 	.word	0xffffffff


	//   ....[10]....
        /*00e4*/ 	.word	0xffffffff


	//   ....[11]....
        /*00e8*/ 	.word	0xffffffff


	//   ....[12]....
        /*00ec*/ 	.word	0xffffffff


	//   ....[13]....
        /*00f0*/ 	.word	0xffffffff


	//   ....[14]....
        /*00f4*/ 	.word	0xffffffff


	//   ....[15]....
        /*00f8*/ 	.word	0xffffffff


	//   ....[16]....
        /*00fc*/ 	.word	0x05000015


	//   ....[17]....
        /*0100*/ 	.word	0x05000015


	//   ....[18]....
        /*0104*/ 	.word	0x05000015


	//   ....[19]....
        /*0108*/ 	.word	0x05000015


	//   ....[20]....
        /*010c*/ 	.word	0x05000015


	//----- nvinfo : EIATTR_COOP_GROUP_INSTR_OFFSETS
	.align		4
.L_177:
        /*0110*/ 	.byte	0x04, 0x28
        /*0112*/ 	.short	(.L_179 - .L_178)


	//   ....[0]....
.L_178:
        /*0114*/ 	.word	0x00003c20


	//   ....[1]....
        /*0118*/ 	.word	0x00003c40


	//   ....[2]....
        /*011c*/ 	.word	0x00003c60


	//   ....[3]....
        /*0120*/ 	.word	0x00003c80


	//   ....[4]....
        /*0124*/ 	.word	0x00003ca0


	//   ....[5]....
        /*0128*/ 	.word	0x00005570


	//   ....[6]....
        /*012c*/ 	.word	0x00005590


	//   ....[7]....
        /*0130*/ 	.word	0x000055b0


	//   ....[8]....
        /*0134*/ 	.word	0x000055e0


	//   ....[9]....
        /*0138*/ 	.word	0x00005610


	//   ....[10]....
        /*013c*/ 	.word	0x00006c70


	//   ....[11]....
        /*0140*/ 	.word	0x000087e0


	//   ....[12]....
        /*0144*/ 	.word	0x00008800


	//   ....[13]....
        /*0148*/ 	.word	0x00008820


	//   ....[14]....
        /*014c*/ 	.word	0x00008840


	//   ....[15]....
        /*0150*/ 	.word	0x00008870


	//   ....[16]....
        /*0154*/ 	.word	0x0000acc0


	//   ....[17]....
        /*0158*/ 	.word	0x0000ad30


	//   ....[18]....
        /*015c*/ 	.word	0x0000ada0


	//   ....[19]....
        /*0160*/ 	.word	0x0000ae10


	//   ....[20]....
        /*0164*/ 	.word	0x0000ae80


	//----- nvinfo : EIATTR_VRC_CTA_INIT_COUNT
	.align		4
.L_179:
        /*0168*/ 	.byte	0x02, 0x4a
	.zero		1
	.zero		1


	//----- nvinfo : EIATTR_EXIT_INSTR_OFFSETS
	.align		4
        /*016c*/ 	.byte	0x04, 0x1c
        /*016e*/ 	.short	(.L_181 - .L_180)


	//   ....[0]....
.L_180:
        /*0170*/ 	.word	0x000000b0


	//   ....[1]....
        /*0174*/ 	.word	0x00006c20


	//   ....[2]....
        /*0178*/ 	.word	0x00009fc0


	//   ....[3]....
        /*017c*/ 	.word	0x0000a030


	//   ....[4]....
        /*0180*/ 	.word	0x0000a3d0


	//   ....[5]....
        /*0184*/ 	.word	0x0000ac40


	//   ....[6]....
        /*0188*/ 	.word	0x0000ac60


	//----- nvinfo : EIATTR_MAX_THREADS
	.align		4
.L_181:
        /*018c*/ 	.byte	0x04, 0x05
        /*018e*/ 	.short	(.L_183 - .L_182)
.L_182:
        /*0190*/ 	.word	0x000000c0
        /*0194*/ 	.word	0x00000001
        /*0198*/ 	.word	0x00000001


	//----- nvinfo : EIATTR_CRS_STACK_SIZE
	.align		4
.L_183:
        /*019c*/ 	.byte	0x04, 0x1e
        /*019e*/ 	.short	(.L_185 - .L_184)
.L_184:
        /*01a0*/ 	.word	0x00000000


	//----- nvinfo : EIATTR_CBANK_PARAM_SIZE
	.align		4
.L_185:
        /*01a4*/ 	.byte	0x03, 0x19
        /*01a6*/ 	.short	0x003d


	//----- nvinfo : EIATTR_PARAM_CBANK
	.align		4
        /*01a8*/ 	.byte	0x04, 0x0a
        /*01aa*/ 	.short	(.L_187 - .L_186)
	.align		4
.L_186:
        /*01ac*/ 	.word	index@(.nv.constant0._ZN3cub18CUB_300001_SM_10006detail10radix_sort30DeviceSegmentedRadixSortKernelINS1_5radix10policy_hubIyNS0_8NullTypeEiE10Policy1000ELb0ELNS0_9SortOrderE0EyS6_PySA_iNS1_21identity_decomposer_tEEEvPKT2_PSC_PKT3_PSG_T4_T5_iiiT7_)
        /*01b0*/ 	.short	0x0380
        /*01b2*/ 	.short	0x003d


	//----- nvinfo : EIATTR_SW_WAR
	.align		4
.L_187:
        /*01b4*/ 	.byte	0x04, 0x36
        /*01b6*/ 	.short	(.L_189 - .L_188)
.L_188:
        /*01b8*/ 	.word	0x00000008
.L_189:


//--------------------- .nv.info._ZN3cub18CUB_300001_SM_10006detail4scan16DeviceScanKernelINS2_10policy_hubIyyyyN4cuda3std3__44plusIvEEE10Policy1000EPySC_NS0_13ScanTileStateIyLb1EEES9_NS0_8NullTypeEyyLb0ESF_EEvT0_T1_T2_iT3_T4_T5_ --------------------------
	.section	.nv.info._ZN3cub18CUB_300001_SM_10006detail4scan16DeviceScanKernelINS2_10policy_hubIyyyyN4cuda3std3__44plusIvEEE10Policy1000EPySC_NS0_13ScanTileStateIyLb1EEES9_NS0_8NullTypeEyyLb0ESF_EEvT0_T1_T2_iT3_T4_T5_,"",@"SHT_CUDA_INFO"
	.sectionflags	@""
	.align	4


	//----- nvinfo : EIATTR_CUDA_API_VERSION
	.align		4
        /*0000*/ 	.byte	0x04, 0x37
        /*0002*/ 	.short	(.L_191 - .L_190)
.L_190:
        /*0004*/ 	.word	0x00000082


	//----- nvinfo : EIATTR_KPARAM_INFO
	.align		4
.L_191:
        /*0008*/ 	.byte	0x04, 0x17
        /*000a*/ 	.short	(.L_193 - .L_192)
.L_192:
        /*000c*/ 	.word	0x00000000
        /*0010*/ 	.short	0x0006
        /*0012*/ 	.short	0x0020
        /*0014*/ 	.byte	0x00, 0xf0, 0x21, 0x00


	//----- nvinfo : EIATTR_KPARAM_INFO
	.align		4
.L_193:
        /*0018*/ 	.byte	0x04, 0x17
        /*001a*/ 	.short	(.L_195 - .L_194)
.L_194:
        /*001c*/ 	.word	0x00000000
        /*0020*/ 	.short	0x0005
        /*0022*/ 	.short	0x001d
        /*0024*/ 	.byte	0x00, 0xf0, 0x05, 0x00


	//----- nvinfo : EIATTR_KPARAM_INFO
	.align		4
.L_195:
        /*0028*/ 	.byte	0x04, 0x17
        /*002a*/ 	.short	(.L_197 - .L_196)
.L_196:
        /*002c*/ 	.word	0x00000000
        /*0030*/ 	.short	0x0004
        /*0032*/ 	.short	0x001c
        /*0034*/ 	.byte	0x00, 0xf0, 0x05, 0x00


	//----- nvinfo : EIATTR_KPARAM_INFO
	.align		4
.L_197:
        /*0038*/ 	.byte	0x04, 0x17
        /*003a*/ 	.short	(.L_199 - .L_198)
.L_198:
        /*003c*/ 	.word	0x00000000
        /*0040*/ 	.short	0x0003
        /*0042*/ 	.short	0x0018
        /*0044*/ 	.byte	0x00, 0xf0, 0x11, 0x00


	//----- nvinfo : EIATTR_KPARAM_INFO
	.align		4
.L_199:
        /*0048*/ 	.byte	0x04, 0x17
        /*004a*/ 	.short	(.L_201 - .L_200)
.L_200:
        /*004c*/ 	.word	0x00000000
        /*0050*/ 	.short	0x0002
        /*0052*/ 	.short	0x0010
        /*0054*/ 	.byte	0x00, 0xf0, 0x21, 0x00


	//----- nvinfo : EIATTR_KPARAM_INFO
	.align		4
.L_201:
        /*0058*/ 	.byte	0x04, 0x17
        /*005a*/ 	.short	(.L_203 - .L_202)
.L_202:
        /*005c*/ 	.word	0x00000000
        /*0060*/ 	.short	0x0001
        /*0062*/ 	.short	0x0008
        /*0064*/ 	.byte	0x00, 0xf5, 0x21, 0x00


	//----- nvinfo : EIATTR_KPARAM_INFO
	.align		4
.L_203:
        /*0068*/ 	.byte	0x04, 0x17
        /*006a*/ 	.short	(.L_205 - .L_204)
.L_204:
        /*006c*/ 	.word	0x00000000
        /*0070*/ 	.short	0x0000
        /*0072*/ 	.short	0x0000
        /*0074*/ 	.byte	0x00, 0xf5, 0x21, 0x00


	//----- nvinfo : EIATTR_SPARSE_MMA_MASK
	.align		4
.L_205:
        /*0078*/ 	.byte	0x03, 0x50
        /*007a*/ 	.short	0x0000


	//----- nvinfo : EIATTR_MAXREG_COUNT
	.align		4
        /*007c*/ 	.byte	0x03, 0x1b
        /*007e*/ 	.short	0x00a8


	//----- nvinfo : EIATTR_NUM_BARRIERS
	.align		4
        /*0080*/ 	.byte	0x02, 0x4c
        /*0082*/ 	.byte	0x01
	.zero		1


	//----- nvinfo : EIATTR_MERCURY_ISA_VERSION
	.align		4
        /*0084*/ 	.byte	0x03, 0x5f
        /*0086*/ 	.short	0x0101


	//----- nvinfo : EIATTR_COOP_GROUP_MASK_REGIDS
	.align		4
        /*0088*/ 	.byte	0x04, 0x29
        /*008a*/ 	.short	(.L_207 - .L_206)


	//   ....[0]....
.L_206:
        /*008c*/ 	.word	0xffffffff


	//   ....[1]....
        /*0090*/ 	.word	0xffffffff


	//   ....[2]....
        /*0094*/ 	.word	0xffffffff


	//   ....[3]....
        /*0098*/ 	.word	0xffffffff


	//   ....[4]....
        /*009c*/ 	.word	0xffffffff


	//   ....[5]....
        /*00a0*/ 	.word	0xffffffff


	//   ....[6]....
        /*00a4*/ 	.word	0xffffffff


	//   ....[7]....
        /*00a8*/ 	.word	0xffffffff


	//   ....[8]....
        /*00ac*/ 	.word	0xffffffff


	//   ....[9]....
        /*00b0*/ 	.word	0xffffffff


	//   ....[10]....
        /*00b4*/ 	.word	0xffffffff


	//   ....[11]....
        /*00b8*/ 	.word	0xffffffff


	//   ....[12]....
        /*00bc*/ 	.word	0xffffffff


	//   ....[13]....
        /*00c0*/ 	.word	0xffffffff


	//   ....[14]....
        /*00c4*/ 	.word	0xffffffff


	//   ....[15]....
        /*00c8*/ 	.word	0xffffffff


	//   ....[16]....
        /*00cc*/ 	.word	0xffffffff


	//   ....[17]....
        /*00d0*/ 	.word	0xffffffff


	//   ....[18]....
        /*00d4*/ 	.word	0xffffffff


	//   ....[19]....
        /*00d8*/ 	.word	0xffffffff


	//   ....[20]....
        /*00dc*/ 	.word	0xffffffff


	//   ....[21]....
        /*00e0*/ 	.word	0xffffffff


	//   ....[22]....
        /*00e4*/ 	.word	0xffffffff


	//   ....[23]....
        /*00e8*/ 	.word	0xffffffff


	//   ....[24]....
        /*00ec*/ 	.word	0xffffffff


	//   ....[25]....
        /*00f0*/ 	.word	0xffffffff


	//   ....[26]....
        /*00f4*/ 	.word	0xffffffff


	//   ....[27]....
        /*00f8*/ 	.word	0xffffffff


	//   ....[28]....
        /*00fc*/ 	.word	0xffffffff


	//   ....[29]....
        /*0100*/ 	.word	0xffffffff


	//   ....[30]....
        /*0104*/ 	.word	0xffffffff


	//   ....[31]....
        /*0108*/ 	.word	0xffffffff


	//   ....[32]....
        /*010c*/ 	.word	0xffffffff


	//   ....[33]....
        /*0110*/ 	.word	0xffffffff


	//   ....[34]....
        /*0114*/ 	.word	0xffffffff


	//   ....[35]....
        /*0118*/ 	.word	0xffffffff


	//   ....[36]....
        /*011c*/ 	.word	0xffffffff


	//   ....[37]....
        /*0120*/ 	.word	0xffffffff


	//   ....[38]....
        /*0124*/ 	.word	0xffffffff


	//   ....[39]....
        /*0128*/ 	.word	0xffffffff


	//   ....[40]....
        /*012c*/ 	.word	0xffffffff


	//   ....[41]....
        /*0130*/ 	.word	0xffffffff


	//   ....[42]....
        /*0134*/ 	.word	0xffffffff


	//   ....[43]....
        /*0138*/ 	.word	0xffffffff


	//   ....[44]....
        /*013c*/ 	.word	0xffffffff


	//   ....[45]....
        /*0140*/ 	.word	0xffffffff


	//   ....[46]....
        /*0144*/ 	.word	0xffffffff


	//   ....[47]....
        /*0148*/ 	.word	0xffffffff


	//   ....[48]....
        /*014c*/ 	.word	0xffffffff


	//   ....[49]....
        /*0150*/ 	.word	0xffffffff


	//   ....[50]....
        /*0154*/ 	.word	0xffffffff


	//   ....[51]....
        /*0158*/ 	.word	0xffffffff


	//   ....[52]....
        /*015c*/ 	.word	0xffffffff


	//   ....[53]....
        /*0160*/ 	.word	0xffffffff


	//   ....[54]....
        /*0164*/ 	.word	0xffffffff


	//   ....[55]....
        /*0168*/ 	.word	0xffffffff


	//   ....[56]....
        /*016c*/ 	.word	0xffffffff


	//   ....[57]....
        /*0170*/ 	.word	0xffffffff


	//   ....[58]....
        /*0174*/ 	.word	0xffffffff


	//   ....[59]....
        /*0178*/ 	.word	0xffffffff


	//   ....[60]....
        /*017c*/ 	.word	0xffffffff


	//   ....[61]....
        /*0180*/ 	.word	0xffffffff


	//   ....[62]....
        /*0184*/ 	.word	0xffffffff


	//   ....[63]....
        /*0188*/ 	.word	0xffffffff


	//   ....[64]....
        /*018c*/ 	.word	0xffffffff


	//   ....[65]....
        /*0190*/ 	.word	0xffffffff


	//   ....[66]....
        /*0194*/ 	.word	0xffffffff


	//   ....[67]....
        /*0198*/ 	.word	0xffffffff


	//   ....[68]....
        /*019c*/ 	.word	0xffffffff


	//   ....[69]....
        /*01a0*/ 	.word	0xffffffff


	//   ....[70]....
        /*01a4*/ 	.word	0xffffffff


	//   ....[71]....
        /*01a8*/ 	.word	0xffffffff


	//   ....[72]....
        /*01ac*/ 	.word	0xffffffff


	//   ....[73]....
        /*01b0*/ 	.word	0xffffffff


	//   ....[74]....
        /*01b4*/ 	.word	0xffffffff


	//   ....[75]....
        /*01b8*/ 	.word	0xffffffff


	//   ....[76]....
        /*01bc*/ 	.word	0xffffffff


	//   ....[77]....
        /*01c0*/ 	.word	0xffffffff


	//   ....[78]....
        /*01c4*/ 	.word	0xffffffff


	//   ....[79]....
        /*01c8*/ 	.word	0xffffffff


	//   ....[80]....
        /*01cc*/ 	.word	0xffffffff


	//   ....[81]....
        /*01d0*/ 	.word	0xffffffff


	//   ....[82]....
        /*01d4*/ 	.word	0xffffffff


	//   ....[83]....
        /*01d8*/ 	.word	0xffffffff


	//   ....[84]....
        /*01dc*/ 	.word	0xffffffff


	//   ....[85]....
        /*01e0*/ 	.word	0xffffffff


	//   ....[86]....
        /*01e4*/ 	.word	0xffffffff


	//   ....[87]....
        /*01e8*/ 	.word	0xffffffff


	//   ....[88]....
        /*01ec*/ 	.word	0xffffffff


	//   ....[89]....
        /*01f0*/ 	.word	0xffffffff


	//   ....[90]....
        /*01f4*/ 	.word	0xffffffff


	//   ....[91]....
        /*01f8*/ 	.word	0xffffffff


	//   ....[92]....
        /*01fc*/ 	.word	0xffffffff


	//   ....[93]....
        /*0200*/ 	.word	0xffffffff


	//   ....[94]....
        /*0204*/ 	.word	0xffffffff


	//   ....[95]....
        /*0208*/ 	.word	0xffffffff


	//   ....[96]....
        /*020c*/ 	.word	0xffffffff


	//   ....[97]....
        /*0210*/ 	.word	0xffffffff


	//   ....[98]....
        /*0214*/ 	.word	0xffffffff


	//   ....[99]....
        /*0218*/ 	.word	0xffffffff


	//   ....[100]....
        /*021c*/ 	.word	0x05000000


	//   ....[101]....
        /*0220*/ 	.word	0x05000000


	//   ....[102]....
        /*0224*/ 	.word	0x05000000


	//   ....[103]....
        /*0228*/ 	.word	0x05000000


	//   ....[104]....
        /*022c*/ 	.word	0x05000000


	//   ....[105]....
        /*0230*/ 	.word	0x05000000


	//   ....[106]....
        /*0234*/ 	.word	0x05000000


	//   ....[107]....
        /*0238*/ 	.word	0x05000000


	//   ....[108]....
        /*023c*/ 	.word	0x05000000


	//   ....[109]....
        /*0240*/ 	.word	0x05000000


	//   ....[110]....
        /*0244*/ 	.word	0x05000000


	//   ....[111]....
        /*0248*/ 	.word	0x05000000


	//   ....[112]....
        /*024c*/ 	.word	0x05000000


	//   ....[113]....
        /*0250*/ 	.word	0x05000000


	//   ....[114]....
        /*0254*/ 	.word	0x05000000


	//   ....[115]....
        /*0258*/ 	.word	0x05000000


	//   ....[116]....
        /*025c*/ 	.word	0x05000000


	//   ....[117]....
        /*0260*/ 	.word	0x05000000


	//   ....[118]....
        /*0264*/ 	.word	0x05000000


	//   ....[119]....
        /*0268*/ 	.word	0x05000000


	//   ....[120]....
        /*026c*/ 	.word	0x05000000


	//   ....[121]....
        /*0270*/ 	.word	0x05000000


	//   ....[122]....
        /*0274*/ 	.word	0x05000000


	//   ....[123]....
        /*0278*/ 	.word	0x05000000


	//   ....[124]....
        /*027c*/ 	.word	0x05000000


	//   ....[125]....
        /*0280*/ 	.word	0x05000000


	//   ....[126]....
        /*0284*/ 	.word	0x05000000


	//   ....[127]....
        /*0288*/ 	.word	0x05000000


	//   ....[128]....
        /*028c*/ 	.word	0x05000000


	//   ....[129]....
        /*0290*/ 	.word	0x05000000


	//   ....[130]....
        /*0294*/ 	.word	0x05000000


	//   ....[131]....
        /*0298*/ 	.word	0x05000000


	//   ....[132]....
        /*029c*/ 	.word	0x05000000


	//   ....[133]....
        /*02a0*/ 	.word	0x05000000


	//   ....[134]....
        /*02a4*/ 	.word	0x05000000


	//   ....[135]....
        /*02a8*/ 	.word	0x05000000


	//   ....[136]....
        /*02ac*/ 	.word	0x05000000


	//   ....[137]....
        /*02b0*/ 	.word	0x05000000


	//   ....[138]....
        /*02b4*/ 	.word	0x05000000


	//   ....[139]....
        /*02b8*/ 	.word	0x05000000


	//   ....[140]....
        /*02bc*/ 	.word	0x05000000


	//   ....[141]....
        /*02c0*/ 	.word	0x05000000


	//   ....[142]....
        /*02c4*/ 	.word	0x05000000


	//   ....[143]....
        /*02c8*/ 	.word	0x05000000


	//   ....[144]....
        /*02cc*/ 	.word	0x05000000


	//   ....[145]....
        /*02d0*/ 	.word	0x05000000


	//   ....[146]....
        /*02d4*/ 	.word	0x05000000


	//   ....[147]....
        /*02d8*/ 	.word	0x05000000


	//   ....[148]....
        /*02dc*/ 	.word	0x05000000


	//   ....[149]....
        /*02e0*/ 	.word	0x05000000


	//   ....[150]....
        /*02e4*/ 	.word	0x05000000


	//   ....[151]....
        /*02e8*/ 	.word	0x05000000


	//   ....[152]....
        /*02ec*/ 	.word	0x05000000


	//   ....[153]....
        /*02f0*/ 	.word	0x05000000


	//   ....[154]....
        /*02f4*/ 	.word	0x05000000


	//   ....[155]....
        /*02f8*/ 	.word	0x05000000


	//----- nvinfo : EIATTR_COOP_GROUP_INSTR_OFFSETS
	.align		4
.L_207:
        /*02fc*/ 	.byte	0x04, 0x28
        /*02fe*/ 	.short	(.L_209 - .L_208)


	//   ....[0]....
.L_208:
        /*0300*/ 	.word	0x00000370


	//   ....[1]....
        /*0304*/ 	.word	0x00000510


	//   ....[2]....
        /*0308*/ 	.word	0x00000520


	//   ....[3]....
        /*030c*/ 	.word	0x00000560


	//   ....[4]....
        /*0310*/ 	.word	0x00000580


	//   ....[5]....
        /*0314*/ 	.word	0x000005c0


	//   ....[6]....
        /*0318*/ 	.word	0x000005e0


	//   ....[7]....
        /*031c*/ 	.word	0x00000630


	//   ....[8]....
        /*0320*/ 	.word	0x00000640


	//   ....[9]....
        /*0324*/ 	.word	0x00000690


	//   ....[10]....
        /*0328*/ 	.word	0x000006b0


	//   ....[11]....
        /*032c*/ 	.word	0x00000c40


	//   ....[12]....
        /*0330*/ 	.word	0x00000c50


	//   ....[13]....
        /*0334*/ 	.word	0x00000c90


	//   ....[14]....
        /*0338*/ 	.word	0x00000cb0


	//   ....[15]....
        /*033c*/ 	.word	0x00000cf0


	//   ....[16]....
        /*0340*/ 	.word	0x00000d10


	//   ....[17]....
        /*0344*/ 	.word	0x00000d60


	//   ....[18]....
        /*0348*/ 	.word	0x00000d70


	//   ....[19]....
        /*034c*/ 	.word	0x00000db0


	//   ....[20]....
        /*0350*/ 	.word	0x00000dd0


	//   ....[21]....
        /*0354*/ 	.word	0x000012f0


	//   ....[22]....
        /*0358*/ 	.word	0x00001390


	//   ....[23]....
        /*035c*/ 	.word	0x00001400


	//   ....[24]....
        /*0360*/ 	.word	0x00001450


	//   ....[25]....
        /*0364*/ 	.word	0x00001470


	//   ....[26]....
        /*0368*/ 	.word	0x000014d0


	//   ....[27]....
        /*036c*/ 	.word	0x00001500


	//   ....[28]....
        /*0370*/ 	.word	0x00001540


	//   ....[29]....
        /*0374*/ 	.word	0x00001580


	//   ....[30]....
        /*0378*/ 	.word	0x000015c0


	//   ....[31]....
        /*037c*/ 	.word	0x000015f0


	//   ....[32]....
        /*0380*/ 	.word	0x00001640


	//   ....[33]....
        /*0384*/ 	.word	0x000016a0


	//   ....[34]....
        /*0388*/ 	.word	0x000016b0


	//   ....[35]....
        /*038c*/ 	.word	0x000017a0


	//   ....[36]....
        /*0390*/ 	.word	0x00001840


	//   ....[37]....
        /*0394*/ 	.word	0x000018a0


	//   ....[38]....
        /*0398*/ 	.word	0x00001900


	//   ....[39]....
        /*039c*/ 	.word	0x00001920


	//   ....[40]....
        /*03a0*/ 	.word	0x00001970


	//   ....[41]....
        /*03a4*/ 	.word	0x00001990


	//   ....[42]....
        /*03a8*/ 	.word	0x000019e0


	//   ....[43]....
        /*03ac*/ 	.word	0x00001a00


	//   ....[44]....
        /*03b0*/ 	.word	0x00001a40


	//   ....[45]....
        /*03b4*/ 	.word	0x00001a70


	//   ....[46]....
        /*03b8*/ 	.word	0x00001ab0


	//   ....[47]....
        /*03bc*/ 	.word	0x00001b00


	//   ....[48]....
        /*03c0*/ 	.word	0x00001b10


	//   ....[49]....
        /*03c4*/ 	.word	0x000020d0


	//   ....[50]....
        /*03c8*/ 	.word	0x000027c0


	//   ....[51]....
        /*03cc*/ 	.word	0x00002980


	//   ....[52]....
        /*03d0*/ 	.word	0x000029a0


	//   ....[53]....
        /*03d4*/ 	.word	0x000029e0


	//   ....[54]....
        /*03d8*/ 	.word	0x00002a00


	//   ....[55]....
        /*03dc*/ 	.word	0x00002a40


	//   ....[56]....
        /*03e0*/ 	.word	0x00002a60


	//   ....[57]....
        /*03e4*/ 	.word	0x00002ab0


	//   ....[58]....
        /*03e8*/ 	.word	0x00002ac0


	//   ....[59]....
        /*03ec*/ 	.word	0x00002b00


	//   ....[60]....
        /*03f0*/ 	.word	0x00002b20


	//   ....[61]....
        /*03f4*/ 	.word	0x00002fc0


	//   ....[62]....
        /*03f8*/ 	.word	0x00002fd0


	//   ....[63]....
        /*03fc*/ 	.word	0x00003010


	//   ....[64]....
        /*0400*/ 	.word	0x00003030


	//   ....[65]....
        /*0404*/ 	.word	0x00003070


	//   ....[66]....
        /*0408*/ 	.word	0x00003090


	//   ....[67]....
        /*040c*/ 	.word	0x000030d0


	//   ....[68]....
        /*0410*/ 	.word	0x000030f0


	//   ....[69]....
        /*0414*/ 	.word	0x00003140


	//   ....[70]....
        /*0418*/ 	.word	0x00003180


	//   ....[71]....
        /*041c*/ 	.word	0x000036b0


	//   ....[72]....
        /*0420*/ 	.word	0x00003750


	//   ....[73]....
        /*0424*/ 	.word	0x000037c0


	//   ....[74]....
        /*0428*/ 	.word	0x00003820


	//   ....[75]....
        /*042c*/ 	.word	0x00003840


	//   ....[76]....
        /*0430*/ 	.word	0x00003890


	//   ....[77]....
        /*0434*/ 	.word	0x000038c0


	//   ....[78]....
        /*0438*/ 	.word	0x00003910


	//   ....[79]....
        /*043c*/ 	.word	0x00003940


	//   ....[80]....
        /*0440*/ 	.word	0x00003980


	//   ....[81]....
        /*0444*/ 	.word	0x000039d0


	//   ....[82]....
        /*0448*/ 	.word	0x00003a20


	//   ....[83]....
        /*044c*/ 	.word	0x00003a80


	//   ....[84]....
        /*0450*/ 	.word	0x00003a90


	//   ....[85]....
        /*0454*/ 	.word	0x00003b70


	//   ....[86]....
        /*0458*/ 	.word	0x00003c10


	//   ....[87]....
        /*045c*/ 	.word	0x00003c70


	//   ....[88]....
        /*0460*/ 	.word	0x00003ce0


	//   ....[89]....
        /*0464*/ 	.word	0x00003d00


	//   ....[90]....
        /*0468*/ 	.word	0x00003d50


	//   ....[91]....
        /*046c*/ 	.word	0x00003d80


	//   ....[92]....
        /*0470*/ 	.word	0x00003dc0


	//   ....[93]....
        /*0474*/ 	.word	0x00003df0


	//   ....[94]....
        /*0478*/ 	.word	0x00003e30


	//   ....[95]....
        /*047c*/ 	.word	0x00003e70


	//   ....[96]....
        /*0480*/ 	.word	0x00003eb0


	//   ....[97]....
        /*0484*/ 	.word	0x00003f00


	//   ....[98]....
        /*0488*/ 	.word	0x00003f10


	//   ....[99]....
        /*048c*/ 	.word	0x000044d0


	//   ....[100]....
        /*0490*/ 	.word	0x00004870


	//   ....[101]....
        /*0494*/ 	.word	0x000048f0


	//   ....[102]....
        /*0498*/ 	.word	0x00004980


	//   ....[103]....
        /*049c*/ 	.word	0x00004a40


	//   ....[104]....
        /*04a0*/ 	.word	0x00004aa0


	//   ....[105]....
        /*04a4*/ 	.word	0x00004b30


	//   ....[106]....
        /*04a8*/ 	.word	0x00004bd0


	//   ....[107]....
        /*04ac*/ 	.word	0x00004c40


	//   ....[108]....
        /*04b0*/ 	.word	0x00004cf0


	//   ....[109]....
        /*04b4*/ 	.word	0x00004d50


	//   ....[110]....
        /*04b8*/ 	.word	0x00004dd0


	//   ....[111]....
        /*04bc*/ 	.word	0x00004e60


	//   ....[112]....
        /*04c0*/ 	.word	0x00004ee0


	//   ....[113]....
        /*04c4*/ 	.word	0x00004f10


	//   ....[114]....
        /*04c8*/ 	.word	0x00004fd0


	//   ....[115]....
        /*04cc*/ 	.word	0x00005050


	//   ....[116]....
        /*04d0*/ 	.word	0x000050d0


	//   ....[117]....
        /*04d4*/ 	.word	0x00005190


	//   ....[118]....
        /*04d8*/ 	.word	0x000051f0


	//   ....[119]....
        /*04dc*/ 	.word	0x00005290


	//   ....[120]....
        /*04e0*/ 	.word	0x000052e0


	//   ....[121]....
        /*04e4*/ 	.word	0x00005350


	//   ....[122]....
        /*04e8*/ 	.word	0x000053d0


	//   ....[123]....
        /*04ec*/ 	.word	0x00005440


	//   ....[124]....
        /*04f0*/ 	.word	0x000054c0


	//   ....[125]....
        /*04f4*/ 	.word	0x00005530


	//   ....[126]....
        /*04f8*/ 	.word	0x000055b0


	//   ....[127]....
        /*04fc*/ 	.word	0x00005640


	//   ....[128]....
        /*0500*/ 	.word	0x000056b0


	//   ....[129]....
        /*0504*/ 	.word	0x00005730


	//   ....[130]....
        /*0508*/ 	.word	0x000057c0


	//   ....[131]....
        /*050c*/ 	.word	0x00005870


	//   ....[132]....
        /*0510*/ 	.word	0x000058d0


	//   ....[133]....
        /*0514*/ 	.word	0x00005980


	//   ....[134]....
        /*0518*/ 	.word	0x000059d0


	//   ....[135]....
        /*051c*/ 	.word	0x00005a80


	//   ....[136]....
        /*0520*/ 	.word	0x00005ad0


	//   ....[137]....
        /*0524*/ 	.word	0x00005b50


	//   ....[138]....
        /*0528*/ 	.word	0x00005c00


	//   ....[139]....
        /*052c*/ 	.word	0x00005cb0


	//   ....[140]....
        /*0530*/ 	.word	0x00005d10


	//   ....[141]....
        /*0534*/ 	.word	0x00005d40


	//   ....[142]....
        /*0538*/ 	.word	0x00005e00


	//   ....[143]....
        /*053c*/ 	.word	0x00005e80


	//   ....[144]....
        /*0540*/ 	.word	0x00005f00


	//   ....[145]....
        /*0544*/ 	.word	0x00005fc0


	//   ....[146]....
        /*0548*/ 	.word	0x00006020


	//   ....[147]....
        /*054c*/ 	.word	0x000060d0


	//   ....[148]....
        /*0550*/ 	.word	0x00006120


	//   ....[149]....
        /*0554*/ 	.word	0x00006190


	//   ....[150]....
        /*0558*/ 	.word	0x00006220


	//   ....[151]....
        /*055c*/ 	.word	0x00006280


	//   ....[152]....
        /*0560*/ 	.word	0x00006310


	//   ....[153]....
        /*0564*/ 	.word	0x00006390


	//   ....[154]....
        /*0568*/ 	.word	0x00006410


	//   ....[155]....
        /*056c*/ 	.word	0x000064a0


	//----- nvinfo : EIATTR_VRC_CTA_INIT_COUNT
	.align		4
.L_209:
        /*0570*/ 	.byte	0x02, 0x4a
	.zero		1
	.zero		1


	//----- nvinfo : EIATTR_EXIT_INSTR_OFFSETS
	.align		4
        /*0574*/ 	.byte	0x04, 0x1c
        /*0576*/ 	.short	(.L_211 - .L_210)


	//   ....[0]....
.L_210:
        /*0578*/ 	.word	0x00002250


	//   ....[1]....
        /*057c*/ 	.word	0x000022a0


	//   ....[2]....
        /*0580*/ 	.word	0x00004800


	//   ....[3]....
        /*0584*/ 	.word	0x00004820


	//----- nvinfo : EIATTR_MAX_THREADS
	.align		4
.L_211:
        /*0588*/ 	.byte	0x04, 0x05
        /*058a*/ 	.short	(.L_213 - .L_212)
.L_212:
        /*058c*/ 	.word	0x00000140
        /*0590*/ 	.word	0x00000001
        /*0594*/ 	.word	0x00000001


	//----- nvinfo : EIATTR_CRS_STACK_SIZE
	.align		4
.L_213:
        /*0598*/ 	.byte	0x04, 0x1e
        /*059a*/ 	.short	(.L_215 - .L_214)
.L_214:
        /*059c*/ 	.word	0x00000000


	//----- nvinfo : EIATTR_CBANK_PARAM_SIZE
	.align		4
.L_215:
        /*05a0*/ 	.byte	0x03, 0x19
        /*05a2*/ 	.short	0x0028


	//----- nvinfo : EIATTR_PARAM_CBANK
	.align		4
        /*05a4*/ 	.byte	0x04, 0x0a
        /*05a6*/ 	.short	(.L_217 - .L_216)
	.align		4
.L_216:
        /*05a8*/ 	.word	index@(.nv.constant0._ZN3cub18CUB_300001_SM_10006detail4scan16DeviceScanKernelINS2_10policy_hubIyyyyN4cuda3std3__44plusIvEEE10Policy1000EPySC_NS0_13ScanTileStateIyLb1EEES9_NS0_8NullTypeEyyLb0ESF_EEvT0_T1_T2_iT3_T4_T5_)
        /*05ac*/ 	.short	0x0380
        /*05ae*/ 	.short	0x0028


	//----- nvinfo : EIATTR_SW_WAR
	.align		4
.L_217:
        /*05b0*/ 	.byte	0x04, 0x36
        /*05b2*/ 	.short	(.L_219 - .L_218)
.L_218:
        /*05b4*/ 	.word	0x00000008
.L_219:


//--------------------- .nv.info._ZN3cub18CUB_300001_SM_10006detail4scan20DeviceScanInitKernelINS0_13ScanTileStateIyLb1EEEEEvT_i --------------------------
	.section	.nv.info._ZN3cub18CUB_300001_SM_10006detail4scan20DeviceScanInitKernelINS0_13ScanTileStateIyLb1EEEEEvT_i,"",@"SHT_CUDA_INFO"
	.sectionflags	@""
	.align	4


	//----- nvinfo : EIATTR_CUDA_API_VERSION
	.align		4
        /*0000*/ 	.byte	0x04, 0x37
        /*0002*/ 	.short	(.L_221 - .L_220)
.L_220:
        /*0004*/ 	.word	0x00000082


	//----- nvinfo : EIATTR_KPARAM_INFO
	.align		4
.L_221:
        /*0008*/ 	.byte	0x04, 0x17
        /*000a*/ 	.short	(.L_223 - .L_222)
.L_222:
        /*000c*/ 	.word	0x00000000
        /*0010*/ 	.short	0x0001
        /*0012*/ 	.short	0x0008
        /*0014*/ 	.byte	0x00, 0xf0, 0x11, 0x00


	//----- nvinfo : EIATTR_KPARAM_INFO
	.align		4
.L_223:
        /*0018*/ 	.byte	0x04, 0x17
        /*001a*/ 	.short	(.L_225 - .L_224)
.L_224:
        /*001c*/ 	.word	0x00000000
        /*0020*/ 	.short	0x0000
        /*0022*/ 	.short	0x0000
        /*0024*/ 	.byte	0x00, 0xf0, 0x21, 0x00


	//----- nvinfo : EIATTR_SPARSE_MMA_MASK
	.align		4
.L_225:
        /*0028*/ 	.byte	0x03, 0x50
        /*002a*/ 	.short	0x0000


	//----- nvinfo : EIATTR_MAXREG_COUNT
	.align		4
        /*002c*/ 	.byte	0x03, 0x1b
        /*002e*/ 	.short	0x00ff


	//----- nvinfo : EIATTR_MERCURY_ISA_VERSION
	.align		4
        /*0030*/ 	.byte	0x03, 0x5f
        /*0032*/ 	.short	0x0101


	//----- nvinfo : EIATTR_VRC_CTA_INIT_COUNT
	.align		4
        /*0034*/ 	.byte	0x02, 0x4a
	.zero		1
	.zero		1


	//----- nvinfo : EIATTR_EXIT_INSTR_OFFSETS
	.align		4
        /*0038*/ 	.byte	0x04, 0x1c
        /*003a*/ 	.short	(.L_227 - .L_226)


	//   ....[0]....
.L_226:
        /*003c*/ 	.word	0x00000100


	//   ....[1]....
        /*0040*/ 	.word	0x00000140


	//----- nvinfo : EIATTR_CBANK_PARAM_SIZE
	.align		4
.L_227:
        /*0044*/ 	.byte	0x03, 0x19
        /*0046*/ 	.short	0x000c


	//----- nvinfo : EIATTR_PARAM_CBANK
	.align		4
        /*0048*/ 	.byte	0x04, 0x0a
        /*004a*/ 	.short	(.L_229 - .L_228)
	.align		4
.L_228:
        /*004c*/ 	.word	index@(.nv.constant0._ZN3cub18CUB_300001_SM_10006detail4scan20DeviceScanInitKernelINS0_13ScanTileStateIyLb1EEEEEvT_i)
        /*0050*/ 	.short	0x0380
        /*0052*/ 	.short	0x000c


	//----- nvinfo : EIATTR_SW_WAR
	.align		4
.L_229:
        /*0054*/ 	.byte	0x04, 0x36
        /*0056*/ 	.short	(.L_231 - .L_230)
.L_230:
        /*0058*/ 	.word	0x00000008
.L_231:


//--------------------- .nv.info._ZN3cub18CUB_300001_SM_10006detail4scan23DeviceCompactInitKernelINS0_13ScanTileStateIiLb1EEEPyEEvT_iT0_ --------------------------
	.section	.nv.info._ZN3cub18CUB_300001_SM_10006detail4scan23DeviceCompactInitKernelINS0_13ScanTileStateIiLb1EEEPyEEvT_iT0_,"",@"SHT_CUDA_INFO"
	.sectionflags	@""
	.align	4


	//----- nvinfo : EIATTR_CUDA_API_VERSION
	.align		4
        /*0000*/ 	.byte	0x04, 0x37
        /*0002*/ 	.short	(.L_233 - .L_232)
.L_232:
        /*0004*/ 	.word	0x00000082


	//----- nvinfo : EIATTR_KPARAM_INFO
	.align		4
.L_233:
        /*0008*/ 	.byte	0x04, 0x17
        /*000a*/ 	.short	(.L_235 - .L_234)
.L_234:
        /*000c*/ 	.word	0x00000000
        /*0010*/ 	.short	0x0002
        /*0012*/ 	.short	0x0010
        /*0014*/ 	.byte	0x00, 0xf5, 0x21, 0x00


	//----- nvinfo : EIATTR_KPARAM_INFO
	.align		4
.L_235:
        /*0018*/ 	.byte	0x04, 0x17
        /*001a*/ 	.short	(.L_237 - .L_236)
.L_236:
        /*001c*/ 	.word	0x00000000
        /*0020*/ 	.short	0x0001
        /*0022*/ 	.short	0x0008
        /*0024*/ 	.byte	0x00, 0xf0, 0x11, 0x00


	//----- nvinfo : EIATTR_KPARAM_INFO
	.align		4
.L_237:
        /*0028*/ 	.byte	0x04, 0x17
        /*002a*/ 	.short	(.L_239 - .L_238)
.L_238:
        /*002c*/ 	.word	0x00000000
        /*0030*/ 	.short	0x0000
        /*0032*/ 	.short	0x0000
        /*0034*/ 	.byte	0x00, 0xf0, 0x21, 0x00


	//----- nvinfo : EIATTR_SPARSE_MMA_MASK
	.align		4
.L_239:
        /*0038*/ 	.byte	0x03, 0x50
        /*003a*/ 	.short	0x0000


	//----- nvinfo : EIATTR_MAXREG_COUNT
	.align		4
        /*003c*/ 	.byte	0x03, 0x1b
        /*003e*/ 	.short	0x00ff


	//----- nvinfo : EIATTR_MERCURY_ISA_VERSION
	.align		4
        /*0040*/ 	.byte	0x03, 0x5f
        /*0042*/ 	.short	0x0101


	//----- nvinfo : EIATTR_VRC_CTA_INIT_COUNT
	.align		4
        /*0044*/ 	.byte	0x02, 0x4a
	.zero		1
	.zero		1


	//----- nvinfo : EIATTR_EXIT_INSTR_OFFSETS
	.align		4
        /*0048*/ 	.byte	0x04, 0x1c
        /*004a*/ 	.short	(.L_241 - .L_240)


	//   ....[0]....
.L_240:
        /*004c*/ 	.word	0x00000130


	//   ....[1]....
        /*0050*/ 	.word	0x00000160


	//----- nvinfo : EIATTR_CBANK_PARAM_SIZE
	.align		4
.L_241:
        /*0054*/ 	.byte	0x03, 0x19
        /*0056*/ 	.short	0x0018


	//----- nvinfo : EIATTR_PARAM_CBANK
	.align		4
        /*0058*/ 	.byte	0x04, 0x0a
        /*005a*/ 	.short	(.L_243 - .L_242)
	.align		4
.L_242:
        /*005c*/ 	.word	index@(.nv.constant0._ZN3cub18CUB_300001_SM_10006detail4scan23DeviceCompactInitKernelINS0_13ScanTileStateIiLb1EEEPyEEvT_iT0_)
        /*0060*/ 	.short	0x0380
        /*0062*/ 	.short	0x0018


	//----- nvinfo : EIATTR_SW_WAR
	.align		4
.L_243:
        /*0064*/ 	.byte	0x04, 0x36
        /*0066*/ 	.short	(.L_245 - .L_244)
.L_244:
        /*0068*/ 	.word	0x00000008
.L_245:


//--------------------- .nv.info._ZN3cub18CUB_300001_SM_10006detail6select23DeviceSelectSweepKernelINS2_10policy_hubIyNS0_8NullTypeEiLb0ELNS0_10SelectImplE0EE10Policy1000EPyPS5_S9_S9_NS0_13ScanTileStateIiLb1EEES5_N4cuda3std3__48equal_toIvEEiNS2_19streaming_context_tIlLb1EEELS6_0EEEvT0_T1_T2_T3_T4_T5_T6_T7_iT8_NS1_7vsmem_tE --------------------------
	.section	.nv.info._ZN3cub18CUB_300001_SM_10006detail6select23DeviceSelectSweepKernelINS2_10policy_hubIyNS0_8NullTypeEiLb0ELNS0_10SelectImplE0EE10Policy1000EPyPS5_S9_S9_NS0_13ScanTileStateIiLb1EEES5_N4cuda3std3__48equal_toIvEEiNS2_19streaming_context_tIlLb1EEELS6_0EEEvT0_T1_T2_T3_T4_T5_T6_T7_iT8_NS1_7vsmem_tE,"",@"SHT_CUDA_INFO"
	.sectionflags	@""
	.align	4


	//----- nvinfo : EIATTR_CUDA_API_VERSION
	.align		4
        /*0000*/ 	.byte	0x04, 0x37
        /*0002*/ 	.short	(.L_247 - .L_246)
.L_246:
        /*0004*/ 	.word	0x00000082


	//----- nvinfo : EIATTR_KPARAM_INFO
	.align		4
.L_247:
        /*0008*/ 	.byte	0x04, 0x17
        /*000a*/ 	.short	(.L_249 - .L_248)
.L_248:
        /*000c*/ 	.word	0x00000000
        /*0010*/ 	.short	0x000a
        /*0012*/ 	.short	0x0060
        /*0014*/ 	.byte	0x00, 0xf0, 0x21, 0x00


	//----- nvinfo : EIATTR_KPARAM_INFO
	.align		4
.L_249:
        /*0018*/ 	.byte	0x04, 0x17
        /*001a*/ 	.short	(.L_251 - .L_250)
.L_250:
        /*001c*/ 	.word	0x00000000
        /*0020*/ 	.short	0x0009
        /*0022*/ 	.short	0x0038
        /*0024*/ 	.byte	0x00, 0xf0, 0xa1, 0x00


	//----- nvinfo : EIATTR_KPARAM_INFO
	.align		4
.L_251:
        /*0028*/ 	.byte	0x04, 0x17
        /*002a*/ 	.short	(.L_253 - .L_252)
.L_252:
        /*002c*/ 	.word	0x00000000
        /*0030*/ 	.short	0x0008
        /*0032*/ 	.short	0x0030
        /*0034*/ 	.byte	0x00, 0xf0, 0x11, 0x00


	//----- nvinfo : EIATTR_KPARAM_INFO
	.align		4
.L_253:
        /*0038*/ 	.byte	0x04, 0x17
        /*003a*/ 	.short	(.L_255 - .L_254)
.L_254:
        /*003c*/ 	.word	0x00000000
        /*0040*/ 	.short	0x0007
        /*0042*/ 	.short	0x002c
        /*0044*/ 	.byte	0x00, 0xf0, 0x11, 0x00


	//----- nvinfo : EIATTR_KPARAM_INFO
	.align		4
.L_255:
        /*0048*/ 	.byte	0x04, 0x17
        /*004a*/ 	.short	(.L_257 - .L_256)
.L_256:
        /*004c*/ 	.word	0x00000000
        /*0050*/ 	.short	0x0006
        /*0052*/ 	.short	0x0029
        /*0054*/ 	.byte	0x00, 0xf0, 0x05, 0x00


	//----- nvinfo : EIATTR_KPARAM_INFO
	.align		4
.L_257:
        /*0058*/ 	.byte	0x04, 0x17
        /*005a*/ 	.short	(.L_259 - .L_258)
.L_258:
        /*005c*/ 	.word	0x00000000
        /*0060*/ 	.short	0x0005
        /*0062*/ 	.short	0x0028
        /*0064*/ 	.byte	0x00, 0xf0, 0x05, 0x00


	//----- nvinfo : EIATTR_KPARAM_INFO
	.align		4
.L_259:
        /*0068*/ 	.byte	0x04, 0x17
        /*006a*/ 	.short	(.L_261 - .L_260)
.L_260:
        /*006c*/ 	.word	0x00000000
        /*0070*/ 	.short	0x0004
        /*0072*/ 	.short	0x0020
        /*0074*/ 	.byte	0x00, 0xf0, 0x21, 0x00


	//----- nvinfo : EIATTR_KPARAM_INFO
	.align		4
.L_261:
        /*0078*/ 	.byte	0x04, 0x17
        /*007a*/ 	.short	(.L_263 - .L_262)
.L_262:
        /*007c*/ 	.word	0x00000000
        /*0080*/ 	.short	0x0003
        /*0082*/ 	.short	0x0018
        /*0084*/ 	.byte	0x00, 0xf5, 0x21, 0x00


	//----- nvinfo : EIATTR_KPARAM_INFO
	.align		4
.L_263:
        /*0088*/ 	.byte	0x04, 0x17
        /*008a*/ 	.short	(.L_265 - .L_264)
.L_264:
        /*008c*/ 	.word	0x00000000
        /*0090*/ 	.short	0x0002
        /*0092*/ 	.short	0x0010
        /*0094*/ 	.byte	0x00, 0xf5, 0x21, 0x00


	//----- nvinfo : EIATTR_KPARAM_INFO
	.align		4
.L_265:
        /*0098*/ 	.byte	0x04, 0x17
        /*009a*/ 	.short	(.L_267 - .L_266)
.L_266:
        /*009c*/ 	.word	0x00000000
        /*00a0*/ 	.short	0x0001
        /*00a2*/ 	.short	0x0008
        /*00a4*/ 	.byte	0x00, 0xf5, 0x21, 0x00


	//----- nvinfo : EIATTR_KPARAM_INFO
	.align		4
.L_267:
        /*00a8*/ 	.byte	0x04, 0x17
        /*00aa*/ 	.short	(.L_269 - .L_268)
.L_268:
        /*00ac*/ 	.word	0x00000000
        /*00b0*/ 	.short	0x0000
        /*00b2*/ 	.short	0x0000
        /*00b4*/ 	.byte	0x00, 0xf5, 0x21, 0x00


	//----- nvinfo : EIATTR_SPARSE_MMA_MASK
	.align		4
.L_269:
        /*00b8*/ 	.byte	0x03, 0x50
        /*00ba*/ 	.short	0x0000


	//----- nvinfo : EIATTR_MAXREG_COUNT
	.align		4
        /*00bc*/ 	.byte	0x03, 0x1b
        /*00be*/ 	.short	0x00a8


	//----- nvinfo : EIATTR_NUM_BARRIERS
	.align		4
        /*00c0*/ 	.byte	0x02, 0x4c
        /*00c2*/ 	.byte	0x01
	.zero		1


	//----- nvinfo : EIATTR_MERCURY_ISA_VERSION
	.align		4
        /*00c4*/ 	.byte	0x03, 0x5f
        /*00c6*/ 	.short	0x0101


	//----- nvinfo : EIATTR_UNUSED_LOAD_BYTE_OFFSET
	.align		4
        /*00c8*/ 	.byte	0x04, 0x44
        /*00ca*/ 	.short	(.L_271 - .L_270)


	//   ....[0]....
.L_270:
        /*00cc*/ 	.word	0x000085f0
        /*00d0*/ 	.word	0x0000fff0


	//----- nvinfo : EIATTR_COOP_GROUP_MASK_REGIDS
	.align		4
.L_271:
        /*00d4*/ 	.byte	0x04, 0x29
        /*00d6*/ 	.short	(.L_273 - .L_272)


	//   ....[0]....
.L_272:
        /*00d8*/ 	.word	0xffffffff


	//   ....[1]....
        /*00dc*/ 	.word	0xffffffff


	//   ....[2]....
        /*00e0*/ 	.word	0xffffffff


	//   ....[3]....
        /*00e4*/ 	.word	0xffffffff


	//   ....[4]....
        /*00e8*/ 	.word	0xffffffff


	//   ....[5]....
        /*00ec*/ 	.word	0xffffffff


	//   ....[6]....
        /*00f0*/ 	.word	0xffffffff


	//   ....[7]....
        /*00f4*/ 	.word	0xffffffff


	//   ....[8]....
        /*00f8*/ 	.word	0xffffffff


	//   ....[9]....
        /*00fc*/ 	.word	0xffffffff


	//   ....[10]....
        /*0100*/ 	.word	0xffffffff


	//   ....[11]....
        /*0104*/ 	.word	0xffffffff


	//   ....[12]....
        /*0108*/ 	.word	0xffffffff


	//   ....[13]....
        /*010c*/ 	.word	0xffffffff


	//   ....[14]....
        /*0110*/ 	.word	0xffffffff


	//   ....[15]....
        /*0114*/ 	.word	0xffffffff


	//   ....[16]....
        /*0118*/ 	.word	0xffffffff


	//   ....[17]....
        /*011c*/ 	.word	0xffffffff


	//   ....[18]....
        /*0120*/ 	.word	0xffffffff


	//   ....[19]....
        /*0124*/ 	.word	0xffffffff


	//   ....[20]....
        /*0128*/ 	.word	0xffffffff


	//   ....[21]....
        /*012c*/ 	.word	0xffffffff


	//   ....[22]....
        /*0130*/ 	.word	0xffffffff


	//   ....[23]....
        /*0134*/ 	.word	0xffffffff


	//   ....[24]....
        /*0138*/ 	.word	0xffffffff


	//   ....[25]....
        /*013c*/ 	.word	0xffffffff


	//   ....[26]....
        /*0140*/ 	.word	0xffffffff


	//   ....[27]....
        /*0144*/ 	.word	0xffffffff


	//   ....[28]....
        /*0148*/ 	.word	0xffffffff


	//   ....[29]....
        /*014c*/ 	.word	0xffffffff


	//   ....[30]....
        /*0150*/ 	.word	0xffffffff


	//   ....[31]....
        /*0154*/ 	.word	0xffffffff


	//   ....[32]....
        /*0158*/ 	.word	0xffffffff


	//   ....[33]....
        /*015c*/ 	.word	0xffffffff


	//   ....[34]....
        /*0160*/ 	.word	0xffffffff


	//   ....[35]....
        /*0164*/ 	.word	0xffffffff


	//   ....[36]....
        /*0168*/ 	.word	0xffffffff


	//   ....[37]....
        /*016c*/ 	.word	0xffffffff


	//   ....[38]....
        /*0170*/ 	.word	0xffffffff


	//   ....[39]....
        /*0174*/ 	.word	0xffffffff


	//   ....[40]....
        /*0178*/ 	.word	0xffffffff


	//   ....[41]....
        /*017c*/ 	.word	0xffffffff


	//   ....[42]....
        /*0180*/ 	.word	0xffffffff


	//   ....[43]....
        /*0184*/ 	.word	0xffffffff


	//   ....[44]....
        /*0188*/ 	.word	0xffffffff


	//   ....[45]....
        /*018c*/ 	.word	0xffffffff


	//   ....[46]....
        /*0190*/ 	.word	0xffffffff


	//   ....[47]....
        /*0194*/ 	.word	0xffffffff


	//   ....[48]....
        /*0198*/ 	.word	0xffffffff


	//   ....[49]....
        /*019c*/ 	.word	0xffffffff


	//   ....[50]....
        /*01a0*/ 	.word	0xffffffff


	//   ....[51]....
        /*01a4*/ 	.word	0xffffffff


	//   ....[52]....
        /*01a8*/ 	.word	0xffffffff


	//   ....[53]....
        /*01ac*/ 	.word	0xffffffff


	//   ....[54]....
        /*01b0*/ 	.word	0xffffffff


	//   ....[55]....
        /*01b4*/ 	.word	0xffffffff


	//   ....[56]....
        /*01b8*/ 	.word	0xffffffff


	//   ....[57]....
        /*01bc*/ 	.word	0xffffffff


	//   ....[58]....
        /*01c0*/ 	.word	0xffffffff


	//   ....[59]....
        /*01c4*/ 	.word	0xffffffff


	//   ....[60]....
        /*01c8*/ 	.word	0x05000013


	//   ....[61]....
        /*01cc*/ 	.word	0x05000013


	//   ....[62]....
        /*01d0*/ 	.word	0x05000013


	//   ....[63]....
        /*01d4*/ 	.word	0x05000013


	//   ....[64]....
        /*01d8*/ 	.word	0x05000013


	//   ....[65]....
        /*01dc*/ 	.word	0x05000013


	//   ....[66]....
        /*01e0*/ 	.word	0x05000013


	//   ....[67]....
        /*01e4*/ 	.word	0x05000013


	//   ....[68]....
        /*01e8*/ 	.word	0x05000013


	//   ....[69]....
        /*01ec*/ 	.word	0x05000013


	//   ....[70]....
        /*01f0*/ 	.word	0x05000013


	//   ....[71]....
        /*01f4*/ 	.word	0x05000013


	//   ....[72]....
        /*01f8*/ 	.word	0x05000013


	//   ....[73]....
        /*01fc*/ 	.word	0x05000013


	//   ....[74]....
        /*0200*/ 	.word	0x05000013


	//   ....[75]....
        /*0204*/ 	.word	0x05000013


	//   ....[76]....
        /*0208*/ 	.word	0x05000013


	//   ....[77]....
        /*020c*/ 	.word	0x05000013


	//   ....[78]....
        /*0210*/ 	.word	0x05000013


	//   ....[79]....
        /*0214*/ 	.word	0x05000013


	//   ....[80]....
        /*0218*/ 	.word	0x05000013


	//   ....[81]....
        /*021c*/ 	.word	0x05000013


	//   ....[82]....
        /*0220*/ 	.word	0x05000013


	//   ....[83]....
        /*0224*/ 	.word	0x05000013


	//   ....[84]....
        /*0228*/ 	.word	0x05000013


	//   ....[85]....
        /*022c*/ 	.word	0x05000013


	//   ....[86]....
        /*0230*/ 	.word	0x05000013


	//   ....[87]....
        /*0234*/ 	.word	0x05000013


	//   ....[88]....
        /*0238*/ 	.word	0x05000013


	//   ....[89]....
        /*023c*/ 	.word	0x05000013


	//   ....[90]....
        /*0240*/ 	.word	0x05000013


	//   ....[91]....
        /*0244*/ 	.word	0x05000013


	//   ....[92]....
        /*0248*/ 	.word	0x05000013


	//   ....[93]....
        /*024c*/ 	.word	0x05000013


	//   ....[94]....
        /*0250*/ 	.word	0x05000013


	//   ....[95]....
        /*0254*/ 	.word	0x05000013


	//----- nvinfo : EIATTR_COOP_GROUP_INSTR_OFFSETS
	.align		4
.L_273:
        /*0258*/ 	.byte	0x04, 0x28
        /*025a*/ 	.short	(.L_275 - .L_274)


	//   ....[0]....
.L_274:
        /*025c*/ 	.word	0x000003a0


	//   ....[1]....
        /*0260*/ 	.word	0x000008f0


	//   ....[2]....
        /*0264*/ 	.word	0x00000920


	//   ....[3]....
        /*0268*/ 	.word	0x00000940


	//   ....[4]....
        /*026c*/ 	.word	0x00000960


	//   ....[5]....
        /*0270*/ 	.word	0x00000980


	//   ....[6]....
        /*0274*/ 	.word	0x00002410


	//   ....[7]....
        /*0278*/ 	.word	0x00002840


	//   ....[8]....
        /*027c*/ 	.word	0x00002870


	//   ....[9]....
        /*0280*/ 	.word	0x00002890


	//   ....[10]....
        /*0284*/ 	.word	0x000028b0


	//   ....[11]....
        /*0288*/ 	.word	0x000028d0


	//   ....[12]....
        /*028c*/ 	.word	0x00002ce0


	//   ....[13]....
        /*0290*/ 	.word	0x00002da0


	//   ....[14]....
        /*0294*/ 	.word	0x00002e00


	//   ....[15]....
        /*0298*/ 	.word	0x00002e60


	//   ....[16]....
        /*029c*/ 	.word	0x00002eb0


	//   ....[17]....
        /*02a0*/ 	.word	0x00002f20


	//   ....[18]....
        /*02a4*/ 	.word	0x00002f70


	//   ....[19]....
        /*02a8*/ 	.word	0x00002fc0


	//   ....[20]....
        /*02ac*/ 	.word	0x00002fd0


	//   ....[21]....
        /*02b0*/ 	.word	0x000030b0


	//   ....[22]....
        /*02b4*/ 	.word	0x00003170


	//   ....[23]....
        /*02b8*/ 	.word	0x000031d0


	//   ....[24]....
        /*02bc*/ 	.word	0x00003210


	//   ....[25]....
        /*02c0*/ 	.word	0x00003260


	//   ....[26]....
        /*02c4*/ 	.word	0x000032b0


	//   ....[27]....
        /*02c8*/ 	.word	0x000032f0


	//   ....[28]....
        /*02cc*/ 	.word	0x00003330


	//   ....[29]....
        /*02d0*/ 	.word	0x00003370


	//   ....[30]....
        /*02d4*/ 	.word	0x00004ed0


	//   ....[31]....
        /*02d8*/ 	.word	0x000055d0


	//   ....[32]....
        /*02dc*/ 	.word	0x000055f0


	//   ....[33]....
        /*02e0*/ 	.word	0x00005610


	//   ....[34]....
        /*02e4*/ 	.word	0x00005630


	//   ....[35]....
        /*02e8*/ 	.word	0x00005650


	//   ....[36]....
        /*02ec*/ 	.word	0x00007190


	//   ....[37]....
        /*02f0*/ 	.word	0x000077c0


	//   ....[38]....
        /*02f4*/ 	.word	0x000077e0


	//   ....[39]....
        /*02f8*/ 	.word	0x00007800


	//   ....[40]....
        /*02fc*/ 	.word	0x00007820


	//   ....[41]....
        /*0300*/ 	.word	0x00007840


	//   ....[42]....
        /*0304*/ 	.word	0x00007c70


	//   ....[43]....
        /*0308*/ 	.word	0x00007d30


	//   ....[44]....
        /*030c*/ 	.word	0x00007d90


	//   ....[45]....
        /*0310*/ 	.word	0x00007e10


	//   ....[46]....
        /*0314*/ 	.word	0x00007e60


	//   ....[47]....
        /*0318*/ 	.word	0x00007eb0


	//   ....[48]....
        /*031c*/ 	.word	0x00007f00


	//   ....[49]....
        /*0320*/ 	.word	0x00007f60


	//   ....[50]....
        /*0324*/ 	.word	0x00007fa0


	//   ....[51]....
        /*0328*/ 	.word	0x00008030


	//   ....[52]....
        /*032c*/ 	.word	0x00008100


	//   ....[53]....
        /*0330*/ 	.word	0x00008150


	//   ....[54]....
        /*0334*/ 	.word	0x000081b0


	//   ....[55]....
        /*0338*/ 	.word	0x00008200


	//   ....[56]....
        /*033c*/ 	.word	0x00008240


	//   ....[57]....
        /*0340*/ 	.word	0x00008280


	//   ....[58]....
        /*0344*/ 	.word	0x000082c0


	//   ....[59]....
        /*0348*/ 	.word	0x00008300


	//   ....[60]....
        /*034c*/ 	.word	0x00009c30


	//   ....[61]....
        /*0350*/ 	.word	0x00009cb0


	//   ....[62]....
        /*0354*/ 	.word	0x00009d50


	//   ....[63]....
        /*0358*/ 	.word	0x00009e50


	//   ....[64]....
        /*035c*/ 	.word	0x00009ed0


	//   ....[65]....
        /*0360*/ 	.word	0x00009f60


	//   ....[66]....
        /*0364*/ 	.word	0x00009fe0


	//   ....[67]....
        /*0368*/ 	.word	0x0000a060


	//   ....[68]....
        /*036c*/ 	.word	0x0000a0d0


	//   ....[69]....
        /*0370*/ 	.word	0x0000a160


	//   ....[70]....
        /*0374*/ 	.word	0x0000a1e0


	//   ....[71]....
        /*0378*/ 	.word	0x0000a260


	//   ....[72]....
        /*037c*/ 	.word	0x0000a320


	//   ....[73]....
        /*0380*/ 	.word	0x0000a3b0


	//   ....[74]....
        /*0384*/ 	.word	0x0000a420


	//   ....[75]....
        /*0388*/ 	.word	0x0000a490


	//   ....[76]....
        /*038c*/ 	.word	0x0000a500


	//   ....[77]....
        /*0390*/ 	.word	0x0000a560


	//   ....[78]....
        /*0394*/ 	.word	0x0000a5d0


	//   ....[79]....
        /*0398*/ 	.word	0x0000a650


	//   ....[80]....
        /*039c*/ 	.word	0x0000a6d0


	//   ....[81]....
        /*03a0*/ 	.word	0x0000a7b0


	//   ....[82]....
        /*03a4*/ 	.word	0x0000a840


	//   ....[83]....
        /*03a8*/ 	.word	0x0000a8d0


	//   ....[84]....
        /*03ac*/ 	.word	0x0000a950


	//   ....[85]....
        /*03b0*/ 	.word	0x0000a9d0


	//   ....[86]....
        /*03b4*/ 	.word	0x0000aa80


	//   ....[87]....
        /*03b8*/ 	.word	0x0000aaf0


	//   ....[88]....
        /*03bc*/ 	.word	0x0000ab70


	//   ....[89]....
        /*03c0*/ 	.word	0x0000abf0


	//   ....[90]....
        /*03c4*/ 	.word	0x0000acb0


	//   ....[91]....
        /*03c8*/ 	.word	0x0000ad30


	//   ....[92]....
        /*03cc*/ 	.word	0x0000adb0


	//   ....[93]....
        /*03d0*/ 	.word	0x0000ae30


	//   ....[94]....
        /*03d4*/ 	.word	0x0000aeb0


	//   ....[95]....
        /*03d8*/ 	.word	0x0000af20


	//----- nvinfo : EIATTR_VRC_CTA_INIT_COUNT
	.align		4
.L_275:
        /*03dc*/ 	.byte	0x02, 0x4a
	.zero		1
	.zero		1


	//----- nvinfo : EIATTR_EXIT_INSTR_OFFSETS
	.align		4
        /*03e0*/ 	.byte	0x04, 0x1c
        /*03e2*/ 	.short	(.L_277 - .L_276)


	//   ....[0]....
.L_276:
        /*03e4*/ 	.word	0x00001700


	//   ....[1]....
        /*03e8*/ 	.word	0x000017c0


	//   ....[2]....
        /*03ec*/ 	.word	0x00001ad0


	//   ....[3]....
        /*03f0*/ 	.word	0x00001d70


	//   ....[4]....
        /*03f4*/ 	.word	0x000020f0


	//   ....[5]....
        /*03f8*/ 	.word	0x00004060


	//   ....[6]....
        /*03fc*/ 	.word	0x00004120


	//   ....[7]....
        /*0400*/ 	.word	0x000044d0


	//   ....[8]....
        /*0404*/ 	.word	0x000046f0


	//   ....[9]....
        /*0408*/ 	.word	0x00004a50


	//   ....[10]....
        /*040c*/ 	.word	0x00009a50


	//   ....[11]....
        /*0410*/ 	.word	0x00009b30


	//   ....[12]....
        /*0414*/ 	.word	0x00009be0


	//----- nvinfo : EIATTR_MAX_THREADS
	.align		4
.L_277:
        /*0418*/ 	.byte	0x04, 0x05
        /*041a*/ 	.short	(.L_279 - .L_278)
.L_278:
        /*041c*/ 	.word	0x00000180
        /*0420*/ 	.word	0x00000001
        /*0424*/ 	.word	0x00000001


	//----- nvinfo : EIATTR_CRS_STACK_SIZE
	.align		4
.L_279:
        /*0428*/ 	.byte	0x04, 0x1e
        /*042a*/ 	.short	(.L_281 - .L_280)
.L_280:
        /*042c*/ 	.word	0x00000000


	//----- nvinfo : EIATTR_CBANK_PARAM_SIZE
	.align		4
.L_281:
        /*0430*/ 	.byte	0x03, 0x19
        /*0432*/ 	.short	0x0068


	//----- nvinfo : EIATTR_PARAM_CBANK
	.align		4
        /*0434*/ 	.byte	0x04, 0x0a
        /*0436*/ 	.short	(.L_283 - .L_282)
	.align		4
.L_282:
        /*0438*/ 	.word	index@(.nv.constant0._ZN3cub18CUB_300001_SM_10006detail6select23DeviceSelectSweepKernelINS2_10policy_hubIyNS0_8NullTypeEiLb0ELNS0_10SelectImplE0EE10Policy1000EPyPS5_S9_S9_NS0_13ScanTileStateIiLb1EEES5_N4cuda3std3__48equal_toIvEEiNS2_19streaming_context_tIlLb1EEELS6_0EEEvT0_T1_T2_T3_T4_T5_T6_T7_iT8_NS1_7vsmem_tE)
        /*043c*/ 	.short	0x0380
        /*043e*/ 	.short	0x0068


	//----- nvinfo : EIATTR_SW_WAR
	.align		4
.L_283:
        /*0440*/ 	.byte	0x04, 0x36
        /*0442*/ 	.short	(.L_285 - .L_284)
.L_284:
        /*0444*/ 	.word	0x00000008
.L_285:


//--------------------- .nv.info._ZN3cub18CUB_300001_SM_10006detail10merge_sort26DeviceMergeSortMergeKernelINS2_10policy_hubIPyE9Policy600ES5_PNS0_8NullTypeES5_S9_y9CustomOpTyS8_EEvbT2_T3_T4_PT6_PT7_T5_PSD_SD_NS1_7vsmem_tE --------------------------
	.section	.nv.info._ZN3cub18CUB_300001_SM_10006detail10merge_sort26DeviceMergeSortMergeKernelINS2_10policy_hubIPyE9Policy600ES5_PNS0_8NullTypeES5_S9_y9CustomOpTyS8_EEvbT2_T3_T4_PT6_PT7_T5_PSD_SD_NS1_7vsmem_tE,"",@"SHT_CUDA_INFO"
	.sectionflags	@""
	.align	4


	//----- nvinfo : EIATTR_CUDA_API_VERSION
	.align		4
        /*0000*/ 	.byte	0x04, 0x37
        /*0002*/ 	.short	(.L_287 - .L_286)
.L_286:
        /*0004*/ 	.word	0x00000082


	//----- nvinfo : EIATTR_KPARAM_INFO
	.align		4
.L_287:
        /*0008*/ 	.byte	0x04, 0x17
        /*000a*/ 	.short	(.L_289 - .L_288)
.L_288:
        /*000c*/ 	.word	0x00000000
        /*0010*/ 	.short	0x0009
        /*0012*/ 	.short	0x0048
        /*0014*/ 	.byte	0x00, 0xf0, 0x21, 0x00


	//----- nvinfo : EIATTR_KPARAM_INFO
	.align		4
.L_289:
        /*0018*/ 	.byte	0x04, 0x17
        /*001a*/ 	.short	(.L_291 - .L_290)
.L_290:
        /*001c*/ 	.word	0x00000000
        /*0020*/ 	.short	0x0008
        /*0022*/ 	.short	0x0040
        /*0024*/ 	.byte	0x00, 0xf0, 0x21, 0x00


	//----- nvinfo : EIATTR_KPARAM_INFO
	.align		4
.L_291:
        /*0028*/ 	.byte	0x04, 0x17
        /*002a*/ 	.short	(.L_293 - .L_292)
.L_292:
        /*002c*/ 	.word	0x00000000
        /*0030*/ 	.short	0x0007
        /*0032*/ 	.short	0x0038
        /*0034*/ 	.byte	0x00, 0xf5, 0x21, 0x00


	//----- nvinfo : EIATTR_KPARAM_INFO
	.align		4
.L_293:
        /*0038*/ 	.byte	0x04, 0x17
        /*003a*/ 	.short	(.L_295 - .L_294)
.L_294:
        /*003c*/ 	.word	0x00000000
        /*0040*/ 	.short	0x0006
        /*0042*/ 	.short	0x0030
        /*0044*/ 	.byte	0x00, 0xf0, 0x05, 0x00


	//----- nvinfo : EIATTR_KPARAM_INFO
	.align		4
.L_295:
        /*0048*/ 	.byte	0x04, 0x17
        /*004a*/ 	.short	(.L_297 - .L_296)
.L_296:
        /*004c*/ 	.word	0x00000000
        /*0050*/ 	.short	0x0005
        /*0052*/ 	.short	0x0028
        /*0054*/ 	.byte	0x00, 0xf5, 0x21, 0x00


	//----- nvinfo : EIATTR_KPARAM_INFO
	.align		4
.L_297:
        /*0058*/ 	.byte	0x04, 0x17
        /*005a*/ 	.short	(.L_299 - .L_298)
.L_298:
        /*005c*/ 	.word	0x00000000
        /*0060*/ 	.short	0x0004
        /*0062*/ 	.short	0x0020
        /*0064*/ 	.byte	0x00, 0xf5, 0x21, 0x00


	//----- nvinfo : EIATTR_KPARAM_INFO
	.align		4
.L_299:
        /*0068*/ 	.byte	0x04, 0x17
        /*006a*/ 	.short	(.L_301 - .L_300)
.L_300:
        /*006c*/ 	.word	0x00000000
        /*0070*/ 	.short	0x0003
        /*0072*/ 	.short	0x0018
        /*0074*/ 	.byte	0x00, 0xf0, 0x21, 0x00


	//----- nvinfo : EIATTR_KPARAM_INFO
	.align		4
.L_301:
        /*0078*/ 	.byte	0x04, 0x17
        /*007a*/ 	.short	(.L_303 - .L_302)
.L_302:
        /*007c*/ 	.word	0x00000000
        /*0080*/ 	.short	0x0002
        /*0082*/ 	.short	0x0010
        /*0084*/ 	.byte	0x00, 0xf5, 0x21, 0x00


	//----- nvinfo : EIATTR_KPARAM_INFO
	.align		4
.L_303:
        /*0088*/ 	.byte	0x04, 0x17
        /*008a*/ 	.short	(.L_305 - .L_304)
.L_304:
        /*008c*/ 	.word	0x00000000
        /*0090*/ 	.short	0x0001
        /*0092*/ 	.short	0x0008
        /*0094*/ 	.byte	0x00, 0xf5, 0x21, 0x00


	//----- nvinfo : EIATTR_KPARAM_INFO
	.align		4
.L_305:
        /*0098*/ 	.byte	0x04, 0x17
        /*009a*/ 	.short	(.L_307 - .L_306)
.L_306:
        /*009c*/ 	.word	0x00000000
        /*00a0*/ 	.short	0x0000
        /*00a2*/ 	.short	0x0000
        /*00a4*/ 	.byte	0x00, 0xf0, 0x05, 0x00


	//----- nvinfo : EIATTR_SPARSE_MMA_MASK
	.align		4
.L_307:
        /*00a8*/ 	.byte	0x03, 0x50
        /*00aa*/ 	.short	0x0000


	//----- nvinfo : EIATTR_MAXREG_COUNT
	.align		4
        /*00ac*/ 	.byte	0x03, 0x1b
        /*00ae*/ 	.short	0x00ff


	//----- nvinfo : EIATTR_NUM_BARRIERS
	.align		4
        /*00b0*/ 	.byte	0x02, 0x4c
        /*00b2*/ 	.byte	0x01
	.zero		1


	//----- nvinfo : EIATTR_MERCURY_ISA_VERSION
	.align		4
        /*00b4*/ 	.byte	0x03, 0x5f
        /*00b6*/ 	.short	0x0101


	//----- nvinfo : EIATTR_COOP_GROUP_MASK_REGIDS
	.align		4
        /*00b8*/ 	.byte	0x04, 0x29
        /*00ba*/ 	.short	(.L_309 - .L_308)


	//   ....[0]....
.L_308:
        /*00bc*/ 	.word	0xffffffff


	//   ....[1]....
        /*00c0*/ 	.word	0xffffffff


	//   ....[2]....
        /*00c4*/ 	.word	0xffffffff


	//   ....[3]....
        /*00c8*/ 	.word	0xffffffff


	//----- nvinfo : EIATTR_COOP_GROUP_INSTR_OFFSETS
	.align		4
.L_309:
        /*00cc*/ 	.byte	0x04, 0x28
        /*00ce*/ 	.short	(.L_311 - .L_310)


	//   ....[0]....
.L_310:
        /*00d0*/ 	.word	0x00001e60


	//   ....[1]....
        /*00d4*/ 	.word	0x00002240


	//   ....[2]....
        /*00d8*/ 	.word	0x000045f0


	//   ....[3]....
        /*00dc*/ 	.word	0x00004b20


	//----- nvinfo : EIATTR_VRC_CTA_INIT_COUNT
	.align		4
.L_311:
        /*00e0*/ 	.byte	0x02, 0x4a
	.zero		1
	.zero		1


	//----- nvinfo : EIATTR_EXIT_INSTR_OFFSETS
	.align		4
        /*00e4*/ 	.byte	0x04, 0x1c
        /*00e6*/ 	.short	(.L_313 - .L_312)


	//   ....[0]....
.L_312:
        /*00e8*/ 	.word	0x00002000


	//   ....[1]....
        /*00ec*/ 	.word	0x000023e0


	//   ....[2]....
        /*00f0*/ 	.word	0x00004860


	//   ....[3]....
        /*00f4*/ 	.word	0x00004880


	//   ....[4]....
        /*00f8*/ 	.word	0x00004da0


	//   ....[5]....
        /*00fc*/ 	.word	0x00004dc0


	//----- nvinfo : EIATTR_MAX_THREADS
	.align		4
.L_313:
        /*0100*/ 	.byte	0x04, 0x05
        /*0102*/ 	.short	(.L_315 - .L_314)
.L_314:
        /*0104*/ 	.word	0x00000100
        /*0108*/ 	.word	0x00000001
        /*010c*/ 	.word	0x00000001


	//----- nvinfo : EIATTR_CRS_STACK_SIZE
	.align		4
.L_315:
        /*0110*/ 	.byte	0x04, 0x1e
        /*0112*/ 	.short	(.L_317 - .L_316)
.L_316:
        /*0114*/ 	.word	0x00000000


	//----- nvinfo : EIATTR_CBANK_PARAM_SIZE
	.align		4
.L_317:
        /*0118*/ 	.byte	0x03, 0x19
        /*011a*/ 	.short	0x0050


	//----- nvinfo : EIATTR_PARAM_CBANK
	.align		4
        /*011c*/ 	.byte	0x04, 0x0a
        /*011e*/ 	.short	(.L_319 - .L_318)
	.align		4
.L_318:
        /*0120*/ 	.word	index@(.nv.constant0._ZN3cub18CUB_300001_SM_10006detail10merge_sort26DeviceMergeSortMergeKernelINS2_10policy_hubIPyE9Policy600ES5_PNS0_8NullTypeES5_S9_y9CustomOpTyS8_EEvbT2_T3_T4_PT6_PT7_T5_PSD_SD_NS1_7vsmem_tE)
        /*0124*/ 	.short	0x0380
        /*0126*/ 	.short	0x0050


	//----- nvinfo : EIATTR_SW_WAR
	.align		4
.L_319:
        /*0128*/ 	.byte	0x04, 0x36
        /*012a*/ 	.short	(.L_321 - .L_320)
.L_320:
        /*012c*/ 	.word	0x00000008
.L_321:


//--------------------- .nv.info._ZN3cub18CUB_300001_SM_10006detail10merge_sort30DeviceMergeSortPartitionKernelIPyy9CustomOpTyEEvbT_PT2_T0_S9_PS9_T1_S9_i --------------------------
	.section	.nv.info._ZN3cub18CUB_300001_SM_10006detail10merge_sort30DeviceMergeSortPartitionKernelIPyy9CustomOpTyEEvbT_PT2_T0_S9_PS9_T1_S9_i,"",@"SHT_CUDA_INFO"
	.sectionflags	@""
	.align	4


	//----- nvinfo : EIATTR_CUDA_API_VERSION
	.align		4
        /*0000*/ 	.byte	0x04, 0x37
        /*0002*/ 	.short	(.L_323 - .L_322)
.L_322:
        /*0004*/ 	.word	0x00000082


	//----- nvinfo : EIATTR_KPARAM_INFO
	.align		4
.L_323:
        /*0008*/ 	.byte	0x04, 0x17
        /*000a*/ 	.short	(.L_325 - .L_324)
.L_324:
        /*000c*/ 	.word	0x00000000
        /*0010*/ 	.short	0x0008
        /*0012*/ 	.short	0x0040
        /*0014*/ 	.byte	0x00, 0xf0, 0x11, 0x00


	//----- nvinfo : EIATTR_KPARAM_INFO
	.align		4
.L_325:
        /*0018*/ 	.byte	0x04, 0x17
        /*001a*/ 	.short	(.L_327 - .L_326)
.L_326:
        /*001c*/ 	.word	0x00000000
        /*0020*/ 	.short	0x0007
        /*0022*/ 	.short	0x0038
        /*0024*/ 	.byte	0x00, 0xf0, 0x21, 0x00


	//----- nvinfo : EIATTR_KPARAM_INFO
	.align		4
.L_327:
        /*0028*/ 	.byte	0x04, 0x17
        /*002a*/ 	.short	(.L_329 - .L_328)
.L_328:
        /*002c*/ 	.word	0x00000000
        /*0030*/ 	.short	0x0006
        /*0032*/ 	.short	0x0030
        /*0034*/ 	.byte	0x00, 0xf0, 0x05, 0x00


	//----- nvinfo : EIATTR_KPARAM_INFO
	.align		4
.L_329:
        /*0038*/ 	.byte	0x04, 0x17
        /*003a*/ 	.short	(.L_331 - .L_330)
.L_330:
        /*003c*/ 	.word	0x00000000
        /*0040*/ 	.short	0x0005
        /*0042*/ 	.short	0x0028
        /*0044*/ 	.byte	0x00, 0xf5, 0x21, 0x00


	//----- nvinfo : EIATTR_KPARAM_INFO
	.align		4
.L_331:
        /*0048*/ 	.byte	0x04, 0x17
        /*004a*/ 	.short	(.L_333 - .L_332)
.L_332:
        /*004c*/ 	.word	0x00000000
        /*0050*/ 	.short	0x0004
        /*0052*/ 	.short	0x0020
        /*0054*/ 	.byte	0x00, 0xf0, 0x21, 0x00


	//----- nvinfo : EIATTR_KPARAM_INFO
	.align		4
.L_333:
        /*0058*/ 	.byte	0x04, 0x17
        /*005a*/ 	.short	(.L_335 - .L_334)
.L_334:
        /*005c*/ 	.word	0x00000000
        /*0060*/ 	.short	0x0003
        /*0062*/ 	.short	0x0018
        /*0064*/ 	.byte	0x00, 0xf0, 0x21, 0x00


	//----- nvinfo : EIATTR_KPARAM_INFO
	.align		4
.L_335:
        /*0068*/ 	.byte	0x04, 0x17
        /*006a*/ 	.short	(.L_337 - .L_336)
.L_336:
        /*006c*/ 	.word	0x00000000
        /*0070*/ 	.short	0x0002
        /*0072*/ 	.short	0x0010
        /*0074*/ 	.byte	0x00, 0xf5, 0x21, 0x00


	//----- nvinfo : EIATTR_KPARAM_INFO
	.align		4
.L_337:
        /*0078*/ 	.byte	0x04, 0x17
        /*007a*/ 	.short	(.L_339 - .L_338)
.L_338:
        /*007c*/ 	.word	0x00000000
        /*0080*/ 	.short	0x0001
        /*0082*/ 	.short	0x0008
        /*0084*/ 	.byte	0x00, 0xf5, 0x21, 0x00


	//----- nvinfo : EIATTR_KPARAM_INFO
	.align		4
.L_339:
        /*0088*/ 	.byte	0x04, 0x17
        /*008a*/ 	.short	(.L_341 - .L_340)
.L_340:
        /*008c*/ 	.word	0x00000000
        /*0090*/ 	.short	0x0000
        /*0092*/ 	.short	0x0000
        /*0094*/ 	.byte	0x00, 0xf0, 0x05, 0x00


	//----- nvinfo : EIATTR_SPARSE_MMA_MASK
	.align		4
.L_341:
        /*0098*/ 	.byte	0x03, 0x50
        /*009a*/ 	.short	0x0000


	//----- nvinfo : EIATTR_MAXREG_COUNT
	.align		4
        /*009c*/ 	.byte	0x03, 0x1b
        /*009e*/ 	.short	0x00ff


	//----- nvinfo : EIATTR_MERCURY_ISA_VERSION
	.align		4
        /*00a0*/ 	.byte	0x03, 0x5f
        /*00a2*/ 	.short	0x0101


	//----- nvinfo : EIATTR_VRC_CTA_INIT_COUNT
	.align		4
        /*00a4*/ 	.byte	0x02, 0x4a
	.zero		1
	.zero		1


	//----- nvinfo : EIATTR_EXIT_INSTR_OFFSETS
	.align		4
        /*00a8*/ 	.byte	0x04, 0x1c
        /*00aa*/ 	.short	(.L_343 - .L_342)


	//   ....[0]....
.L_342:
        /*00ac*/ 	.word	0x00000080


	//   ....[1]....
        /*00b0*/ 	.word	0x000003d0


	//   ....[2]....
        /*00b4*/ 	.word	0x00000b90


	//----- nvinfo : EIATTR_CRS_STACK_SIZE
	.align		4
.L_343:
        /*00b8*/ 	.byte	0x04, 0x1e
        /*00ba*/ 	.short	(.L_345 - .L_344)
.L_344:
        /*00bc*/ 	.word	0x00000000


	//----- nvinfo : EIATTR_CBANK_PARAM_SIZE
	.align		4
.L_345:
        /*00c0*/ 	.byte	0x03, 0x19
        /*00c2*/ 	.short	0x0044


	//----- nvinfo : EIATTR_PARAM_CBANK
	.align		4
        /*00c4*/ 	.byte	0x04, 0x0a
        /*00c6*/ 	.short	(.L_347 - .L_346)
	.align		4
.L_346:
        /*00c8*/ 	.word	index@(.nv.constant0._ZN3cub18CUB_300001_SM_10006detail10merge_sort30DeviceMergeSortPartitionKernelIPyy9CustomOpTyEEvbT_PT2_T0_S9_PS9_T1_S9_i)
        /*00cc*/ 	.short	0x0380
        /*00ce*/ 	.short	0x0044


	//----- nvinfo : EIATTR_SW_WAR
	.align		4
.L_347:
        /*00d0*/ 	.byte	0x04, 0x36
        /*00d2*/ 	.short	(.L_349 - .L_348)
.L_348:
        /*00d4*/ 	.word	0x00000008
.L_349:


//--------------------- .nv.info._ZN3cub18CUB_300001_SM_10006detail10merge_sort30DeviceMergeSortBlockSortKernelINS2_10policy_hubIPyE9Policy600ES5_PNS0_8NullTypeES5_S9_y9CustomOpTyS8_EEvbT0_T1_T2_T3_T4_PT6_PT7_T5_NS1_7vsmem_tE --------------------------
	.section	.nv.info._ZN3cub18CUB_300001_SM_10006detail10merge_sort30DeviceMergeSortBlockSortKernelINS2_10policy_hubIPyE9Policy600ES5_PNS0_8NullTypeES5_S9_y9CustomOpTyS8_EEvbT0_T1_T2_T3_T4_PT6_PT7_T5_NS1_7vsmem_tE,"",@"SHT_CUDA_INFO"
	.sectionflags	@""
	.align	4


	//----- nvinfo : EIATTR_CUDA_API_VERSION
	.align		4
        /*0000*/ 	.byte	0x04, 0x37
        /*0002*/ 	.short	(.L_351 - .L_350)
.L_350:
        /*0004*/ 	.word	0x00000082


	//----- nvinfo : EIATTR_KPARAM_INFO
	.align		4
.L_351:
        /*0008*/ 	.byte	0x04, 0x17
        /*000a*/ 	.short	(.L_353 - .L_352)
.L_352:
        /*000c*/ 	.word	0x00000000
        /*0010*/ 	.short	0x0009
        /*0012*/ 	.short	0x0048
        /*0014*/ 	.byte	0x00, 0xf0, 0x21, 0x00


	//----- nvinfo : EIATTR_KPARAM_INFO
	.align		4
.L_353:
        /*0018*/ 	.byte	0x04, 0x17
        /*001a*/ 	.short	(.L_355 - .L_354)
.L_354:
        /*001c*/ 	.word	0x00000000
        /*0020*/ 	.short	0x0008
        /*0022*/ 	.short	0x0040
        /*0024*/ 	.byte	0x00, 0xf0, 0x05, 0x00


	//----- nvinfo : EIATTR_KPARAM_INFO
	.align		4
.L_355:
        /*0028*/ 	.byte	0x04, 0x17
        /*002a*/ 	.short	(.L_357 - .L_356)
.L_356:
        /*002c*/ 	.word	0x00000000
        /*0030*/ 	.short	0x0007
        /*0032*/ 	.short	0x0038
        /*0034*/ 	.byte	0x00, 0xf5, 0x21, 0x00


	//----- nvinfo : EIATTR_KPARAM_INFO
	.align		4
.L_357:
        /*0038*/ 	.byte	0x04, 0x17
        /*003a*/ 	.short	(.L_359 - .L_358)
.L_358:
        /*003c*/ 	.word	0x00000000
        /*0040*/ 	.short	0x0006
        /*0042*/ 	.short	0x0030
        /*0044*/ 	.byte	0x00, 0xf5, 0x21, 0x00


	//----- nvinfo : EIATTR_KPARAM_INFO
	.align		4
.L_359:
        /*0048*/ 	.byte	0x04, 0x17
        /*004a*/ 	.short	(.L_361 - .L_360)
.L_360:
        /*004c*/ 	.word	0x00000000
        /*0050*/ 	.short	0x0005
        /*0052*/ 	.short	0x0028
        /*0054*/ 	.byte	0x00, 0xf0, 0x21, 0x00


	//----- nvinfo : EIATTR_KPARAM_INFO
	.align		4
.L_361:
        /*0058*/ 	.byte	0x04, 0x17
        /*005a*/ 	.short	(.L_363 - .L_362)
.L_362:
        /*005c*/ 	.word	0x00000000
        /*0060*/ 	.short	0x0004
        /*0062*/ 	.short	0x0020
        /*0064*/ 	.byte	0x00, 0xf5, 0x21, 0x00


	//----- nvinfo : EIATTR_KPARAM_INFO
	.align		4
.L_363:
        /*0068*/ 	.byte	0x04, 0x17
        /*006a*/ 	.short	(.L_365 - .L_364)
.L_364:
        /*006c*/ 	.word	0x00000000
        /*0070*/ 	.short	0x0003
        /*0072*/ 	.short	0x0018
        /*0074*/ 	.byte	0x00, 0xf5, 0x21, 0x00


	//----- nvinfo : EIATTR_KPARAM_INFO
	.align		4
.L_365:
        /*0078*/ 	.byte	0x04, 0x17
        /*007a*/ 	.short	(.L_367 - .L_366)
.L_366:
        /*007c*/ 	.word	0x00000000
        /*0080*/ 	.short	0x0002
        /*0082*/ 	.short	0x0010
        /*0084*/ 	.byte	0x00, 0xf5, 0x21, 0x00


	//----- nvinfo : EIATTR_KPARAM_INFO
	.align		4
.L_367:
        /*0088*/ 	.byte	0x04, 0x17
        /*008a*/ 	.short	(.L_369 - .L_368)
.L_368:
        /*008c*/ 	.word	0x00000000
        /*0090*/ 	.short	0x0001
        /*0092*/ 	.short	0x0008
        /*0094*/ 	.byte	0x00, 0xf5, 0x21, 0x00


	//----- nvinfo : EIATTR_KPARAM_INFO
	.align		4
.L_369:
        /*0098*/ 	.byte	0x04, 0x17
        /*009a*/ 	.short	(.L_371 - .L_370)
.L_370:
        /*009c*/ 	.word	0x00000000
        /*00a0*/ 	.short	0x0000
        /*00a2*/ 	.short	0x0000
        /*00a4*/ 	.byte	0x00, 0xf0, 0x05, 0x00


	//----- nvinfo : EIATTR_SPARSE_MMA_MASK
	.align		4
.L_371:
        /*00a8*/ 	.byte	0x03, 0x50
        /*00aa*/ 	.short	0x0000


	//----- nvinfo : EIATTR_MAXREG_COUNT
	.align		4
        /*00ac*/ 	.byte	0x03, 0x1b
        /*00ae*/ 	.short	0x00ff


	//----- nvinfo : EIATTR_NUM_BARRIERS
	.align		4
        /*00b0*/ 	.byte	0x02, 0x4c
        /*00b2*/ 	.byte	0x01
	.zero		1


	//----- nvinfo : EIATTR_MERCURY_ISA_VERSION
	.align		4
        /*00b4*/ 	.byte	0x03, 0x5f
        /*00b6*/ 	.short	0x0101


	//----- nvinfo : EIATTR_COOP_GROUP_MASK_REGIDS
	.align		4
        /*00b8*/ 	.byte	0x04, 0x29
        /*00ba*/ 	.short	(.L_373 - .L_372)


	//   ....[0]....
.L_372:
        /*00bc*/ 	.word	0xffffffff


	//   ....[1]....
        /*00c0*/ 	.word	0xffffffff


	//   ....[2]....
        /*00c4*/ 	.word	0xffffffff


	//   ....[3]....
        /*00c8*/ 	.word	0xffffffff


	//   ....[4]....
        /*00cc*/ 	.word	0xffffffff


	//   ....[5]....
        /*00d0*/ 	.word	0xffffffff


	//----- nvinfo : EIATTR_COOP_GROUP_INSTR_OFFSETS
	.align		4
.L_373:
        /*00d4*/ 	.byte	0x04, 0x28
        /*00d6*/ 	.short	(.L_375 - .L_374)


	//   ....[0]....
.L_374:
        /*00d8*/ 	.word	0x00000550


	//   ....[1]....
        /*00dc*/ 	.word	0x000020b0


	//   ....[2]....
        /*00e0*/ 	.word	0x000022c0


	//   ....[3]....
        /*00e4*/ 	.word	0x00002ac0


	//   ....[4]....
        /*00e8*/ 	.word	0x00004af0


	//   ....[5]....
        /*00ec*/ 	.word	0x00004e80


	//----- nvinfo : EIATTR_VRC_CTA_INIT_COUNT
	.align		4
.L_375:
        /*00f0*/ 	.byte	0x02, 0x4a
	.zero		1
	.zero		1


	//----- nvinfo : EIATTR_EXIT_INSTR_OFFSETS
	.align		4
        /*00f4*/ 	.byte	0x04, 0x1c
        /*00f6*/ 	.short	(.L_377 - .L_376)


	//   ....[0]....
.L_376:
        /*00f8*/ 	.word	0x000021c0


	//   ....[1]....
        /*00fc*/ 	.word	0x000023d0


	//   ....[2]....
        /*0100*/ 	.word	0x00004ce0


	//   ....[3]....
        /*0104*/ 	.word	0x00004d00


	//   ....[4]....
        /*0108*/ 	.word	0x00005090


	//   ....[5]....
        /*010c*/ 	.word	0x000050b0


	//----- nvinfo : EIATTR_MAX_THREADS
	.align		4
.L_377:
        /*0110*/ 	.byte	0x04, 0x05
        /*0112*/ 	.short	(.L_379 - .L_378)
.L_378:
        /*0114*/ 	.word	0x00000100
        /*0118*/ 	.word	0x00000001
        /*011c*/ 	.word	0x00000001


	//----- nvinfo : EIATTR_CRS_STACK_SIZE
	.align		4
.L_379:
        /*0120*/ 	.byte	0x04, 0x1e
        /*0122*/ 	.short	(.L_381 - .L_380)
.L_380:
        /*0124*/ 	.word	0x00000000


	//----- nvinfo : EIATTR_CBANK_PARAM_SIZE
	.align		4
.L_381:
        /*0128*/ 	.byte	0x03, 0x19
        /*012a*/ 	.short	0x0050


	//----- nvinfo : EIATTR_PARAM_CBANK
	.align		4
        /*012c*/ 	.byte	0x04, 0x0a
        /*012e*/ 	.short	(.L_383 - .L_382)
	.align		4
.L_382:
        /*0130*/ 	.word	index@(.nv.constant0._ZN3cub18CUB_300001_SM_10006detail10merge_sort30DeviceMergeSortBlockSortKernelINS2_10policy_hubIPyE9Policy600ES5_PNS0_8NullTypeES5_S9_y9CustomOpTyS8_EEvbT0_T1_T2_T3_T4_PT6_PT7_T5_NS1_7vsmem_tE)
        /*0134*/ 	.short	0x0380
        /*0136*/ 	.short	0x0050


	//----- nvinfo : EIATTR_SW_WAR
	.align		4
.L_383:
        /*0138*/ 	.byte	0x04, 0x36
        /*013a*/ 	.short	(.L_385 - .L_384)
.L_384:
        /*013c*/ 	.word	0x00000008
.L_385:


//--------------------- .nv.info._ZN3cub18CUB_300001_SM_10006detail11EmptyKernelIvEEvv --------------------------
	.section	.nv.info._ZN3cub18CUB_300001_SM_10006detail11EmptyKernelIvEEvv,"",@"SHT_CUDA_INFO"
	.sectionflags	@""
	.align	4


	//----- nvinfo : EIATTR_CUDA_API_VERSION
	.align		4
        /*0000*/ 	.byte	0x04, 0x37
        /*0002*/ 	.short	(.L_387 - .L_386)
.L_386:
        /*0004*/ 	.word	0x00000082


	//----- nvinfo : EIATTR_SPARSE_MMA_MASK
	.align		4
.L_387:
        /*0008*/ 	.byte	0x03, 0x50
        /*000a*/ 	.short	0x0000


	//----- nvinfo : EIATTR_MAXREG_COUNT
	.align		4
        /*000c*/ 	.byte	0x03, 0x1b
        /*000e*/ 	.short	0x00ff


	//----- nvinfo : EIATTR_MERCURY_ISA_VERSION
	.align		4
        /*0010*/ 	.byte	0x03, 0x5f
        /*0012*/ 	.short	0x0101


	//----- nvinfo : EIATTR_VRC_CTA_INIT_COUNT
	.align		4
        /*0014*/ 	.byte	0x02, 0x4a
	.zero		1
	.zero		1


	//----- nvinfo : EIATTR_EXIT_INSTR_OFFSETS
	.align		4
        /*0018*/ 	.byte	0x04, 0x1c
        /*001a*/ 	.short	(.L_389 - .L_388)


	//   ....[0]....
.L_388:
        /*001c*/ 	.word	0x00000010


	//----- nvinfo : EIATTR_SW_WAR
	.align		4
.L_389:
        /*0020*/ 	.byte	0x04, 0x36
        /*0022*/ 	.short	(.L_391 - .L_390)
.L_390:
        /*0024*/ 	.word	0x00000008
.L_391:


//--------------------- .nv.info._Z7ConvertPyS_S_S_S_S_S_yyyyS_S_S_yS_y --------------------------
	.section	.nv.info._Z7ConvertPyS_S_S_S_S_S_yyyyS_S_S_yS_y,"",@"SHT_CUDA_INFO"
	.sectionflags	@""
	.align	4


	//----- nvinfo : EIATTR_CUDA_API_VERSION
	.align		4
        /*0000*/ 	.byte	0x04, 0x37
        /*0002*/ 	.short	(.L_393 - .L_392)
.L_392:
        /*0004*/ 	.word	0x00000082


	//----- nvinfo : EIATTR_KPARAM_INFO
	.align		4
.L_393:
        /*0008*/ 	.byte	0x04, 0x17
        /*000a*/ 	.short	(.L_395 - .L_394)
.L_394:
        /*000c*/ 	.word	0x00000000
        /*0010*/ 	.short	0x0010
        /*0012*/ 	.short	0x0080
        /*0014*/ 	.byte	0x00, 0xf0, 0x21, 0x00


	//----- nvinfo : EIATTR_KPARAM_INFO
	.align		4
.L_395:
        /*0018*/ 	.byte	0x04, 0x17
        /*001a*/ 	.short	(.L_397 - .L_396)
.L_396:
        /*001c*/ 	.word	0x00000000
        /*0020*/ 	.short	0x000f
        /*0022*/ 	.short	0x0078
        /*0024*/ 	.byte	0x00, 0xf5, 0x21, 0x00


	//----- nvinfo : EIATTR_KPARAM_INFO
	.align		4
.L_397:
        /*0028*/ 	.byte	0x04, 0x17
        /*002a*/ 	.short	(.L_399 - .L_398)
.L_398:
        /*002c*/ 	.word	0x00000000
        /*0030*/ 	.short	0x000e
        /*0032*/ 	.short	0x0070
        /*0034*/ 	.byte	0x00, 0xf0, 0x21, 0x00


	//----- nvinfo : EIATTR_KPARAM_INFO
	.align		4
.L_399:
        /*0038*/ 	.byte	0x04, 0x17
        /*003a*/ 	.short	(.L_401 - .L_400)
.L_400:
        /*003c*/ 	.word	0x00000000
        /*0040*/ 	.short	0x000d
        /*0042*/ 	.short	0x0068
        /*0044*/ 	.byte	0x00, 0xf5, 0x21, 0x00


	//----- nvinfo : EIATTR_KPARAM_INFO
	.align		4
.L_401:
        /*0048*/ 	.byte	0x04, 0x17
        /*004a*/ 	.short	(.L_403 - .L_402)
.L_402:
        /*004c*/ 	.word	0x00000000
        /*0050*/ 	.short	0x000c
        /*0052*/ 	.short	0x0060
        /*0054*/ 	.byte	0x00, 0xf5, 0x21, 0x00


	//----- nvinfo : EIATTR_KPARAM_INFO
	.align		4
.L_403:
        /*0058*/ 	.byte	0x04, 0x17
        /*005a*/ 	.short	(.L_405 - .L_404)
.L_404:
        /*005c*/ 	.word	0x00000000
        /*0060*/ 	.short	0x000b
        /*0062*/ 	.short	0x0058
        /*0064*/ 	.byte	0x00, 0xf5, 0x21, 0x00


	//----- nvinfo : EIATTR_KPARAM_INFO
	.align		4
.L_405:
        /*0068*/ 	.byte	0x04, 0x17
        /*006a*/ 	.short	(.L_407 - .L_406)
.L_406:
        /*006c*/ 	.word	0x00000000
        /*0070*/ 	.short	0x000a
        /*0072*/ 	.short	0x0050
        /*0074*/ 	.byte	0x00, 0xf0, 0x21, 0x00


	//----- nvinfo : EIATTR_KPARAM_INFO
	.align		4
.L_407:
        /*0078*/ 	.byte	0x04, 0x17
        /*007a*/ 	.short	(.L_409 - .L_408)
.L_408:
        /*007c*/ 	.word	0x00000000
        /*0080*/ 	.short	0x0009
        /*0082*/ 	.short	0x0048
        /*0084*/ 	.byte	0x00, 0xf0, 0x21, 0x00


	//----- nvinfo : EIATTR_KPARAM_INFO
	.align		4
.L_409:
        /*0088*/ 	.byte	0x04, 0x17
        /*008a*/ 	.short	(.L_411 - .L_410)
.L_410:
        /*008c*/ 	.word	0x00000000
        /*0090*/ 	.short	0x0008
        /*0092*/ 	.short	0x0040
        /*0094*/ 	.byte	0x00, 0xf0, 0x21, 0x00


	//----- nvinfo : EIATTR_KPARAM_INFO
	.align		4
.L_411:
        /*0098*/ 	.byte	0x04, 0x17
        /*009a*/ 	.short	(.L_413 - .L_412)
.L_412:
        /*009c*/ 	.word	0x00000000
        /*00a0*/ 	.short	0x0007
        /*00a2*/ 	.short	0x0038
        /*00a4*/ 	.byte	0x00, 0xf0, 0x21, 0x00


	//----- nvinfo : EIATTR_KPARAM_INFO
	.align		4
.L_413:
        /*00a8*/ 	.byte	0x04, 0x17
        /*00aa*/ 	.short	(.L_415 - .L_414)
.L_414:
        /*00ac*/ 	.word	0x00000000
        /*00b0*/ 	.short	0x0006
        /*00b2*/ 	.short	0x0030
        /*00b4*/ 	.byte	0x00, 0xf5, 0x21, 0x00


	//----- nvinfo : EIATTR_KPARAM_INFO
	.align		4
.L_415:
        /*00b8*/ 	.byte	0x04, 0x17
        /*00ba*/ 	.short	(.L_417 - .L_416)
.L_416:
        /*00bc*/ 	.word	0x00000000
        /*00c0*/ 	.short	0x0005
        /*00c2*/ 	.short	0x0028
        /*00c4*/ 	.byte	0x00, 0xf5, 0x21, 0x00


	//----- nvinfo : EIATTR_KPARAM_INFO
	.align		4
.L_417:
        /*00c8*/ 	.byte	0x04, 0x17
        /*00ca*/ 	.short	(.L_419 - .L_418)
.L_418:
        /*00cc*/ 	.word	0x00000000
        /*00d0*/ 	.short	0x0004
        /*00d2*/ 	.short	0x0020
        /*00d4*/ 	.byte	0x00, 0xf5, 0x21, 0x00


	//----- nvinfo : EIATTR_KPARAM_INFO
	.align		4
.L_419:
        /*00d8*/ 	.byte	0x04, 0x17
        /*00da*/ 	.short	(.L_421 - .L_420)
.L_420:
        /*00dc*/ 	.word	0x00000000
        /*00e0*/ 	.short	0x0003
        /*00e2*/ 	.short	0x0018
        /*00e4*/ 	.byte	0x00, 0xf5, 0x21, 0x00


	//----- nvinfo : EIATTR_KPARAM_INFO
	.align		4
.L_421:
        /*00e8*/ 	.byte	0x04, 0x17
        /*00ea*/ 	.short	(.L_423 - .L_422)
.L_422:
        /*00ec*/ 	.word	0x00000000
        /*00f0*/ 	.short	0x0002
        /*00f2*/ 	.short	0x0010
        /*00f4*/ 	.byte	0x00, 0xf5, 0x21, 0x00


	//----- nvinfo : EIATTR_KPARAM_INFO
	.align		4
.L_423:
        /*00f8*/ 	.byte	0x04, 0x17
        /*00fa*/ 	.short	(.L_425 - .L_424)
.L_424:
        /*00fc*/ 	.word	0x00000000
        /*0100*/ 	.short	0x0001
        /*0102*/ 	.short	0x0008
        /*0104*/ 	.byte	0x00, 0xf5, 0x21, 0x00


	//----- nvinfo : EIATTR_KPARAM_INFO
	.align		4
.L_425:
        /*0108*/ 	.byte	0x04, 0x17
        /*010a*/ 	.short	(.L_427 - .L_426)
.L_426:
        /*010c*/ 	.word	0x00000000
        /*0110*/ 	.short	0x0000
        /*0112*/ 	.short	0x0000
        /*0114*/ 	.byte	0x00, 0xf5, 0x21, 0x00


	//----- nvinfo : EIATTR_SPARSE_MMA_MASK
	.align		4
.L_427:
        /*0118*/ 	.byte	0x03, 0x50
        /*011a*/ 	.short	0x0000


	//----- nvinfo : EIATTR_MAXREG_COUNT
	.align		4
        /*011c*/ 	.byte	0x03, 0x1b
        /*011e*/ 	.short	0x00ff


	//----- nvinfo : EIATTR_NUM_BARRIERS
	.align		4
        /*0120*/ 	.byte	0x02, 0x4c
        /*0122*/ 	.byte	0x01
	.zero		1


	//----- nvinfo : EIATTR_MERCURY_ISA_VERSION
	.align		4
        /*0124*/ 	.byte	0x03, 0x5f
        /*0126*/ 	.short	0x0101


	//----- nvinfo : EIATTR_VRC_CTA_INIT_COUNT
	.align		4
        /*0128*/ 	.byte	0x02, 0x4a
	.zero		1
	.zero		1


	//----- nvinfo : EIATTR_EXIT_INSTR_OFFSETS
	.align		4
        /*012c*/ 	.byte	0x04, 0x1c
        /*012e*/ 	.short	(.L_429 - .L_428)


	//   ....[0]....
.L_428:
        /*0130*/ 	.word	0x00000080


	//   ....[1]....
        /*0134*/ 	.word	0x00000230


	//   ....[2]....
        /*0138*/ 	.word	0x00001160


	//   ....[3]....
        /*013c*/ 	.word	0x000021a0


	//   ....[4]....
        /*0140*/ 	.word	0x00002d70


	//----- nvinfo : EIATTR_CRS_STACK_SIZE
	.align		4
.L_429:
        /*0144*/ 	.byte	0x04, 0x1e
        /*0146*/ 	.short	(.L_431 - .L_430)
.L_430:
        /*0148*/ 	.word	0x00000000


	//----- nvinfo : EIATTR_CBANK_PARAM_SIZE
	.align		4
.L_431:
        /*014c*/ 	.byte	0x03, 0x19
        /*014e*/ 	.short	0x0088


	//----- nvinfo : EIATTR_PARAM_CBANK
	.align		4
        /*0150*/ 	.byte	0x04, 0x0a
        /*0152*/ 	.short	(.L_433 - .L_432)
	.align		4
.L_432:
        /*0154*/ 	.word	index@(.nv.constant0._Z7ConvertPyS_S_S_S_S_S_yyyyS_S_S_yS_y)
        /*0158*/ 	.short	0x0380
        /*015a*/ 	.short	0x0088


	//----- nvinfo : EIATTR_SW_WAR
	.align		4
.L_433:
        /*015c*/ 	.byte	0x04, 0x36
        /*015e*/ 	.short	(.L_435 - .L_434)
.L_434:
        /*0160*/ 	.word	0x00000008
.L_435:


//--------------------- .nv.info._Z9Find_sizePyS_S_S_S_yyyyS_yS_y --------------------------
	.section	.nv.info._Z9Find_sizePyS_S_S_S_yyyyS_yS_y,"",@"SHT_CUDA_INFO"
	.sectionflags	@""
	.align	4


	//----- nvinfo : EIATTR_CUDA_API_VERSION
	.align		4
        /*0000*/ 	.byte	0x04, 0x37
        /*0002*/ 	.short	(.L_437 - .L_436)
.L_436:
        /*0004*/ 	.word	0x00000082


	//----- nvinfo : EIATTR_KPARAM_INFO
	.align		4
.L_437:
        /*0008*/ 	.byte	0x04, 0x17
        /*000a*/ 	.short	(.L_439 - .L_438)
.L_438:
        /*000c*/ 	.word	0x00000000
        /*0010*/ 	.short	0x000c
        /*0012*/ 	.short	0x0060
        /*0014*/ 	.byte	0x00, 0xf0, 0x21, 0x00


	//----- nvinfo : EIATTR_KPARAM_INFO
	.align		4
.L_439:
        /*0018*/ 	.byte	0x04, 0x17
        /*001a*/ 	.short	(.L_441 - .L_440)
.L_440:
        /*001c*/ 	.word	0x00000000
        /*0020*/ 	.short	0x000b
        /*0022*/ 	.short	0x0058
        /*0024*/ 	.byte	0x00, 0xf5, 0x21, 0x00


	//----- nvinfo : EIATTR_KPARAM_INFO
	.align		4
.L_441:
        /*0028*/ 	.byte	0x04, 0x17
        /*002a*/ 	.short	(.L_443 - .L_442)
.L_442:
        /*002c*/ 	.word	0x00000000
        /*0030*/ 	.short	0x000a
        /*0032*/ 	.short	0x0050
        /*0034*/ 	.byte	0x00, 0xf0, 0x21, 0x00


	//----- nvinfo : EIATTR_KPARAM_INFO
	.align		4
.L_443:
        /*0038*/ 	.byte	0x04, 0x17
        /*003a*/ 	.short	(.L_445 - .L_444)
.L_444:
        /*003c*/ 	.word	0x00000000
        /*0040*/ 	.short	0x0009
        /*0042*/ 	.short	0x0048
        /*0044*/ 	.byte	0x00, 0xf5, 0x21, 0x00


	//----- nvinfo : EIATTR_KPARAM_INFO
	.align		4
.L_445:
        /*0048*/ 	.byte	0x04, 0x17
        /*004a*/ 	.short	(.L_447 - .L_446)
.L_446:
        /*004c*/ 	.word	0x00000000
        /*0050*/ 	.short	0x0008
        /*0052*/ 	.short	0x0040
        /*0054*/ 	.byte	0x00, 0xf0, 0x21, 0x00


	//----- nvinfo : EIATTR_KPARAM_INFO
	.align		4
.L_447:
        /*0058*/ 	.byte	0x04, 0x17
        /*005a*/ 	.short	(.L_449 - .L_448)
.L_448:
        /*005c*/ 	.word	0x00000000
        /*0060*/ 	.short	0x0007
        /*0062*/ 	.short	0x0038
        /*0064*/ 	.byte	0x00, 0xf0, 0x21, 0x00


	//----- nvinfo : EIATTR_KPARAM_INFO
	.align		4
.L_449:
        /*0068*/ 	.byte	0x04, 0x17
        /*006a*/ 	.short	(.L_451 - .L_450)
.L_450:
        /*006c*/ 	.word	0x00000000
        /*0070*/ 	.short	0x0006
        /*0072*/ 	.short	0x0030
        /*0074*/ 	.byte	0x00, 0xf0, 0x21, 0x00


	//----- nvinfo : EIATTR_KPARAM_INFO
	.align		4
.L_451:
        /*0078*/ 	.byte	0x04, 0x17
        /*007a*/ 	.short	(.L_453 - .L_452)
.L_452:
        /*007c*/ 	.word	0x00000000
        /*0080*/ 	.short	0x0005
        /*0082*/ 	.short	0x0028
        /*0084*/ 	.byte	0x00, 0xf0, 0x21, 0x00


	//----- nvinfo : EIATTR_KPARAM_INFO
	.align		4
.L_453:
        /*0088*/ 	.byte	0x04, 0x17
        /*008a*/ 	.short	(.L_455 - .L_454)
.L_454:
        /*008c*/ 	.word	0x00000000
        /*0090*/ 	.short	0x0004
        /*0092*/ 	.short	0x0020
        /*0094*/ 	.byte	0x00, 0xf5, 0x21, 0x00


	//----- nvinfo : EIATTR_KPARAM_INFO
	.align		4
.L_455:
        /*0098*/ 	.byte	0x04, 0x17
        /*009a*/ 	.short	(.L_457 - .L_456)
.L_456:
        /*009c*/ 	.word	0x00000000
        /*00a0*/ 	.short	0x0003
        /*00a2*/ 	.short	0x0018
        /*00a4*/ 	.byte	0x00, 0xf5, 0x21, 0x00


	//----- nvinfo : EIATTR_KPARAM_INFO
	.align		4
.L_457:
        /*00a8*/ 	.byte	0x04, 0x17
        /*00aa*/ 	.short	(.L_459 - .L_458)
.L_458:
        /*00ac*/ 	.word	0x00000000
        /*00b0*/ 	.short	0x0002
        /*00b2*/ 	.short	0x0010
        /*00b4*/ 	.byte	0x00, 0xf5, 0x21, 0x00


	//----- nvinfo : EIATTR_KPARAM_INFO
	.align		4
.L_459:
        /*00b8*/ 	.byte	0x04, 0x17
        /*00ba*/ 	.short	(.L_461 - .L_460)
.L_460:
        /*00bc*/ 	.word	0x00000000
        /*00c0*/ 	.short	0x0001
        /*00c2*/ 	.short	0x0008
        /*00c4*/ 	.byte	0x00, 0xf5, 0x21, 0x00


	//----- nvinfo : EIATTR_KPARAM_INFO
	.align		4
.L_461:
        /*00c8*/ 	.byte	0x04, 0x17
        /*00ca*/ 	.short	(.L_463 - .L_462)
.L_462:
        /*00cc*/ 	.word	0x00000000
        /*00d0*/ 	.short	0x0000
        /*00d2*/ 	.short	0x0000
        /*00d4*/ 	.byte	0x00, 0xf5, 0x21, 0x00


	//----- nvinfo : EIATTR_SPARSE_MMA_MASK
	.align		4
.L_463:
        /*00d8*/ 	.byte	0x03, 0x50
        /*00da*/ 	.short	0x0000


	//----- nvinfo : EIATTR_MAXREG_COUNT
	.align		4
        /*00dc*/ 	.byte	0x03, 0x1b
        /*00de*/ 	.short	0x00ff


	//----- nvinfo : EIATTR_MERCURY_ISA_VERSION
	.align		4
        /*00e0*/ 	.byte	0x03, 0x5f
        /*00e2*/ 	.short	0x0101


	//----- nvinfo : EIATTR_VRC_CTA_INIT_COUNT
	.align		4
        /*00e4*/ 	.byte	0x02, 0x4a
	.zero		1
	.zero		1


	//----- nvinfo : EIATTR_EXIT_INSTR_OFFSETS
	.align		4
        /*00e8*/ 	.byte	0x04, 0x1c
        /*00ea*/ 	.short	(.L_465 - .L_464)


	//   ....[0]....
.L_464:
        /*00ec*/ 	.word	0x00000080


	//   ....[1]....
        /*00f0*/ 	.word	0x000001b0


	//   ....[2]....
        /*00f4*/ 	.word	0x00000f10


	//   ....[3]....
        /*00f8*/ 	.word	0x00001ea0


	//   ....[4]....
        /*00fc*/ 	.word	0x00002a00


	//----- nvinfo : EIATTR_CRS_STACK_SIZE
	.align		4
.L_465:
        /*0100*/ 	.byte	0x04, 0x1e
        /*0102*/ 	.short	(.L_467 - .L_466)
.L_466:
        /*0104*/ 	.word	0x00000000


	//----- nvinfo : EIATTR_CBANK_PARAM_SIZE
	.align		4
.L_467:
        /*0108*/ 	.byte	0x03, 0x19
        /*010a*/ 	.short	0x0068


	//----- nvinfo : EIATTR_PARAM_CBANK
	.align		4
        /*010c*/ 	.byte	0x04, 0x0a
        /*010e*/ 	.short	(.L_469 - .L_468)
	.align		4
.L_468:
        /*0110*/ 	.word	index@(.nv.constant0._Z9Find_sizePyS_S_S_S_yyyyS_yS_y)
        /*0114*/ 	.short	0x0380
        /*0116*/ 	.short	0x0068


	//----- nvinfo : EIATTR_SW_WAR
	.align		4
.L_469:
        /*0118*/ 	.byte	0x04, 0x36
        /*011a*/ 	.short	(.L_471 - .L_470)
.L_470:
        /*011c*/ 	.word	0x00000008
.L_471:


//--------------------- .nv.info._Z16find_halo_nodes1PyS_PxyS_S_y --------------------------
	.section	.nv.info._Z16find_halo_nodes1PyS_PxyS_S_y,"",@"SHT_CUDA_INFO"
	.sectionflags	@""
	.align	4


	//----- nvinfo : EIATTR_CUDA_API_VERSION
	.align		4
        /*0000*/ 	.byte	0x04, 0x37
        /*0002*/ 	.short	(.L_473 - .L_472)
.L_472:
        /*0004*/ 	.word	0x00000082


	//----- nvinfo : EIATTR_KPARAM_INFO
	.align		4
.L_473:
        /*0008*/ 	.byte	0x04, 0x17
        /*000a*/ 	.short	(.L_475 - .L_474)
.L_474:
        /*000c*/ 	.word	0x00000000
        /*0010*/ 	.short	0x0006
        /*0012*/ 	.short	0x0030
        /*0014*/ 	.byte	0x00, 0xf0, 0x21, 0x00


	//----- nvinfo : EIATTR_KPARAM_INFO
	.align		4
.L_475:
        /*0018*/ 	.byte	0x04, 0x17
        /*001a*/ 	.short	(.L_477 - .L_476)
.L_476:
        /*001c*/ 	.word	0x00000000
        /*0020*/ 	.short	0x0005
        /*0022*/ 	.short	0x0028
        /*0024*/ 	.byte	0x00, 0xf5, 0x21, 0x00


	//----- nvinfo : EIATTR_KPARAM_INFO
	.align		4
.L_477:
        /*0028*/ 	.byte	0x04, 0x17
        /*002a*/ 	.short	(.L_479 - .L_478)
.L_478:
        /*002c*/ 	.word	0x00000000
        /*0030*/ 	.short	0x0004
        /*0032*/ 	.short	0x0020
        /*0034*/ 	.byte	0x00, 0xf5, 0x21, 0x00


	//----- nvinfo : EIATTR_KPARAM_INFO
	.align		4
.L_479:
        /*0038*/ 	.byte	0x04, 0x17
        /*003a*/ 	.short	(.L_481 - .L_480)
.L_480:
        /*003c*/ 	.word	0x00000000
        /*0040*/ 	.short	0x0003
        /*0042*/ 	.short	0x0018
        /*0044*/ 	.byte	0x00, 0xf0, 0x21, 0x00


	//----- nvinfo : EIATTR_KPARAM_INFO
	.align		4
.L_481:
        /*0048*/ 	.byte	0x04, 0x17
        /*004a*/ 	.short	(.L_483 - .L_482)
.L_482:
        /*004c*/ 	.word	0x00000000
        /*0050*/ 	.short	0x0002
        /*0052*/ 	.short	0x0010
        /*0054*/ 	.byte	0x00, 0xf5, 0x21, 0x00


	//----- nvinfo : EIATTR_KPARAM_INFO
	.align		4
.L_483:
        /*0058*/ 	.byte	0x04, 0x17
        /*005a*/ 	.short	(.L_485 - .L_484)
.L_484:
        /*005c*/ 	.word	0x00000000
        /*0060*/ 	.short	0x0001
        /*0062*/ 	.short	0x0008
        /*0064*/ 	.byte	0x00, 0xf5, 0x21, 0x00


	//----- nvinfo : EIATTR_KPARAM_INFO
	.align		4
.L_485:
        /*0068*/ 	.byte	0x04, 0x17
        /*006a*/ 	.short	(.L_487 - .L_486)
.L_486:
        /*006c*/ 	.word	0x00000000
        /*0070*/ 	.short	0x0000
        /*0072*/ 	.short	0x0000
        /*0074*/ 	.byte	0x00, 0xf5, 0x21, 0x00


	//----- nvinfo : EIATTR_SPARSE_MMA_MASK
	.align		4
.L_487:
        /*0078*/ 	.byte	0x03, 0x50
        /*007a*/ 	.short	0x0000


	//----- nvinfo : EIATTR_MAXREG_COUNT
	.align		4
        /*007c*/ 	.byte	0x03, 0x1b
        /*007e*/ 	.short	0x00ff


	//----- nvinfo : EIATTR_MERCURY_ISA_VERSION
	.align		4
        /*0080*/ 	.byte	0x03, 0x5f
        /*0082*/ 	.short	0x0101


	//----- nvinfo : EIATTR_INT_WARP_WIDE_INSTR_OFFSETS
	.align		4
        /*0084*/ 	.byte	0x04, 0x31
        /*0086*/ 	.short	(.L_489 - .L_488)


	//   ....[0]....
.L_488:
        /*0088*/ 	.word	0x00000550


	//   ....[1]....
        /*008c*/ 	.word	0x00000660


	//   ....[2]....
        /*0090*/ 	.word	0x00000670


	//   ....[3]....
        /*0094*/ 	.word	0x00000ab0


	//   ....[4]....
        /*0098*/ 	.word	0x00000bb0


	//   ....[5]....
        /*009c*/ 	.word	0x00000bc0


	//   ....[6]....
        /*00a0*/ 	.word	0x00000ef0


	//   ....[7]....
        /*00a4*/ 	.word	0x00000ff0


	//   ....[8]....
        /*00a8*/ 	.word	0x00001000


	//   ....[9]....
        /*00ac*/ 	.word	0x00001200


	//   ....[10]....
        /*00b0*/ 	.word	0x00001300


	//   ....[11]....
        /*00b4*/ 	.word	0x00001310


	//   ....[12]....
        /*00b8*/ 	.word	0x00001510


	//   ....[13]....
        /*00bc*/ 	.word	0x00001610


	//   ....[14]....
        /*00c0*/ 	.word	0x00001620


	//   ....[15]....
        /*00c4*/ 	.word	0x00001820


	//   ....[16]....
        /*00c8*/ 	.word	0x00001920


	//   ....[17]....
        /*00cc*/ 	.word	0x00001930


	//----- nvinfo : EIATTR_VRC_CTA_INIT_COUNT
	.align		4
.L_489:
        /*00d0*/ 	.byte	0x02, 0x4a
	.zero		1
	.zero		1


	//----- nvinfo : EIATTR_EXIT_INSTR_OFFSETS
	.align		4
        /*00d4*/ 	.byte	0x04, 0x1c
        /*00d6*/ 	.short	(.L_491 - .L_490)


	//   ....[0]....
.L_490:
        /*00d8*/ 	.word	0x00000050


	//   ....[1]....
        /*00dc*/ 	.word	0x00000170


	//   ....[2]....
        /*00e0*/ 	.word	0x000007c0


	//   ....[3]....
        /*00e4*/ 	.word	0x00000d20


	//   ....[4]....
        /*00e8*/ 	.word	0x00001a90


	//----- nvinfo : EIATTR_CRS_STACK_SIZE
	.align		4
.L_491:
        /*00ec*/ 	.byte	0x04, 0x1e
        /*00ee*/ 	.short	(.L_493 - .L_492)
.L_492:
        /*00f0*/ 	.word	0x00000000


	//----- nvinfo : EIATTR_CBANK_PARAM_SIZE
	.align		4
.L_493:
        /*00f4*/ 	.byte	0x03, 0x19
        /*00f6*/ 	.short	0x0038


	//----- nvinfo : EIATTR_PARAM_CBANK
	.align		4
        /*00f8*/ 	.byte	0x04, 0x0a
        /*00fa*/ 	.short	(.L_495 - .L_494)
	.align		4
.L_494:
        /*00fc*/ 	.word	index@(.nv.constant0._Z16find_halo_nodes1PyS_PxyS_S_y)
        /*0100*/ 	.short	0x0380
        /*0102*/ 	.short	0x0038


	//----- nvinfo : EIATTR_SW_WAR
	.align		4
.L_495:
        /*0104*/ 	.byte	0x04, 0x36
        /*0106*/ 	.short	(.L_497 - .L_496)
.L_496:
        /*0108*/ 	.word	0x00000008
.L_497:


//--------------------- .nv.callgraph             --------------------------
	.section	.nv.callgraph,"",@"SHT_CUDA_CALLGRAPH"
	.align	4
	.sectionentsize	8
	.align		4
        /*0000*/ 	.word	0x00000000
	.align		4
        /*0004*/ 	.word	0xffffffff
	.align		4
        /*0008*/ 	.word	0x00000000
	.align		4
        /*000c*/ 	.word	0xfffffffe
	.align		4
        /*0010*/ 	.word	0x00000000
	.align		4
        /*0014*/ 	.word	0xfffffffd
	.align		4
        /*0018*/ 	.word	0x00000000
	.align		4
        /*001c*/ 	.word	0xfffffffc


//--------------------- .nv.constant4             --------------------------
	.section	.nv.constant4,"a",@progbits
	.align	8
	.align		8
.nv.constant4:
        /*0000*/ 	.dword	_ZN34_INTERNAL_f89ecb54_4_k_cu_efc789ea4cuda3std3__45__cpo5beginE
	.align		8
        /*0008*/ 	.dword	_ZN34_INTERNAL_f89ecb54_4_k_cu_efc789ea4cuda3std3__45__cpo3endE
	.align		8
        /*0010*/ 	.dword	_ZN34_INTERNAL_f89ecb54_4_k_cu_efc789ea4cuda3std3__45__cpo6cbeginE
	.align		8
        /*0018*/ 	.dword	_ZN34_INTERNAL_f89ecb54_4_k_cu_efc789ea4cuda3std3__45__cpo4cendE
	.align		8
        /*0020*/ 	.dword	_ZN34_INTERNAL_f89ecb54_4_k_cu_efc789ea4cuda3std3__45__cpo6rbeginE
	.align		8
        /*0028*/ 	.dword	_ZN34_INTERNAL_f89ecb54_4_k_cu_efc789ea4cuda3std3__45__cpo4rendE
	.align		8
        /*0030*/ 	.dword	_ZN34_INTERNAL_f89ecb54_4_k_cu_efc789ea4cuda3std3__45__cpo7crbeginE
	.align		8
        /*0038*/ 	.dword	_ZN34_INTERNAL_f89ecb54_4_k_cu_efc789ea4cuda3std3__45__cpo5crendE
	.align		8
        /*0040*/ 	.dword	_ZN34_INTERNAL_f89ecb54_4_k_cu_efc789ea4cuda3std3__436_GLOBAL__N__f89ecb54_4_k_cu_efc789ea6ignoreE
	.align		8
        /*0048*/ 	.dword	_ZN34_INTERNAL_f89ecb54_4_k_cu_efc789ea4cuda3std3__419piecewise_constructE
	.align		8
        /*0050*/ 	.dword	_ZN34_INTERNAL_f89ecb54_4_k_cu_efc789ea4cuda3std3__48in_placeE
	.align		8
        /*0058*/ 	.dword	_ZN34_INTERNAL_f89ecb54_4_k_cu_efc789ea4cuda3std3__420unreachable_sentinelE
	.align		8
        /*0060*/ 	.dword	_ZN34_INTERNAL_f89ecb54_4_k_cu_efc789ea4cuda3std3__47nulloptE
	.align		8
        /*0068*/ 	.dword	_ZN34_INTERNAL_f89ecb54_4_k_cu_efc789ea4cuda3std3__48unexpectE
	.align		8
        /*0070*/ 	.dword	_ZN34_INTERNAL_f89ecb54_4_k_cu_efc789ea4cuda3std6ranges3__45__cpo4swapE
	.align		8
        /*0078*/ 	.dword	_ZN34_INTERNAL_f89ecb54_4_k_cu_efc789ea4cuda3std6ranges3__45__cpo9iter_moveE
	.align		8
        /*0080*/ 	.dword	_ZN34_INTERNAL_f89ecb54_4_k_cu_efc789ea4cuda3std6ranges3__45__cpo5beginE
	.align		8
        /*0088*/ 	.dword	_ZN34_INTERNAL_f89ecb54_4_k_cu_efc789ea4cuda3std6ranges3__45__cpo3endE
	.align		8
        /*0090*/ 	.dword	_ZN34_INTERNAL_f89ecb54_4_k_cu_efc789ea4cuda3std6ranges3__45__cpo6cbeginE
	.align		8
        /*0098*/ 	.dword	_ZN34_INTERNAL_f89ecb54_4_k_cu_efc789ea4cuda3std6ranges3__45__cpo4cendE
	.align		8
        /*00a0*/ 	.dword	_ZN34_INTERNAL_f89ecb54_4_k_cu_efc789ea4cuda3std6ranges3__45__cpo7advanceE
	.align		8
        /*00a8*/ 	.dword	_ZN34_INTERNAL_f89ecb54_4_k_cu_efc789ea4cuda3std6ranges3__45__cpo9iter_swapE
	.align		8
        /*00b0*/ 	.dword	_ZN34_INTERNAL_f89ecb54_4_k_cu_efc789ea4cuda3std6ranges3__45__cpo4nextE
	.align		8
        /*00b8*/ 	.dword	_ZN34_INTERNAL_f89ecb54_4_k_cu_efc789ea4cuda3std6ranges3__45__cpo4prevE
	.align		8
        /*00c0*/ 	.dword	_ZN34_INTERNAL_f89ecb54_4_k_cu_efc789ea4cuda3std6ranges3__45__cpo4dataE
	.align		8
        /*00c8*/ 	.dword	_ZN34_INTERNAL_f89ecb54_4_k_cu_efc789ea4cuda3std6ranges3__45__cpo5cdataE
	.align		8
        /*00d0*/ 	.dword	_ZN34_INTERNAL_f89ecb54_4_k_cu_efc789ea4cuda3std6ranges3__45__cpo4sizeE
	.align		8
        /*00d8*/ 	.dword	_ZN34_INTERNAL_f89ecb54_4_k_cu_efc789ea4cuda3std6ranges3__45__cpo5ssizeE
	.align		8
        /*00e0*/ 	.dword	_ZN34_INTERNAL_f89ecb54_4_k_cu_efc789ea4cuda3std6ranges3__45__cpo8distanceE
	.align		8
        /*00e8*/ 	.dword	_ZN34_INTERNAL_f89ecb54_4_k_cu_efc789ea6thrust24THRUST_300001_SM_1000_NS6system6detail10sequential3seqE
	.align		8
        /*00f0*/ 	.dword	_ZN34_INTERNAL_f89ecb54_4_k_cu_efc789ea6thrust24THRUST_300001_SM_1000_NS12placeholders2_1E
	.align		8
        /*00f8*/ 	.dword	_ZN34_INTERNAL_f89ecb54_4_k_cu_efc789ea6thrust24THRUST_300001_SM_1000_NS12placeholders2_2E
	.align		8
        /*0100*/ 	.dword	_ZN34_INTERNAL_f89ecb54_4_k_cu_efc789ea6thrust24THRUST_300001_SM_1000_NS12placeholders2_3E
	.align		8
        /*0108*/ 	.dword	_ZN34_INTERNAL_f89ecb54_4_k_cu_efc789ea6thrust24THRUST_300001_SM_1000_NS12placeholders2_4E
	.align		8
        /*0110*/ 	.dword	_ZN34_INTERNAL_f89ecb54_4_k_cu_efc789ea6thrust24THRUST_300001_SM_1000_NS12placeholders2_5E
	.align		8
        /*0118*/ 	.dword	_ZN34_INTERNAL_f89ecb54_4_k_cu_efc789ea6thrust24THRUST_300001_SM_1000_NS12placeholders2_6E
	.align		8
        /*0120*/ 	.dword	_ZN34_INTERNAL_f89ecb54_4_k_cu_efc789ea6thrust24THRUST_300001_SM_1000_NS12placeholders2_7E
	.align		8
        /*0128*/ 	.dword	_ZN34_INTERNAL_f89ecb54_4_k_cu_efc789ea6thrust24THRUST_300001_SM_1000_NS12placeholders2_8E
	.align		8
        /*0130*/ 	.dword	_ZN34_INTERNAL_f89ecb54_4_k_cu_efc789ea6thrust24THRUST_300001_SM_1000_NS12placeholders2_9E
	.align		8
        /*0138*/ 	.dword	_ZN34_INTERNAL_f89ecb54_4_k_cu_efc789ea6thrust24THRUST_300001_SM_1000_NS12placeholders3_10E


//--------------------- .text._ZN3cub18CUB_300001_SM_10006detail10radix_sort30DeviceSegmentedRadixSortKernelINS1_5radix10policy_hubIyNS0_8NullTypeEiE10Policy1000ELb1ELNS0_9SortOrderE0EyS6_PySA_iNS1_21identity_decomposer_tEEEvPKT2_PSC_PKT3_PSG_T4_T5_iiiT7_ --------------------------
	.section	.text._ZN3cub18CUB_300001_SM_10006detail10radix_sort30DeviceSegmentedRadixSortKernelINS1_5radix10policy_hubIyNS0_8NullTypeEiE10Policy1000ELb1ELNS0_9SortOrderE0EyS6_PySA_iNS1_21identity_decomposer_tEEEvPKT2_PSC_PKT3_PSG_T4_T5_iiiT7_,"ax",@progbits
	.align	128
        .global         _ZN3cub18CUB_300001_SM_10006detail10radix_sort30DeviceSegmentedRadixSortKernelINS1_5radix10policy_hubIyNS0_8NullTypeEiE10Policy1000ELb1ELNS0_9SortOrderE0EyS6_PySA_iNS1_21identity_decomposer_tEEEvPKT2_PSC_PKT3_PSG_T4_T5_iiiT7_
        .type           _ZN3cub18CUB_300001_SM_10006detail10radix_sort30DeviceSegmentedRadixSortKernelINS1_5radix10policy_hubIyNS0_8NullTypeEiE10Policy1000ELb1ELNS0_9SortOrderE0EyS6_PySA_iNS1_21identity_decomposer_tEEEvPKT2_PSC_PKT3_PSG_T4_T5_iiiT7_,@function
        .size           _ZN3cub18CUB_300001_SM_10006detail10radix_sort30DeviceSegmentedRadixSortKernelINS1_5radix10policy_hubIyNS0_8NullTypeEiE10Policy1000ELb1ELNS0_9SortOrderE0EyS6_PySA_iNS1_21identity_decomposer_tEEEvPKT2_PSC_PKT3_PSG_T4_T5_iiiT7_,(.L_x_664 - _ZN3cub18CUB_300001_SM_10006detail10radix_sort30DeviceSegmentedRadixSortKernelINS1_5radix10policy_hubIyNS0_8NullTypeEiE10Policy1000ELb1ELNS0_9SortOrderE0EyS6_PySA_iNS1_21identity_decomposer_tEEEvPKT2_PSC_PKT3_PSG_T4_T5_iiiT7_)
        .other          _ZN3cub18CUB_300001_SM_10006detail10radix_sort30DeviceSegmentedRadixSortKernelINS1_5radix10policy_hubIyNS0_8NullTypeEiE10Policy1000ELb1ELNS0_9SortOrderE0EyS6_PySA_iNS1_21identity_decomposer_tEEEvPKT2_PSC_PKT3_PSG_T4_T5_iiiT7_,@"STO_CUDA_ENTRY STV_DEFAULT"
_ZN3cub18CUB_300001_SM_10006detail10radix_sort30DeviceSegmentedRadixSortKernelINS1_5radix10policy_hubIyNS0_8NullTypeEiE10Policy1000ELb1ELNS0_9SortOrderE0EyS6_PySA_iNS1_21identity_decomposer_tEEEvPKT2_PSC_PKT3_PSG_T4_T5_iiiT7_:
.text._ZN3cub18CUB_300001_SM_10006detail10radix_sort30DeviceSegmentedRadixSortKernelINS1_5radix10policy_hubIyNS0_8NullTypeEiE10Policy1000ELb1ELNS0_9SortOrderE0EyS6_PySA_iNS1_21identity_decomposer_tEEEvPKT2_PSC_PKT3_PSG_T4_T5_iiiT7_:
[----:B------:R-:W-:Y:S01]  /*0000*/  LDC R1, c[0x0][0x37c] ;  /* 0x0000df00ff017b82 */ /* 0x000fe20000000800 */
[----:B------:R-:W0:Y:S07]  /*0010*/  S2R R5, SR_CTAID.X ;  /* 0x0000000000057919 */ /* 0x000e2e0000002500 */
[----:B------:R-:W0:Y:S01]  /*0020*/  LDC.64 R12, c[0x0][0x3a8] ;  /* 0x0000ea00ff0c7b82 */ /* 0x000e220000000a00 */
[----:B------:R-:W1:Y:S07]  /*0030*/  LDCU.64 UR10, c[0x0][0x358] ;  /* 0x00006b00ff0a77ac */ /* 0x000e6e0008000a00 */
[----:B------:R-:W2:Y:S01]  /*0040*/  LDC.64 R2, c[0x0][0x3a0] ;  /* 0x0000e800ff027b82 */ /* 0x000ea20000000a00 */
[----:B0-----:R-:W-:-:S04]  /*0050*/  IMAD.WIDE.U32 R12, R5, 0x8, R12 ;  /* 0x00000008050c7825 */ /* 0x001fc800078e000c */
[----:B--2---:R-:W-:Y:S02]  /*0060*/  IMAD.WIDE.U32 R2, R5, 0x8, R2 ;  /* 0x0000000805027825 */ /* 0x004fe400078e0002 */
[----:B-1----:R-:W2:Y:S04]  /*0070*/  LDG.E R12, desc[UR10][R12.64] ;  /* 0x0000000a0c0c7981 */ /* 0x002ea8000c1e1900 */
[----:B------:R-:W2:Y:S02]  /*0080*/  LDG.E R17, desc[UR10][R2.64] ;  /* 0x0000000a02117981 */ /* 0x000ea4000c1e1900 */
[----:B--2---:R-:W-:-:S05]  /*0090*/  IMAD.IADD R13, R12, 0x1, -R17 ;  /* 0x000000010c0d7824 */ /* 0x004fca00078e0a11 */
[----:B------:R-:W-:-:S13]  /*00a0*/  ISETP.GE.AND P0, PT, R13, 0x1, PT ;  /* 0x000000010d00780c */ /* 0x000fda0003f06270 */
[----:B------:R-:W-:Y:S05]  /*00b0*/  @!P0 EXIT ;  /* 0x000000000000894d */ /* 0x000fea0003800000 */
[----:B------:R-:W0:Y:S01]  /*00c0*/  S2R R0, SR_CgaCtaId ;  /* 0x0000000000007919 */ /* 0x000e220000008800 */
[----:B------:R-:W-:Y:S01]  /*00d0*/  MOV R9, 0x400 ;  /* 0x0000040000097802 */ /* 0x000fe20000000f00 */
[----:B------:R-:W1:Y:S01]  /*00e0*/  LDCU.64 UR4, c[0x0][0x380] ;  /* 0x00007000ff0477ac */ /* 0x000e620008000a00 */
[----:B------:R-:W-:Y:S01]  /*00f0*/  ISETP.GE.U32.AND P0, PT, R13, 0x17e80, PT ;  /* 0x00017e800d00780c */ /* 0x000fe20003f06070 */
[----:B------:R-:W2:Y:S01]  /*0100*/  S2R R3, SR_TID.X ;  /* 0x0000000000037919 */ /* 0x000ea20000002100 */
[----:B------:R-:W-:Y:S01]  /*0110*/  IMAD.MOV.U32 R14, RZ, RZ, RZ ;  /* 0x000000ffff0e7224 */ /* 0x000fe200078e00ff */
[----:B------:R-:W-:Y:S01]  /*0120*/  UMOV UR6, 0x1800 ;  /* 0x0000180000067882 */ /* 0x000fe20000000000 */
[----:B------:R-:W-:Y:S01]  /*0130*/  UMOV UR7, 0x0 ;  /* 0x0000000000077882 */ /* 0x000fe20000000000 */
[----:B------:R-:W-:Y:S02]  /*0140*/  IMAD.MOV.U32 R10, RZ, RZ, RZ ;  /* 0x000000ffff0a7224 */ /* 0x000fe400078e00ff */
[----:B------:R-:W-:-:S02]  /*0150*/  IMAD.MOV.U32 R8, RZ, RZ, RZ ;  /* 0x000000ffff087224 */ /* 0x000fc400078e00ff */
[----:B------:R-:W-:Y:S01]  /*0160*/  IMAD.MOV.U32 R19, RZ, RZ, R17 ;  /* 0x000000ffff137224 */ /* 0x000fe200078e0011 */
[----:B-1----:R-:W-:Y:S01]  /*0170*/  UIMAD.WIDE.U32 UR6, UR4, 0x1, UR6 ;  /* 0x00000001040678a5 */ /* 0x002fe2000f8e0006 */
[----:B0-----:R-:W-:Y:S01]  /*0180*/  LEA R9, R0, R9, 0x18 ;  /* 0x0000000900097211 */ /* 0x001fe200078ec0ff */
[----:B------:R-:W-:Y:S01]  /*0190*/  IMAD.MOV.U32 R0, RZ, RZ, RZ ;  /* 0x000000ffff007224 */ /* 0x000fe200078e00ff */
[----:B--2---:R-:W-:-:S03]  /*01a0*/  SHF.R.U32.HI R4, RZ, 0x5, R3 ;  /* 0x00000005ff047819 */ /* 0x004fc60000011603 */
[--C-:B------:R-:W-:Y:S02]  /*01b0*/  IMAD R15, R3, 0x4, R9.reuse ;  /* 0x00000004030f7824 */ /* 0x100fe400078e0209 */
[----:B------:R-:W-:-:S03]  /*01c0*/  IMAD R11, R4, 0x600, R9 ;  /* 0x00000600040b7824 */ /* 0x000fc600078e0209 */
[----:B------:R0:W-:Y:S04]  /*01d0*/  STS [R15], RZ ;  /* 0x000000ff0f007388 */ /* 0x0001e80000000800 */
[----:B------:R0:W-:Y:S04]  /*01e0*/  STS [R15+0x600], RZ ;  /* 0x000600ff0f007388 */ /* 0x0001e80000000800 */
[----:B------:R0:W-:Y:S04]  /*01f0*/  STS [R15+0xc00], RZ ;  /* 0x000c00ff0f007388 */ /* 0x0001e80000000800 */
[----:B------:R0:W-:Y:S04]  /*0200*/  STS [R15+0x1200], RZ ;  /* 0x001200ff0f007388 */ /* 0x0001e80000000800 */
[----:B------:R0:W-:Y:S04]  /*0210*/  STS [R15+0x1800], RZ ;  /* 0x001800ff0f007388 */ /* 0x0001e80000000800 */
[----:B------:R0:W-:Y:S04]  /*0220*/  STS [R15+0x1e00], RZ ;  /* 0x001e00ff0f007388 */ /* 0x0001e80000000800 */
[----:B------:R0:W-:Y:S04]  /*0230*/  STS [R15+0x2400], RZ ;  /* 0x002400ff0f007388 */ /* 0x0001e80000000800 */
[----:B------:R0:W-:Y:S01]  /*0240*/  STS [R15+0x2a00], RZ ;  /* 0x002a00ff0f007388 */ /* 0x0001e20000000800 */
[----:B------:R-:W-:Y:S05]  /*0250*/  @!P0 BRA `(.L_x_0) ;  /* 0x0000000800b08947 */ /* 0x000fea0003800000 */
[----:B------:R-:W-:Y:S01]  /*0260*/  IMAD.MOV.U32 R14, RZ, RZ, RZ ;  /* 0x000000ffff0e7224 */ /* 0x000fe200078e00ff */
[----:B------:R-:W-:Y:S01]  /*0270*/  UIADD3 UR8, UPT, UPT, UR7, UR5, URZ ;  /* 0x0000000507087290 */ /* 0x000fe2000fffe0ff */
[----:B------:R-:W-:-:S11]  /*0280*/  IMAD.MOV.U32 R19, RZ, RZ, R17 ;  /* 0x000000ffff137224 */ /* 0x000fd600078e0011 */
.L_x_4:
[----:B------:R-:W-:Y:S01]  /*0290*/  IMAD.IADD R16, R12, 0x1, -R19 ;  /* 0x000000010c107824 */ /* 0x000fe200078e0a13 */
[----:B-1----:R-:W1:Y:S01]  /*02a0*/  LDCU UR9, c[0x0][0x3b4] ;  /* 0x00007680ff0977ac */ /* 0x002e620008000800 */
[----:B------:R-:W2:Y:S01]  /*02b0*/  LDCU UR12, c[0x0][0x3b8] ;  /* 0x00007700ff0c77ac */ /* 0x000ea20008000800 */
[----:B---3--:R-:W-:-:S05]  /*02c0*/  UMOV UR4, URZ ;  /* 0x000000ff00047c82 */ /* 0x008fca0008000000 */
.L_x_1:
[----:B------:R-:W-:-:S04]  /*02d0*/  IADD3 R4, P0, PT, R3, R19, RZ ;  /* 0x0000001303047210 */ /* 0x000fc80007f1e0ff */
[----:B------:R-:W-:Y:S02]  /*02e0*/  LEA.HI.X.SX32 R5, R19, RZ, 0x1, P0 ;  /* 0x000000ff13057211 */ /* 0x000fe400000f0eff */
[----:B------:R-:W-:-:S04]  /*02f0*/  LEA R20, P0, R4, UR6, 0x3 ;  /* 0x0000000604147c11 */ /* 0x000fc8000f8018ff */
[----:B------:R-:W-:-:S05]  /*0300*/  LEA.HI.X R21, R4, UR8, R5, 0x3, P0 ;  /* 0x0000000804157c11 */ /* 0x000fca00080f1c05 */
[----:B------:R-:W1:Y:S04]  /*0310*/  LDG.E.64 R22, desc[UR10][R20.64+-0x1800] ;  /* 0xffe8000a14167981 */ /* 0x000e68000c1e1b00 */
[----:B---3--:R-:W3:Y:S04]  /*0320*/  LDG.E.64 R24, desc[UR10][R20.64+-0xc00] ;  /* 0xfff4000a14187981 */ /* 0x008ee8000c1e1b00 */
[----:B------:R-:W4:Y:S04]  /*0330*/  LDG.E.64 R26, desc[UR10][R20.64] ;  /* 0x0000000a141a7981 */ /* 0x000f28000c1e1b00 */
[----:B------:R-:W5:Y:S04]  /*0340*/  LDG.E.64 R4, desc[UR10][R20.64+0xc00] ;  /* 0x000c000a14047981 */ /* 0x000f68000c1e1b00 */
[----:B------:R3:W4:Y:S01]  /*0350*/  LDG.E.64 R6, desc[UR10][R20.64+0x1800] ;  /* 0x0018000a14067981 */ /* 0x000722000c1e1b00 */
[----:B------:R-:W-:Y:S01]  /*0360*/  UMOV UR5, 0x1 ;  /* 0x0000000100057882 */ /* 0x000fe20000000000 */
[----:B------:R-:W-:Y:S01]  /*0370*/  UIADD3 UR4, UPT, UPT, UR4, -0x780, URZ ;  /* 0xfffff88004047890 */ /* 0x000fe2000fffe0ff */
[----:B------:R-:W-:Y:S01]  /*0380*/  VIADD R16, R16, 0xfffff880 ;  /* 0xfffff88010107836 */ /* 0x000fe20000000000 */
[----:B--2---:R-:W-:Y:S01]  /*0390*/  USHF.L.U32 UR5, UR5, UR12, URZ ;  /* 0x0000000c05057299 */ /* 0x004fe200080006ff */
[----:B------:R-:W-:Y:S01]  /*03a0*/  VIADD R19, R19, 0x780 ;  /* 0x0000078013137836 */ /* 0x000fe20000000000 */
[----:B------:R-:W-:-:S02]  /*03b0*/  UISETP.NE.AND UP0, UPT, UR4, -0x17e80, UPT ;  /* 0xfffe81800400788c */ /* 0x000fc4000bf05270 */
[----:B------:R-:W-:Y:S01]  /*03c0*/  UIADD3 UR5, UPT, UPT, UR5, -0x1, URZ ;  /* 0xffffffff05057890 */ /* 0x000fe2000fffe0ff */
[----:B------:R-:W-:Y:S01]  /*03d0*/  BAR.SYNC.DEFER_BLOCKING 0x0 ;  /* 0x0000000000007b1d */ /* 0x000fe20000010000 */
[----:B-1----:R-:W-:-:S04]  /*03e0*/  SHF.R.U64 R18, R22, UR9, R23 ;  /* 0x0000000916127c19 */ /* 0x002fc80008001217 */
[----:B------:R-:W-:Y:S02]  /*03f0*/  LOP3.LUT R18, R18, UR5, RZ, 0xc0, !PT ;  /* 0x0000000512127c12 */ /* 0x000fe4000f8ec0ff */
[----:B---3--:R-:W-:Y:S02]  /*0400*/  SHF.R.U64 R20, R24, UR9, R25 ;  /* 0x0000000918147c19 */ /* 0x008fe40008001219 */
[----:B------:R-:W-:Y:S02]  /*0410*/  SHF.R.U32.HI R22, RZ, 0x2, R18 ;  /* 0x00000002ff167819 */ /* 0x000fe40000011612 */
[----:B------:R-:W-:Y:S02]  /*0420*/  LOP3.LUT R23, R18, 0x3, RZ, 0xc0, !PT ;  /* 0x0000000312177812 */ /* 0x000fe400078ec0ff */
[----:B------:R-:W-:Y:S01]  /*0430*/  LOP3.LUT R20, R20, UR5, RZ, 0xc0, !PT ;  /* 0x0000000514147c12 */ /* 0x000fe2000f8ec0ff */
[----:B------:R-:W-:Y:S01]  /*0440*/  IMAD R22, R22, 0x600, R15 ;  /* 0x0000060016167824 */ /* 0x000fe200078e020f */
[----:B-----5:R-:W-:-:S02]  /*0450*/  SHF.R.U64 R4, R4, UR9, R5 ;  /* 0x0000000904047c19 */ /* 0x020fc40008001205 */
[----:B------:R-:W-:Y:S01]  /*0460*/  SHF.R.U32.HI R24, RZ, 0x2, R20 ;  /* 0x00000002ff187819 */ /* 0x000fe20000011614 */
[----:B------:R-:W-:Y:S01]  /*0470*/  IMAD.IADD R22, R22, 0x1, R23 ;  /* 0x0000000116167824 */ /* 0x000fe200078e0217 */
[----:B------:R-:W-:Y:S02]  /*0480*/  LOP3.LUT R23, R20, 0x3, RZ, 0xc0, !PT ;  /* 0x0000000314177812 */ /* 0x000fe400078ec0ff */
[----:B----4-:R-:W-:Y:S01]  /*0490*/  SHF.R.U64 R20, R26, UR9, R27 ;  /* 0x000000091a147c19 */ /* 0x010fe2000800121b */
[----:B------:R-:W-:Y:S01]  /*04a0*/  IMAD R24, R24, 0x600, R15 ;  /* 0x0000060018187824 */ /* 0x000fe200078e020f */
[----:B------:R-:W1:Y:S01]  /*04b0*/  LDS.U8 R18, [R22] ;  /* 0x0000000016127984 */ /* 0x000e620000000000 */
[----:B------:R-:W-:Y:S02]  /*04c0*/  LOP3.LUT R4, R4, UR5, RZ, 0xc0, !PT ;  /* 0x0000000504047c12 */ /* 0x000fe4000f8ec0ff */
[----:B------:R-:W-:Y:S01]  /*04d0*/  IMAD.IADD R23, R24, 0x1, R23 ;  /* 0x0000000118177824 */ /* 0x000fe200078e0217 */
[----:B------:R-:W-:-:S02]  /*04e0*/  LOP3.LUT R20, R20, UR5, RZ, 0xc0, !PT ;  /* 0x0000000514147c12 */ /* 0x000fc4000f8ec0ff */
[----:B------:R-:W-:Y:S02]  /*04f0*/  SHF.R.U64 R6, R6, UR9, R7 ;  /* 0x0000000906067c19 */ /* 0x000fe40008001207 */
[----:B------:R-:W-:Y:S02]  /*0500*/  SHF.R.U32.HI R24, RZ, 0x2, R20 ;  /* 0x00000002ff187819 */ /* 0x000fe40000011614 */
[----:B------:R-:W-:Y:S02]  /*0510*/  LOP3.LUT R25, R20, 0x3, RZ, 0xc0, !PT ;  /* 0x0000000314197812 */ /* 0x000fe400078ec0ff */
[----:B------:R-:W-:Y:S01]  /*0520*/  LOP3.LUT R6, R6, UR5, RZ, 0xc0, !PT ;  /* 0x0000000506067c12 */ /* 0x000fe2000f8ec0ff */
[----:B------:R-:W-:-:S03]  /*0530*/  IMAD R24, R24, 0x600, R15 ;  /* 0x0000060018187824 */ /* 0x000fc600078e020f */
[----:B------:R-:W-:Y:S01]  /*0540*/  LOP3.LUT R7, R6, 0x3, RZ, 0xc0, !PT ;  /* 0x0000000306077812 */ /* 0x000fe200078ec0ff */
[----:B------:R-:W-:Y:S02]  /*0550*/  IMAD.IADD R24, R24, 0x1, R25 ;  /* 0x0000000118187824 */ /* 0x000fe400078e0219 */
[----:B-1----:R-:W-:-:S05]  /*0560*/  VIADD R21, R18, 0x1 ;  /* 0x0000000112157836 */ /* 0x002fca0000000000 */
[----:B------:R1:W-:Y:S04]  /*0570*/  STS.U8 [R22], R21 ;  /* 0x0000001516007388 */ /* 0x0003e80000000000 */
[----:B------:R-:W2:Y:S01]  /*0580*/  LDS.U8 R18, [R23] ;  /* 0x0000000017127984 */ /* 0x000ea20000000000 */
[----:B-1----:R-:W-:Y:S02]  /*0590*/  SHF.R.U32.HI R22, RZ, 0x2, R4 ;  /* 0x00000002ff167819 */ /* 0x002fe40000011604 */
[----:B------:R-:W-:-:S03]  /*05a0*/  LOP3.LUT R21, R4, 0x3, RZ, 0xc0, !PT ;  /* 0x0000000304157812 */ /* 0x000fc600078ec0ff */
[----:B------:R-:W-:-:S04]  /*05b0*/  IMAD R22, R22, 0x600, R15 ;  /* 0x0000060016167824 */ /* 0x000fc800078e020f */
[----:B------:R-:W-:Y:S02]  /*05c0*/  IMAD.IADD R21, R22, 0x1, R21 ;  /* 0x0000000116157824 */ /* 0x000fe400078e0215 */
[----:B--2---:R-:W-:-:S05]  /*05d0*/  VIADD R18, R18, 0x1 ;  /* 0x0000000112127836 */ /* 0x004fca0000000000 */
[----:B------:R1:W-:Y:S04]  /*05e0*/  STS.U8 [R23], R18 ;  /* 0x0000001217007388 */ /* 0x0003e80000000000 */
[----:B------:R-:W2:Y:S01]  /*05f0*/  LDS.U8 R20, [R24] ;  /* 0x0000000018147984 */ /* 0x000ea20000000000 */
[----:B-1----:R-:W-:-:S05]  /*0600*/  SHF.R.U32.HI R18, RZ, 0x2, R6 ;  /* 0x00000002ff127819 */ /* 0x002fca0000011606 */
[----:B------:R-:W-:-:S04]  /*0610*/  IMAD R18, R18, 0x600, R15 ;  /* 0x0000060012127824 */ /* 0x000fc800078e020f */
[----:B------:R-:W-:Y:S02]  /*0620*/  IMAD.IADD R7, R18, 0x1, R7 ;  /* 0x0000000112077824 */ /* 0x000fe400078e0207 */
[----:B--2---:R-:W-:-:S05]  /*0630*/  VIADD R5, R20, 0x1 ;  /* 0x0000000114057836 */ /* 0x004fca0000000000 */
[----:B------:R-:W-:Y:S04]  /*0640*/  STS.U8 [R24], R5 ;  /* 0x0000000518007388 */ /* 0x000fe80000000000 */
[----:B------:R-:W1:Y:S02]  /*0650*/  LDS.U8 R4, [R21] ;  /* 0x0000000015047984 */ /* 0x000e640000000000 */
[----:B-1----:R-:W-:-:S05]  /*0660*/  VIADD R4, R4, 0x1 ;  /* 0x0000000104047836 */ /* 0x002fca0000000000 */
[----:B------:R-:W-:Y:S04]  /*0670*/  STS.U8 [R21], R4 ;  /* 0x0000000415007388 */ /* 0x000fe80000000000 */
[----:B------:R-:W1:Y:S02]  /*0680*/  LDS.U8 R6, [R7] ;  /* 0x0000000007067984 */ /* 0x000e640000000000 */
[----:B-1----:R-:W-:-:S05]  /*0690*/  VIADD R6, R6, 0x1 ;  /* 0x0000000106067836 */ /* 0x002fca0000000000 */
[----:B------:R3:W-:Y:S01]  /*06a0*/  STS.U8 [R7], R6 ;  /* 0x0000000607007388 */ /* 0x0007e20000000000 */
[----:B------:R-:W-:Y:S05]  /*06b0*/  BRA.U UP0, `(.L_x_1) ;  /* 0xfffffffd00047547 */ /* 0x000fea000b83ffff */
[----:B------:R-:W-:Y:S01]  /*06c0*/  BAR.SYNC.DEFER_BLOCKING 0x0 ;  /* 0x0000000000007b1d */ /* 0x000fe20000010000 */
[----:B------:R-:W-:-:S05]  /*06d0*/  ISETP.GT.U32.AND P0, PT, R3, 0xff, PT ;  /* 0x000000ff0300780c */ /* 0x000fca0003f04070 */
[----:B------:R-:W-:Y:S08]  /*06e0*/  BSSY.RECONVERGENT B0, `(.L_x_2) ;  /* 0x0000058000007945 */ /* 0x000ff00003800200 */
[----:B------:R-:W-:Y:S05]  /*06f0*/  @P0 BRA `(.L_x_3) ;  /* 0x0000000400580947 */ /* 0x000fea0003800000 */
[----:B------:R-:W1:Y:S02]  /*0700*/  S2R R4, SR_LANEID ;  /* 0x0000000000047919 */ /* 0x000e640000000000 */
[----:B-1----:R-:W-:-:S05]  /*0710*/  IMAD R4, R4, 0x4, R11 ;  /* 0x0000000404047824 */ /* 0x002fca00078e020b */
[----:B------:R-:W1:Y:S04]  /*0720*/  LDS R5, [R4] ;  /* 0x0000000004057984 */ /* 0x000e680000000800 */
[----:B---3--:R-:W2:Y:S04]  /*0730*/  LDS R6, [R4+0x80] ;  /* 0x0000800004067984 */ /* 0x008ea80000000800 */
[----:B------:R-:W3:Y:S04]  /*0740*/  LDS R22, [R4+0x100] ;  /* 0x0001000004167984 */ /* 0x000ee80000000800 */
[----:B------:R-:W4:Y:S04]  /*0750*/  LDS R23, [R4+0x180] ;  /* 0x0001800004177984 */ /* 0x000f280000000800 */
[----:B------:R-:W5:Y:S04]  /*0760*/  LDS R24, [R4+0x200] ;  /* 0x0002000004187984 */ /* 0x000f680000000800 */
[----:B------:R-:W0:Y:S04]  /*0770*/  LDS R25, [R4+0x280] ;  /* 0x0002800004197984 */ /* 0x000e280000000800 */
[----:B------:R-:W0:Y:S04]  /*0780*/  LDS R26, [R4+0x300] ;  /* 0x00030000041a7984 */ /* 0x000e280000000800 */
[----:B------:R-:W0:Y:S04]  /*0790*/  LDS R27, [R4+0x380] ;  /* 0x00038000041b7984 */ /* 0x000e280000000800 */
[----:B------:R-:W0:Y:S04]  /*07a0*/  LDS R28, [R4+0x400] ;  /* 0x00040000041c7984 */ /* 0x000e280000000800 */
[----:B------:R-:W0:Y:S01]  /*07b0*/  LDS R29, [R4+0x480] ;  /* 0x00048000041d7984 */ /* 0x000e220000000800 */
[----:B-1----:R-:W-:-:S02]  /*07c0*/  PRMT R7, R5, 0x7770, RZ ;  /* 0x0000777005077816 */ /* 0x002fc400000000ff */
[C---:B------:R-:W-:Y:S02]  /*07d0*/  PRMT R21, R5.reuse, 0x7771, RZ ;  /* 0x0000777105157816 */ /* 0x040fe400000000ff */
[C---:B--2---:R-:W-:Y:S02]  /*07e0*/  PRMT R18, R6.reuse, 0x7770, RZ ;  /* 0x0000777006127816 */ /* 0x044fe400000000ff */
[----:B------:R-:W-:Y:S02]  /*07f0*/  PRMT R20, R6, 0x7771, RZ ;  /* 0x0000777106147816 */ /* 0x000fe400000000ff */
[----:B------:R-:W-:Y:S02]  /*0800*/  IADD3 R18, PT, PT, R18, R0, R7 ;  /* 0x0000000012127210 */ /* 0x000fe40007ffe007 */
[----:B------:R-:W-:Y:S02]  /*0810*/  IADD3 R20, PT, PT, R20, R8, R21 ;  /* 0x0000000814147210 */ /* 0x000fe40007ffe015 */
[----:B------:R-:W-:-:S02]  /*0820*/  PRMT R7, R5, 0x7772, RZ ;  /* 0x0000777205077816 */ /* 0x000fc400000000ff */
[----:B------:R-:W-:Y:S02]  /*0830*/  PRMT R0, R6, 0x7772, RZ ;  /* 0x0000777206007816 */ /* 0x000fe400000000ff */
[----:B---3--:R-:W-:Y:S02]  /*0840*/  PRMT R21, R22, 0x7770, RZ ;  /* 0x0000777016157816 */ /* 0x008fe400000000ff */
[----:B----4-:R-:W-:Y:S02]  /*0850*/  PRMT R8, R23, 0x7770, RZ ;  /* 0x0000777017087816 */ /* 0x010fe400000000ff */
[----:B------:R-:W-:Y:S02]  /*0860*/  PRMT R5, R5, 0x7773, RZ ;  /* 0x0000777305057816 */ /* 0x000fe400000000ff */
[----:B------:R-:W-:Y:S02]  /*0870*/  PRMT R6, R6, 0x7773, RZ ;  /* 0x0000777306067816 */ /* 0x000fe400000000ff */
[----:B------:R-:W-:-:S02]  /*0880*/  IADD3 R0, PT, PT, R0, R10, R7 ;  /* 0x0000000a00007210 */ /* 0x000fc40007ffe007 */
[----:B------:R-:W-:Y:S02]  /*0890*/  IADD3 R8, PT, PT, R8, R18, R21 ;  /* 0x0000001208087210 */ /* 0x000fe40007ffe015 */
[----:B------:R-:W-:Y:S02]  /*08a0*/  IADD3 R5, PT, PT, R6, R14, R5 ;  /* 0x0000000e06057210 */ /* 0x000fe40007ffe005 */
[C---:B------:R-:W-:Y:S02]  /*08b0*/  PRMT R7, R22.reuse, 0x7771, RZ ;  /* 0x0000777116077816 */ /* 0x040fe400000000ff */
[C---:B------:R-:W-:Y:S02]  /*08c0*/  PRMT R21, R22.reuse, 0x7772, RZ ;  /* 0x0000777216157816 */ /* 0x040fe400000000ff */
[----:B------:R-:W-:Y:S02]  /*08d0*/  PRMT R6, R23, 0x7771, RZ ;  /* 0x0000777117067816 */ /* 0x000fe400000000ff */
[----:B------:R-:W-:-:S02]  /*08e0*/  PRMT R22, R22, 0x7773, RZ ;  /* 0x0000777316167816 */ /* 0x000fc400000000ff */
[C---:B------:R-:W-:Y:S02]  /*08f0*/  PRMT R10, R23.reuse, 0x7772, RZ ;  /* 0x00007772170a7816 */ /* 0x040fe400000000ff */
[----:B------:R-:W-:Y:S02]  /*0900*/  PRMT R23, R23, 0x7773, RZ ;  /* 0x0000777317177816 */ /* 0x000fe400000000ff */
[----:B------:R-:W-:Y:S02]  /*0910*/  IADD3 R6, PT, PT, R6, R20, R7 ;  /* 0x0000001406067210 */ /* 0x000fe40007ffe007 */
[----:B------:R-:W-:Y:S01]  /*0920*/  IADD3 R5, PT, PT, R23, R5, R22 ;  /* 0x0000000517057210 */ /* 0x000fe20007ffe016 */
[----:B------:R-:W1:Y:S01]  /*0930*/  LDS R20, [R4+0x500] ;  /* 0x0005000004147984 */ /* 0x000e620000000800 */
[----:B------:R-:W-:Y:S02]  /*0940*/  IADD3 R0, PT, PT, R10, R0, R21 ;  /* 0x000000000a007210 */ /* 0x000fe40007ffe015 */
[C---:B-----5:R-:W-:Y:S01]  /*0950*/  PRMT R7, R24.reuse, 0x7770, RZ ;  /* 0x0000777018077816 */ /* 0x060fe200000000ff */
[----:B------:R2:W3:Y:S01]  /*0960*/  LDS R22, [R4+0x580] ;  /* 0x0005800004167984 */ /* 0x0004e20000000800 */
[----:B------:R-:W-:-:S02]  /*0970*/  PRMT R21, R24, 0x7771, RZ ;  /* 0x0000777118157816 */ /* 0x000fc400000000ff */
[C---:B------:R-:W-:Y:S02]  /*0980*/  PRMT R23, R24.reuse, 0x7772, RZ ;  /* 0x0000777218177816 */ /* 0x040fe400000000ff */
[C---:B0-----:R-:W-:Y:S02]  /*0990*/  PRMT R10, R25.reuse, 0x7770, RZ ;  /* 0x00007770190a7816 */ /* 0x041fe400000000ff */
[C---:B------:R-:W-:Y:S02]  /*09a0*/  PRMT R14, R25.reuse, 0x7771, RZ ;  /* 0x00007771190e7816 */ /* 0x040fe400000000ff */
[C---:B------:R-:W-:Y:S02]  /*09b0*/  PRMT R18, R25.reuse, 0x7772, RZ ;  /* 0x0000777219127816 */ /* 0x040fe400000000ff */
[----:B------:R-:W-:Y:S02]  /*09c0*/  PRMT R24, R24, 0x7773, RZ ;  /* 0x0000777318187816 */ /* 0x000fe400000000ff */
[----:B------:R-:W-:-:S02]  /*09d0*/  PRMT R25, R25, 0x7773, RZ ;  /* 0x0000777319197816 */ /* 0x000fc400000000ff */
[----:B------:R-:W-:Y:S02]  /*09e0*/  IADD3 R7, PT, PT, R10, R8, R7 ;  /* 0x000000080a077210 */ /* 0x000fe40007ffe007 */
[----:B------:R-:W-:Y:S02]  /*09f0*/  IADD3 R6, PT, PT, R14, R6, R21 ;  /* 0x000000060e067210 */ /* 0x000fe40007ffe015 */
[----:B------:R-:W-:Y:S02]  /*0a00*/  IADD3 R0, PT, PT, R18, R0, R23 ;  /* 0x0000000012007210 */ /* 0x000fe40007ffe017 */
[C---:B--2---:R-:W-:Y:S02]  /*0a10*/  PRMT R4, R26.reuse, 0x7770, RZ ;  /* 0x000077701a047816 */ /* 0x044fe400000000ff */
[C---:B------:R-:W-:Y:S02]  /*0a20*/  PRMT R21, R26.reuse, 0x7771, RZ ;  /* 0x000077711a157816 */ /* 0x040fe400000000ff */
[----:B------:R-:W-:-:S02]  /*0a30*/  PRMT R23, R26, 0x7772, RZ ;  /* 0x000077721a177816 */ /* 0x000fc400000000ff */
[C---:B------:R-:W-:Y:S02]  /*0a40*/  PRMT R8, R27.reuse, 0x7770, RZ ;  /* 0x000077701b087816 */ /* 0x040fe400000000ff */
[C---:B------:R-:W-:Y:S02]  /*0a50*/  PRMT R10, R27.reuse, 0x7771, RZ ;  /* 0x000077711b0a7816 */ /* 0x040fe400000000ff */
[----:B------:R-:W-:Y:S02]  /*0a60*/  PRMT R14, R27, 0x7772, RZ ;  /* 0x000077721b0e7816 */ /* 0x000fe400000000ff */
[----:B------:R-:W-:Y:S02]  /*0a70*/  IADD3 R5, PT, PT, R25, R5, R24 ;  /* 0x0000000519057210 */ /* 0x000fe40007ffe018 */
[----:B------:R-:W-:Y:S02]  /*0a80*/  PRMT R26, R26, 0x7773, RZ ;  /* 0x000077731a1a7816 */ /* 0x000fe400000000ff */
[----:B------:R-:W-:-:S02]  /*0a90*/  PRMT R27, R27, 0x7773, RZ ;  /* 0x000077731b1b7816 */ /* 0x000fc400000000ff */
[----:B------:R-:W-:Y:S02]  /*0aa0*/  IADD3 R4, PT, PT, R8, R7, R4 ;  /* 0x0000000708047210 */ /* 0x000fe40007ffe004 */
[----:B------:R-:W-:Y:S02]  /*0ab0*/  IADD3 R6, PT, PT, R10, R6, R21 ;  /* 0x000000060a067210 */ /* 0x000fe40007ffe015 */
[----:B------:R-:W-:Y:S02]  /*0ac0*/  IADD3 R0, PT, PT, R14, R0, R23 ;  /* 0x000000000e007210 */ /* 0x000fe40007ffe017 */
[C---:B------:R-:W-:Y:S02]  /*0ad0*/  PRMT R7, R28.reuse, 0x7770, RZ ;  /* 0x000077701c077816 */ /* 0x040fe400000000ff */
        /* <DEDUP_REMOVED lines=11> */
[C---:B-1----:R-:W-:Y:S02]  /*0b90*/  PRMT R7, R20.reuse, 0x7770, RZ ;  /* 0x0000777014077816 */ /* 0x042fe400000000ff */
[C---:B------:R-:W-:Y:S02]  /*0ba0*/  PRMT R21, R20.reuse, 0x7771, RZ ;  /* 0x0000777114157816 */ /* 0x040fe400000000ff */
[----:B------:R-:W-:-:S02]  /*0bb0*/  PRMT R23, R20, 0x7772, RZ ;  /* 0x0000777214177816 */ /* 0x000fc400000000ff */
[C---:B---3--:R-:W-:Y:S02]  /*0bc0*/  PRMT R0, R22.reuse, 0x7770, RZ ;  /* 0x0000777016007816 */ /* 0x048fe400000000ff */
        /* <DEDUP_REMOVED lines=8> */
[----:B------:R-:W-:-:S07]  /*0c50*/  IADD3 R14, PT, PT, R22, R5, R20 ;  /* 0x00000005160e7210 */ /* 0x000fce0007ffe014 */
.L_x_3:
[----:B------:R-:W-:Y:S05]  /*0c60*/  BSYNC.RECONVERGENT B0 ;  /* 0x0000000000007941 */ /* 0x000fea0003800200 */
.L_x_2:
[----:B------:R-:W-:Y:S01]  /*0c70*/  BAR.SYNC.DEFER_BLOCKING 0x0 ;  /* 0x0000000000007b1d */ /* 0x000fe20000010000 */
[----:B------:R-:W-:-:S05]  /*0c80*/  ISETP.GT.AND P0, PT, R16, 0x17e7f, PT ;  /* 0x00017e7f1000780c */ /* 0x000fca0003f04270 */
        /* <DEDUP_REMOVED lines=8> */
[----:B------:R-:W-:Y:S05]  /*0d10*/  @P0 BRA `(.L_x_4) ;  /* 0xfffffff4005c0947 */ /* 0x000fea000383ffff */
.L_x_0:
[----:B------:R-:W-:Y:S01]  /*0d20*/  IMAD.IADD R21, R12, 0x1, -R19 ;  /* 0x000000010c157824 */ /* 0x000fe200078e0a13 */
[----:B------:R-:W2:Y:S04]  /*0d30*/  LDCU UR9, c[0x0][0x3b4] ;  /* 0x00007680ff0977ac */ /* 0x000ea80008000800 */
[----:B------:R-:W-:Y:S01]  /*0d40*/  ISETP.GE.AND P0, PT, R21, 0x780, PT ;  /* 0x000007801500780c */ /* 0x000fe20003f06270 */
[----:B------:R-:W4:-:S12]  /*0d50*/  LDCU UR12, c[0x0][0x3b4] ;  /* 0x00007680ff0c77ac */ /* 0x000f180008000800 */
[----:B------:R-:W-:Y:S05]  /*0d60*/  @!P0 BRA `(.L_x_5) ;  /* 0x00000004000c8947 */ /* 0x000fea0003800000 */
[----:B------:R-:W5:Y:S01]  /*0d70*/  LDCU.64 UR4, c[0x0][0x380] ;  /* 0x00007000ff0477ac */ /* 0x000f620008000a00 */
[----:B------:R-:W0:Y:S01]  /*0d80*/  LDCU UR7, c[0x0][0x3b4] ;  /* 0x00007680ff0777ac */ /* 0x000e220008000800 */
[----:B------:R-:W0:Y:S01]  /*0d90*/  LDCU UR8, c[0x0][0x3b8] ;  /* 0x00007700ff0877ac */ /* 0x000e220008000800 */
[----:B-----5:R-:W-:-:S04]  /*0da0*/  UIADD3 UR4, UP0, UPT, UR4, 0x1800, URZ ;  /* 0x0000180004047890 */ /* 0x020fc8000ff1e0ff */
[----:B0-----:R-:W-:-:S12]  /*0db0*/  UIADD3.X UR5, UPT, UPT, URZ, UR5, URZ, UP0, !UPT ;  /* 0x00000005ff057290 */ /* 0x001fd800087fe4ff */
.L_x_6:
[----:B------:R-:W-:-:S04]  /*0dc0*/  IADD3 R4, P0, PT, R3, R19, RZ ;  /* 0x0000001303047210 */ /* 0x000fc80007f1e0ff */
[----:B0-----:R-:W-:Y:S02]  /*0dd0*/  LEA.HI.X.SX32 R5, R19, RZ, 0x1, P0 ;  /* 0x000000ff13057211 */ /* 0x001fe400000f0eff */
[----:B------:R-:W-:-:S04]  /*0de0*/  LEA R22, P0, R4, UR4, 0x3 ;  /* 0x0000000404167c11 */ /* 0x000fc8000f8018ff */
[----:B------:R-:W-:-:S05]  /*0df0*/  LEA.HI.X R23, R4, UR5, R5, 0x3, P0 ;  /* 0x0000000504177c11 */ /* 0x000fca00080f1c05 */
[----:B------:R-:W5:Y:S04]  /*0e00*/  LDG.E.64 R24, desc[UR10][R22.64+-0x1800] ;  /* 0xffe8000a16187981 */ /* 0x000f68000c1e1b00 */
[----:B------:R-:W2:Y:S04]  /*0e10*/  LDG.E.64 R26, desc[UR10][R22.64+-0xc00] ;  /* 0xfff4000a161a7981 */ /* 0x000ea8000c1e1b00 */
[----:B------:R-:W4:Y:S04]  /*0e20*/  LDG.E.64 R28, desc[UR10][R22.64] ;  /* 0x0000000a161c7981 */ /* 0x000f28000c1e1b00 */
[----:B------:R-:W4:Y:S04]  /*0e30*/  LDG.E.64 R4, desc[UR10][R22.64+0xc00] ;  /* 0x000c000a16047981 */ /* 0x000f28000c1e1b00 */
[----:B---3--:R0:W3:Y:S01]  /*0e40*/  LDG.E.64 R6, desc[UR10][R22.64+0x1800] ;  /* 0x0018000a16067981 */ /* 0x0080e2000c1e1b00 */
[----:B------:R-:W-:Y:S01]  /*0e50*/  UMOV UR6, 0x1 ;  /* 0x0000000100067882 */ /* 0x000fe20000000000 */
[----:B------:R-:W-:Y:S01]  /*0e60*/  VIADD R21, R21, 0xfffff880 ;  /* 0xfffff88015157836 */ /* 0x000fe20000000000 */
[----:B------:R-:W-:Y:S01]  /*0e70*/  USHF.L.U32 UR6, UR6, UR8, URZ ;  /* 0x0000000806067299 */ /* 0x000fe200080006ff */
[----:B------:R-:W-:-:S03]  /*0e80*/  VIADD R19, R19, 0x780 ;  /* 0x0000078013137836 */ /* 0x000fc60000000000 */
[----:B------:R-:W-:Y:S01]  /*0e90*/  UIADD3 UR6, UPT, UPT, UR6, -0x1, URZ ;  /* 0xffffffff06067890 */ /* 0x000fe2000fffe0ff */
[----:B------:R-:W-:Y:S01]  /*0ea0*/  BAR.SYNC.DEFER_BLOCKING 0x0 ;  /* 0x0000000000007b1d */ /* 0x000fe20000010000 */
[----:B------:R-:W-:Y:S02]  /*0eb0*/  ISETP.GT.AND P0, PT, R21, 0x77f, PT ;  /* 0x0000077f1500780c */ /* 0x000fe40003f04270 */
[----:B-----5:R-:W-:-:S04]  /*0ec0*/  SHF.R.U64 R16, R24, UR7, R25 ;  /* 0x0000000718107c19 */ /* 0x020fc80008001219 */
[----:B------:R-:W-:Y:S02]  /*0ed0*/  LOP3.LUT R16, R16, UR6, RZ, 0xc0, !PT ;  /* 0x0000000610107c12 */ /* 0x000fe4000f8ec0ff */
[----:B--2---:R-:W-:Y:S02]  /*0ee0*/  SHF.R.U64 R20, R26, UR7, R27 ;  /* 0x000000071a147c19 */ /* 0x004fe4000800121b */
[----:B------:R-:W-:Y:S02]  /*0ef0*/  SHF.R.U32.HI R18, RZ, 0x2, R16 ;  /* 0x00000002ff127819 */ /* 0x000fe40000011610 */
[----:B------:R-:W-:Y:S02]  /*0f00*/  LOP3.LUT R25, R16, 0x3, RZ, 0xc0, !PT ;  /* 0x0000000310197812 */ /* 0x000fe400078ec0ff */
[----:B------:R-:W-:Y:S01]  /*0f10*/  LOP3.LUT R20, R20, UR6, RZ, 0xc0, !PT ;  /* 0x0000000614147c12 */ /* 0x000fe2000f8ec0ff */
[----:B------:R-:W-:Y:S01]  /*0f20*/  IMAD R18, R18, 0x600, R15 ;  /* 0x0000060012127824 */ /* 0x000fe200078e020f */
[----:B----4-:R-:W-:-:S02]  /*0f30*/  SHF.R.U64 R4, R4, UR7, R5 ;  /* 0x0000000704047c19 */ /* 0x010fc40008001205 */
[----:B0-----:R-:W-:Y:S01]  /*0f40*/  SHF.R.U32.HI R22, RZ, 0x2, R20 ;  /* 0x00000002ff167819 */ /* 0x001fe20000011614 */
[----:B------:R-:W-:Y:S01]  /*0f50*/  IMAD.IADD R18, R18, 0x1, R25 ;  /* 0x0000000112127824 */ /* 0x000fe200078e0219 */
[----:B------:R-:W-:Y:S02]  /*0f60*/  LOP3.LUT R25, R20, 0x3, RZ, 0xc0, !PT ;  /* 0x0000000314197812 */ /* 0x000fe400078ec0ff */
[----:B------:R-:W-:Y:S01]  /*0f70*/  SHF.R.U64 R20, R28, UR7, R29 ;  /* 0x000000071c147c19 */ /* 0x000fe2000800121d */
[----:B------:R-:W-:Y:S01]  /*0f80*/  IMAD R22, R22, 0x600, R15 ;  /* 0x0000060016167824 */ /* 0x000fe200078e020f */
[----:B------:R-:W0:Y:S01]  /*0f90*/  LDS.U8 R16, [R18] ;  /* 0x0000000012107984 */ /* 0x000e220000000000 */
[----:B------:R-:W-:Y:S02]  /*0fa0*/  LOP3.LUT R4, R4, UR6, RZ, 0xc0, !PT ;  /* 0x0000000604047c12 */ /* 0x000fe4000f8ec0ff */
[----:B------:R-:W-:Y:S01]  /*0fb0*/  IMAD.IADD R22, R22, 0x1, R25 ;  /* 0x0000000116167824 */ /* 0x000fe200078e0219 */
[----:B------:R-:W-:-:S02]  /*0fc0*/  LOP3.LUT R20, R20, UR6, RZ, 0xc0, !PT ;  /* 0x0000000614147c12 */ /* 0x000fc4000f8ec0ff */
[----:B---3--:R-:W-:Y:S02]  /*0fd0*/  SHF.R.U64 R6, R6, UR7, R7 ;  /* 0x0000000706067c19 */ /* 0x008fe40008001207 */
[----:B------:R-:W-:Y:S02]  /*0fe0*/  SHF.R.U32.HI R24, RZ, 0x2, R20 ;  /* 0x00000002ff187819 */ /* 0x000fe40000011614 */
[----:B------:R-:W-:Y:S02]  /*0ff0*/  LOP3.LUT R27, R20, 0x3, RZ, 0xc0, !PT ;  /* 0x00000003141b7812 */ /* 0x000fe400078ec0ff */
[----:B------:R-:W-:Y:S01]  /*1000*/  LOP3.LUT R6, R6, UR6, RZ, 0xc0, !PT ;  /* 0x0000000606067c12 */ /* 0x000fe2000f8ec0ff */
[----:B------:R-:W-:-:S04]  /*1010*/  IMAD R24, R24, 0x600, R15 ;  /* 0x0000060018187824 */ /* 0x000fc800078e020f */
[----:B------:R-:W-:Y:S02]  /*1020*/  IMAD.IADD R24, R24, 0x1, R27 ;  /* 0x0000000118187824 */ /* 0x000fe400078e021b */
[----:B0-----:R-:W-:-:S05]  /*1030*/  VIADD R23, R16, 0x1 ;  /* 0x0000000110177836 */ /* 0x001fca0000000000 */
[----:B------:R0:W-:Y:S04]  /*1040*/  STS.U8 [R18], R23 ;  /* 0x0000001712007388 */ /* 0x0001e80000000000 */
[----:B------:R-:W2:Y:S01]  /*1050*/  LDS.U8 R16, [R22] ;  /* 0x0000000016107984 */ /* 0x000ea20000000000 */
[----:B0-----:R-:W-:Y:S02]  /*1060*/  SHF.R.U32.HI R18, RZ, 0x2, R4 ;  /* 0x00000002ff127819 */ /* 0x001fe40000011604 */
[----:B------:R-:W-:-:S03]  /*1070*/  LOP3.LUT R23, R4, 0x3, RZ, 0xc0, !PT ;  /* 0x0000000304177812 */ /* 0x000fc600078ec0ff */
[----:B------:R-:W-:-:S04]  /*1080*/  IMAD R18, R18, 0x600, R15 ;  /* 0x0000060012127824 */ /* 0x000fc800078e020f */
[----:B------:R-:W-:Y:S01]  /*1090*/  IMAD.IADD R18, R18, 0x1, R23 ;  /* 0x0000000112127824 */ /* 0x000fe200078e0217 */
[----:B------:R-:W-:Y:S01]  /*10a0*/  LOP3.LUT R23, R6, 0x3, RZ, 0xc0, !PT ;  /* 0x0000000306177812 */ /* 0x000fe200078ec0ff */
[----:B--2---:R-:W-:-:S05]  /*10b0*/  VIADD R25, R16, 0x1 ;  /* 0x0000000110197836 */ /* 0x004fca0000000000 */
[----:B------:R-:W-:Y:S04]  /*10c0*/  STS.U8 [R22], R25 ;  /* 0x0000001916007388 */ /* 0x000fe80000000000 */
[----:B------:R-:W0:Y:S02]  /*10d0*/  LDS.U8 R16, [R24] ;  /* 0x0000000018107984 */ /* 0x000e240000000000 */
[----:B0-----:R-:W-:Y:S01]  /*10e0*/  VIADD R5, R16, 0x1 ;  /* 0x0000000110057836 */ /* 0x001fe20000000000 */
[----:B------:R-:W-:-:S04]  /*10f0*/  SHF.R.U32.HI R16, RZ, 0x2, R6 ;  /* 0x00000002ff107819 */ /* 0x000fc80000011606 */
[----:B------:R-:W-:Y:S01]  /*1100*/  STS.U8 [R24], R5 ;  /* 0x0000000518007388 */ /* 0x000fe20000000000 */
[----:B------:R-:W-:-:S03]  /*1110*/  IMAD R16, R16, 0x600, R15 ;  /* 0x0000060010107824 */ /* 0x000fc600078e020f */
[----:B------:R-:W0:Y:S01]  /*1120*/  LDS.U8 R4, [R18] ;  /* 0x0000000012047984 */ /* 0x000e220000000000 */
[----:B------:R-:W-:Y:S02]  /*1130*/  IMAD.IADD R16, R16, 0x1, R23 ;  /* 0x0000000110107824 */ /* 0x000fe400078e0217 */
[----:B0-----:R-:W-:-:S05]  /*1140*/  VIADD R7, R4, 0x1 ;  /* 0x0000000104077836 */ /* 0x001fca0000000000 */
[----:B------:R-:W-:Y:S04]  /*1150*/  STS.U8 [R18], R7 ;  /* 0x0000000712007388 */ /* 0x000fe80000000000 */
[----:B------:R-:W0:Y:S02]  /*1160*/  LDS.U8 R4, [R16] ;  /* 0x0000000010047984 */ /* 0x000e240000000000 */
[----:B0-----:R-:W-:-:S05]  /*1170*/  VIADD R5, R4, 0x1 ;  /* 0x0000000104057836 */ /* 0x001fca0000000000 */
[----:B------:R0:W-:Y:S01]  /*1180*/  STS.U8 [R16], R5 ;  /* 0x0000000510007388 */ /* 0x0001e20000000000 */
[----:B------:R-:W-:Y:S05]  /*1190*/  @P0 BRA `(.L_x_6) ;  /* 0xfffffffc00080947 */ /* 0x000fea000383ffff */
.L_x_5:
[----:B------:R-:W-:Y:S01]  /*11a0*/  ISETP.GE.AND P0, PT, R3, R21, PT ;  /* 0x000000150300720c */ /* 0x000fe20003f06270 */
[----:B------:R-:W-:Y:S01]  /*11b0*/  BSSY.RECONVERGENT B0, `(.L_x_7) ;  /* 0x000005c000007945 */ /* 0x000fe20003800200 */
[----:B---3--:R-:W-:Y:S02]  /*11c0*/  IMAD.MOV.U32 R7, RZ, RZ, R14 ;  /* 0x000000ffff077224 */ /* 0x008fe400078e000e */
[----:B------:R-:W-:Y:S02]  /*11d0*/  IMAD.MOV.U32 R6, RZ, RZ, R10 ;  /* 0x000000ffff067224 */ /* 0x000fe400078e000a */
[----:B0-----:R-:W-:Y:S02]  /*11e0*/  IMAD.MOV.U32 R5, RZ, RZ, R8 ;  /* 0x000000ffff057224 */ /* 0x001fe400078e0008 */
[----:B------:R-:W-:-:S05]  /*11f0*/  IMAD.MOV.U32 R4, RZ, RZ, R0 ;  /* 0x000000ffff047224 */ /* 0x000fca00078e0000 */
[----:B------:R-:W-:Y:S05]  /*1200*/  @P0 BRA `(.L_x_8) ;  /* 0x0000000400580947 */ /* 0x000fea0003800000 */
[----:B------:R-:W-:Y:S01]  /*1210*/  LOP3.LUT R0, RZ, R3, RZ, 0x33, !PT ;  /* 0x00000003ff007212 */ /* 0x000fe200078e33ff */
[----:B------:R-:W0:Y:S01]  /*1220*/  LDCU UR4, c[0x0][0x3b8] ;  /* 0x00007700ff0477ac */ /* 0x000e220008000800 */
[----:B------:R-:W-:Y:S03]  /*1230*/  BSSY.RECONVERGENT B1, `(.L_x_9) ;  /* 0x0000021000017945 */ /* 0x000fe60003800200 */
[----:B------:R-:W-:-:S04]  /*1240*/  IMAD.IADD R8, R0, 0x1, R21 ;  /* 0x0000000100087824 */ /* 0x000fc800078e0215 */
[C---:B------:R-:W-:Y:S01]  /*1250*/  IMAD.HI.U32 R0, R8.reuse, -0x55555555, RZ ;  /* 0xaaaaaaab08007827 */ /* 0x040fe200078e00ff */
[----:B------:R-:W-:-:S03]  /*1260*/  ISETP.GE.U32.AND P1, PT, R8, 0x480, PT ;  /* 0x000004800800780c */ /* 0x000fc60003f26070 */
[----:B------:R-:W-:Y:S01]  /*1270*/  IMAD.MOV.U32 R8, RZ, RZ, R3 ;  /* 0x000000ffff087224 */ /* 0x000fe200078e0003 */
[----:B------:R-:W-:Y:S01]  /*1280*/  SHF.R.U32.HI R10, RZ, 0x8, R0 ;  /* 0x00000008ff0a7819 */ /* 0x000fe20000011600 */
[----:B------:R-:W-:-:S03]  /*1290*/  IMAD.MOV.U32 R0, RZ, RZ, 0x1 ;  /* 0x00000001ff007424 */ /* 0x000fc600078e00ff */
[----:B------:R-:W-:Y:S02]  /*12a0*/  LOP3.LUT R14, R10, 0x3, RZ, 0xc0, !PT ;  /* 0x000000030a0e7812 */ /* 0x000fe400078ec0ff */
[----:B0-----:R-:W-:Y:S02]  /*12b0*/  SHF.L.U32 R0, R0, UR4, RZ ;  /* 0x0000000400007c19 */ /* 0x001fe400080006ff */
[----:B------:R-:W-:-:S03]  /*12c0*/  ISETP.NE.AND P0, PT, R14, 0x3, PT ;  /* 0x000000030e00780c */ /* 0x000fc60003f05270 */
[----:B------:R-:W-:-:S10]  /*12d0*/  VIADD R0, R0, 0xffffffff ;  /* 0xffffffff00007836 */ /* 0x000fd40000000000 */
[----:B------:R-:W-:Y:S05]  /*12e0*/  @!P0 BRA `(.L_x_10) ;  /* 0x0000000000548947 */ /* 0x000fea0003800000 */
[----:B------:R-:W0:Y:S01]  /*12f0*/  LDC.64 R24, c[0x0][0x380] ;  /* 0x0000e000ff187b82 */ /* 0x000e220000000a00 */
[----:B------:R-:W-:Y:S02]  /*1300*/  VIADD R23, R10, 0x1 ;  /* 0x000000010a177836 */ /* 0x000fe40000000000 */
[----:B------:R-:W-:-:S03]  /*1310*/  IMAD.IADD R27, R3, 0x1, R19 ;  /* 0x00000001031b7824 */ /* 0x000fc600078e0213 */
[----:B------:R-:W-:-:S05]  /*1320*/  LOP3.LUT R23, R23, 0x3, RZ, 0xc0, !PT ;  /* 0x0000000317177812 */ /* 0x000fca00078ec0ff */
[----:B------:R-:W-:Y:S02]  /*1330*/  IMAD R8, R23, 0x180, R3 ;  /* 0x0000018017087824 */ /* 0x000fe400078e0203 */
[----:B------:R-:W-:-:S07]  /*1340*/  IMAD.MOV R10, RZ, RZ, -R23 ;  /* 0x000000ffff0a7224 */ /* 0x000fce00078e0a17 */
.L_x_11:
[----:B0-----:R-:W-:-:S06]  /*1350*/  IMAD.WIDE R22, R27, 0x8, R24 ;  /* 0x000000081b167825 */ /* 0x001fcc00078e0218 */
[----:B------:R-:W2:Y:S01]  /*1360*/  LDG.E.64 R22, desc[UR10][R22.64] ;  /* 0x0000000a16167981 */ /* 0x000ea2000c1e1b00 */
[----:B------:R-:W-:Y:S02]  /*1370*/  VIADD R10, R10, 0x1 ;  /* 0x000000010a0a7836 */ /* 0x000fe40000000000 */
[----:B------:R-:W-:-:S03]  /*1380*/  VIADD R27, R27, 0x180 ;  /* 0x000001801b1b7836 */ /* 0x000fc60000000000 */
[----:B------:R-:W-:Y:S02]  /*1390*/  ISETP.NE.AND P0, PT, R10, RZ, PT ;  /* 0x000000ff0a00720c */ /* 0x000fe40003f05270 */
[----:B--23--:R-:W-:-:S04]  /*13a0*/  SHF.R.U64 R29, R22, UR9, R23 ;  /* 0x00000009161d7c19 */ /* 0x00cfc80008001217 */
[----:B------:R-:W-:-:S04]  /*13b0*/  LOP3.LUT R14, R0, R29, RZ, 0xc0, !PT ;  /* 0x0000001d000e7212 */ /* 0x000fc800078ec0ff */
[----:B------:R-:W-:Y:S02]  /*13c0*/  SHF.R.U32.HI R16, RZ, 0x2, R14 ;  /* 0x00000002ff107819 */ /* 0x000fe4000001160e */
[----:B------:R-:W-:-:S03]  /*13d0*/  LOP3.LUT R29, R14, 0x3, RZ, 0xc0, !PT ;  /* 0x000000030e1d7812 */ /* 0x000fc600078ec0ff */
[----:B------:R-:W-:-:S04]  /*13e0*/  IMAD R16, R16, 0x600, R15 ;  /* 0x0000060010107824 */ /* 0x000fc800078e020f */
[----:B------:R-:W-:-:S05]  /*13f0*/  IMAD.IADD R16, R16, 0x1, R29 ;  /* 0x0000000110107824 */ /* 0x000fca00078e021d */
[----:B------:R-:W0:Y:S02]  /*1400*/  LDS.U8 R14, [R16] ;  /* 0x00000000100e7984 */ /* 0x000e240000000000 */
[----:B0-----:R-:W-:-:S05]  /*1410*/  VIADD R29, R14, 0x1 ;  /* 0x000000010e1d7836 */ /* 0x001fca0000000000 */
[----:B------:R3:W-:Y:S01]  /*1420*/  STS.U8 [R16], R29 ;  /* 0x0000001d10007388 */ /* 0x0007e20000000000 */
[----:B------:R-:W-:Y:S05]  /*1430*/  @P0 BRA `(.L_x_11) ;  /* 0xfffffffc00c40947 */ /* 0x000fea000383ffff */
.L_x_10:
[----:B--2-4-:R-:W-:Y:S05]  /*1440*/  BSYNC.RECONVERGENT B1 ;  /* 0x0000000000017941 */ /* 0x014fea0003800200 */
.L_x_9:
[----:B------:R-:W-:Y:S05]  /*1450*/  @!P1 BRA `(.L_x_8) ;  /* 0x0000000000c49947 */ /* 0x000fea0003800000 */
[----:B------:R-:W0:Y:S01]  /*1460*/  LDC.64 R22, c[0x0][0x380] ;  /* 0x0000e000ff167b82 */ /* 0x000e220000000a00 */
[----:B------:R-:W-:Y:S01]  /*1470*/  IMAD.IADD R33, R8, 0x1, R19 ;  /* 0x0000000108217824 */ /* 0x000fe200078e0213 */
[----:B0-----:R-:W-:-:S05]  /*1480*/  IADD3 R18, P0, PT, R22, 0x1800, RZ ;  /* 0x0000180016127810 */ /* 0x001fca0007f1e0ff */
[----:B------:R-:W-:-:S08]  /*1490*/  IMAD.X R19, RZ, RZ, R23, P0 ;  /* 0x000000ffff137224 */ /* 0x000fd000000e0617 */
.L_x_12:
[----:B0-----:R-:W-:-:S05]  /*14a0*/  IMAD.WIDE R24, R33, 0x8, R18 ;  /* 0x0000000821187825 */ /* 0x001fca00078e0212 */
[----:B------:R-:W2:Y:S04]  /*14b0*/  LDG.E.64 R26, desc[UR10][R24.64+-0x1800] ;  /* 0xffe8000a181a7981 */ /* 0x000ea8000c1e1b00 */
[----:B---3--:R-:W3:Y:S04]  /*14c0*/  LDG.E.64 R28, desc[UR10][R24.64+-0xc00] ;  /* 0xfff4000a181c7981 */ /* 0x008ee8000c1e1b00 */
[----:B------:R-:W4:Y:S04]  /*14d0*/  LDG.E.64 R30, desc[UR10][R24.64] ;  /* 0x0000000a181e7981 */ /* 0x000f28000c1e1b00 */
[----:B------:R-:W5:Y:S01]  /*14e0*/  LDG.E.64 R22, desc[UR10][R24.64+0xc00] ;  /* 0x000c000a18167981 */ /* 0x000f62000c1e1b00 */
[----:B------:R-:W-:-:S02]  /*14f0*/  VIADD R8, R8, 0x600 ;  /* 0x0000060008087836 */ /* 0x000fc40000000000 */
[----:B------:R-:W-:-:S03]  /*1500*/  VIADD R33, R33, 0x600 ;  /* 0x0000060021217836 */ /* 0x000fc60000000000 */
[----:B------:R-:W-:Y:S02]  /*1510*/  ISETP.GE.AND P0, PT, R8, R21, PT ;  /* 0x000000150800720c */ /* 0x000fe40003f06270 */
[----:B--2---:R-:W-:-:S04]  /*1520*/  SHF.R.U64 R27, R26, UR12, R27 ;  /* 0x0000000c1a1b7c19 */ /* 0x004fc8000800121b */
[----:B------:R-:W-:Y:S02]  /*1530*/  LOP3.LUT R10, R0, R27, RZ, 0xc0, !PT ;  /* 0x0000001b000a7212 */ /* 0x000fe400078ec0ff */
[----:B---3--:R-:W-:Y:S02]  /*1540*/  SHF.R.U64 R29, R28, UR12, R29 ;  /* 0x0000000c1c1d7c19 */ /* 0x008fe4000800121d */
[----:B------:R-:W-:Y:S02]  /*1550*/  SHF.R.U32.HI R14, RZ, 0x2, R10 ;  /* 0x00000002ff0e7819 */ /* 0x000fe4000001160a */
[----:B------:R-:W-:Y:S02]  /*1560*/  LOP3.LUT R27, R10, 0x3, RZ, 0xc0, !PT ;  /* 0x000000030a1b7812 */ /* 0x000fe400078ec0ff */
[----:B------:R-:W-:Y:S01]  /*1570*/  LOP3.LUT R16, R0, R29, RZ, 0xc0, !PT ;  /* 0x0000001d00107212 */ /* 0x000fe200078ec0ff */
[----:B------:R-:W-:Y:S01]  /*1580*/  IMAD R14, R14, 0x600, R15 ;  /* 0x000006000e0e7824 */ /* 0x000fe200078e020f */
[----:B----4-:R-:W-:-:S02]  /*1590*/  SHF.R.U64 R31, R30, UR12, R31 ;  /* 0x0000000c1e1f7c19 */ /* 0x010fc4000800121f */
[----:B------:R-:W-:Y:S01]  /*15a0*/  SHF.R.U32.HI R20, RZ, 0x2, R16 ;  /* 0x00000002ff147819 */ /* 0x000fe20000011610 */
[----:B------:R-:W-:Y:S01]  /*15b0*/  IMAD.IADD R14, R14, 0x1, R27 ;  /* 0x000000010e0e7824 */ /* 0x000fe200078e021b */
[----:B------:R-:W-:Y:S02]  /*15c0*/  LOP3.LUT R27, R16, 0x3, RZ, 0xc0, !PT ;  /* 0x00000003101b7812 */ /* 0x000fe400078ec0ff */
[----:B------:R-:W-:Y:S01]  /*15d0*/  LOP3.LUT R16, R0, R31, RZ, 0xc0, !PT ;  /* 0x0000001f00107212 */ /* 0x000fe200078ec0ff */
[----:B------:R-:W-:Y:S01]  /*15e0*/  IMAD R20, R20, 0x600, R15 ;  /* 0x0000060014147824 */ /* 0x000fe200078e020f */
[----:B------:R-:W0:Y:S01]  /*15f0*/  LDS.U8 R10, [R14] ;  /* 0x000000000e0a7984 */ /* 0x000e220000000000 */
[----:B-----5:R-:W-:Y:S02]  /*1600*/  SHF.R.U64 R23, R22, UR12, R23 ;  /* 0x0000000c16177c19 */ /* 0x020fe40008001217 */
[----:B------:R-:W-:Y:S01]  /*1610*/  IMAD.IADD R20, R20, 0x1, R27 ;  /* 0x0000000114147824 */ /* 0x000fe200078e021b */
[----:B------:R-:W-:-:S02]  /*1620*/  SHF.R.U32.HI R24, RZ, 0x2, R16 ;  /* 0x00000002ff187819 */ /* 0x000fc40000011610 */
[----:B------:R-:W-:-:S03]  /*1630*/  LOP3.LUT R29, R16, 0x3, RZ, 0xc0, !PT ;  /* 0x00000003101d7812 */ /* 0x000fc600078ec0ff */
[----:B------:R-:W-:-:S04]  /*1640*/  IMAD R24, R24, 0x600, R15 ;  /* 0x0000060018187824 */ /* 0x000fc800078e020f */
[----:B------:R-:W-:Y:S02]  /*1650*/  IMAD.IADD R24, R24, 0x1, R29 ;  /* 0x0000000118187824 */ /* 0x000fe400078e021d */
[----:B0-----:R-:W-:-:S05]  /*1660*/  VIADD R25, R10, 0x1 ;  /* 0x000000010a197836 */ /* 0x001fca0000000000 */
[----:B------:R0:W-:Y:S04]  /*1670*/  STS.U8 [R14], R25 ;  /* 0x000000190e007388 */ /* 0x0001e80000000000 */
[----:B------:R-:W2:Y:S01]  /*1680*/  LDS.U8 R10, [R20] ;  /* 0x00000000140a7984 */ /* 0x000ea20000000000 */
[----:B0-----:R-:W-:-:S04]  /*1690*/  LOP3.LUT R14, R0, R23, RZ, 0xc0, !PT ;  /* 0x00000017000e7212 */ /* 0x001fc800078ec0ff */
[----:B------:R-:W-:Y:S02]  /*16a0*/  SHF.R.U32.HI R16, RZ, 0x2, R14 ;  /* 0x00000002ff107819 */ /* 0x000fe4000001160e */
[----:B------:R-:W-:-:S03]  /*16b0*/  LOP3.LUT R25, R14, 0x3, RZ, 0xc0, !PT ;  /* 0x000000030e197812 */ /* 0x000fc600078ec0ff */
[----:B------:R-:W-:-:S04]  /*16c0*/  IMAD R16, R16, 0x600, R15 ;  /* 0x0000060010107824 */ /* 0x000fc800078e020f */
[----:B------:R-:W-:Y:S02]  /*16d0*/  IMAD.IADD R16, R16, 0x1, R25 ;  /* 0x0000000110107824 */ /* 0x000fe400078e0219 */
[----:B--2---:R-:W-:-:S05]  /*16e0*/  VIADD R27, R10, 0x1 ;  /* 0x000000010a1b7836 */ /* 0x004fca0000000000 */
[----:B------:R-:W-:Y:S04]  /*16f0*/  STS.U8 [R20], R27 ;  /* 0x0000001b14007388 */ /* 0x000fe80000000000 */
[----:B------:R-:W0:Y:S02]  /*1700*/  LDS.U8 R10, [R24] ;  /* 0x00000000180a7984 */ /* 0x000e240000000000 */
[----:B0-----:R-:W-:-:S05]  /*1710*/  VIADD R23, R10, 0x1 ;  /* 0x000000010a177836 */ /* 0x001fca0000000000 */
[----:B------:R-:W-:Y:S04]  /*1720*/  STS.U8 [R24], R23 ;  /* 0x0000001718007388 */ /* 0x000fe80000000000 */
[----:B------:R-:W0:Y:S02]  /*1730*/  LDS.U8 R10, [R16] ;  /* 0x00000000100a7984 */ /* 0x000e240000000000 */
[----:B0-----:R-:W-:-:S05]  /*1740*/  VIADD R25, R10, 0x1 ;  /* 0x000000010a197836 */ /* 0x001fca0000000000 */
[----:B------:R0:W-:Y:S01]  /*1750*/  STS.U8 [R16], R25 ;  /* 0x0000001910007388 */ /* 0x0001e20000000000 */
[----:B------:R-:W-:Y:S05]  /*1760*/  @!P0 BRA `(.L_x_12) ;  /* 0xfffffffc004c8947 */ /* 0x000fea000383ffff */
.L_x_8:
[----:B--2-4-:R-:W-:Y:S05]  /*1770*/  BSYNC.RECONVERGENT B0 ;  /* 0x0000000000007941 */ /* 0x014fea0003800200 */
.L_x_7:
[----:B------:R-:W2:Y:S01]  /*1780*/  S2R R0, SR_LANEID ;  /* 0x0000000000007919 */ /* 0x000ea20000000000 */
[----:B------:R-:W-:Y:S01]  /*1790*/  BAR.SYNC.DEFER_BLOCKING 0x0 ;  /* 0x0000000000007b1d */ /* 0x000fe20000010000 */
[C---:B------:R-:W-:Y:S02]  /*17a0*/  ISETP.GT.U32.AND P0, PT, R3.reuse, 0xff, PT ;  /* 0x000000ff0300780c */ /* 0x040fe40003f04070 */
[----:B------:R-:W-:-:S03]  /*17b0*/  ISETP.GT.U32.AND P1, PT, R3, 0x1f, PT ;  /* 0x0000001f0300780c */ /* 0x000fc60003f24070 */
[----:B------:R-:W-:Y:S08]  /*17c0*/  BSSY.RECONVERGENT B0, `(.L_x_13) ;  /* 0x000005d000007945 */ /* 0x000ff00003800200 */
[----:B------:R-:W-:-:S04]  /*17d0*/  @!P0 SHF.R.U32.HI R2, RZ, 0x1, R3 ;  /* 0x00000001ff028819 */ /* 0x000fc80000011603 */
[----:B------:R-:W-:Y:S01]  /*17e0*/  @!P0 LOP3.LUT R19, R2, 0x70, RZ, 0xc0, !PT ;  /* 0x0000007002138812 */ /* 0x000fe200078ec0ff */
[----:B------:R-:W-:-:S04]  /*17f0*/  IMAD.MOV.U32 R2, RZ, RZ, RZ ;  /* 0x000000ffff027224 */ /* 0x000fc800078e00ff */
[----:B------:R-:W-:-:S04]  /*1800*/  IMAD.HI.U32 R10, R3, 0x15555556, R2 ;  /* 0x15555556030a7827 */ /* 0x000fc800078e0002 */
[----:B--2---:R-:W-:-:S04]  /*1810*/  @!P0 IMAD R8, R0, 0x80, R9 ;  /* 0x0000008000088824 */ /* 0x004fc800078e0209 */
[----:B------:R-:W-:Y:S01]  /*1820*/  @!P0 IMAD.IADD R8, R8, 0x1, R19 ;  /* 0x0000000108088824 */ /* 0x000fe200078e0213 */
[----:B------:R-:W-:Y:S06]  /*1830*/  @P0 BRA `(.L_x_14) ;  /* 0x0000000400540947 */ /* 0x000fec0003800000 */
[----:B------:R-:W-:-:S05]  /*1840*/  IMAD R30, R0, 0x4, R11 ;  /* 0x00000004001e7824 */ /* 0x000fca00078e020b */
[----:B------:R-:W2:Y:S04]  /*1850*/  LDS R11, [R30] ;  /* 0x000000001e0b7984 */ /* 0x000ea80000000800 */
[----:B0--3--:R-:W0:Y:S04]  /*1860*/  LDS R16, [R30+0x80] ;  /* 0x000080001e107984 */ /* 0x009e280000000800 */
[----:B------:R-:W3:Y:S04]  /*1870*/  LDS R21, [R30+0x100] ;  /* 0x000100001e157984 */ /* 0x000ee80000000800 */
[----:B------:R-:W4:Y:S04]  /*1880*/  LDS R22, [R30+0x180] ;  /* 0x000180001e167984 */ /* 0x000f280000000800 */
[----:B------:R-:W5:Y:S04]  /*1890*/  LDS R23, [R30+0x200] ;  /* 0x000200001e177984 */ /* 0x000f680000000800 */
[----:B------:R-:W1:Y:S04]  /*18a0*/  LDS R24, [R30+0x280] ;  /* 0x000280001e187984 */ /* 0x000e680000000800 */
[----:B------:R-:W1:Y:S04]  /*18b0*/  LDS R25, [R30+0x300] ;  /* 0x000300001e197984 */ /* 0x000e680000000800 */
[----:B------:R-:W1:Y:S04]  /*18c0*/  LDS R26, [R30+0x380] ;  /* 0x000380001e1a7984 */ /* 0x000e680000000800 */
[----:B------:R-:W1:Y:S04]  /*18d0*/  LDS R27, [R30+0x400] ;  /* 0x000400001e1b7984 */ /* 0x000e680000000800 */
[----:B------:R-:W1:Y:S01]  /*18e0*/  LDS R28, [R30+0x480] ;  /* 0x000480001e1c7984 */ /* 0x000e620000000800 */
[----:B--2---:R-:W-:-:S03]  /*18f0*/  PRMT R19, R11, 0x7770, RZ ;  /* 0x000077700b137816 */ /* 0x004fc600000000ff */
[----:B------:R-:W2:Y:S01]  /*1900*/  LDS R29, [R30+0x500] ;  /* 0x000500001e1d7984 */ /* 0x000ea20000000800 */
[C---:B------:R-:W-:Y:S02]  /*1910*/  PRMT R14, R11.reuse, 0x7771, RZ ;  /* 0x000077710b0e7816 */ /* 0x040fe400000000ff */
[C---:B0-----:R-:W-:Y:S02]  /*1920*/  PRMT R18, R16.reuse, 0x7770, RZ ;  /* 0x0000777010127816 */ /* 0x041fe400000000ff */
[----:B------:R-:W-:Y:S02]  /*1930*/  PRMT R20, R16, 0x7771, RZ ;  /* 0x0000777110147816 */ /* 0x000fe400000000ff */
[----:B------:R-:W-:Y:S02]  /*1940*/  IADD3 R18, PT, PT, R18, R4, R19 ;  /* 0x0000000412127210 */ /* 0x000fe40007ffe013 */
[----:B------:R-:W-:Y:S02]  /*1950*/  IADD3 R14, PT, PT, R20, R5, R14 ;  /* 0x00000005140e7210 */ /* 0x000fe40007ffe00e */
[----:B------:R-:W-:-:S02]  /*1960*/  PRMT R5, R11, 0x7772, RZ ;  /* 0x000077720b057816 */ /* 0x000fc400000000ff */
[----:B------:R-:W-:Y:S02]  /*1970*/  PRMT R4, R11, 0x7773, RZ ;  /* 0x000077730b047816 */ /* 0x000fe400000000ff */
[C---:B------:R-:W-:Y:S02]  /*1980*/  PRMT R11, R16.reuse, 0x7772, RZ ;  /* 0x00007772100b7816 */ /* 0x040fe400000000ff */
[----:B------:R-:W-:Y:S02]  /*1990*/  PRMT R16, R16, 0x7773, RZ ;  /* 0x0000777310107816 */ /* 0x000fe400000000ff */
[----:B------:R-:W-:Y:S02]  /*19a0*/  IADD3 R5, PT, PT, R11, R6, R5 ;  /* 0x000000060b057210 */ /* 0x000fe40007ffe005 */
[----:B------:R-:W-:Y:S02]  /*19b0*/  IADD3 R4, PT, PT, R16, R7, R4 ;  /* 0x0000000710047210 */ /* 0x000fe40007ffe004 */
[----:B---3--:R-:W-:-:S02]  /*19c0*/  PRMT R19, R21, 0x7770, RZ ;  /* 0x0000777015137816 */ /* 0x008fc400000000ff */
[C---:B------:R-:W-:Y:S02]  /*19d0*/  PRMT R7, R21.reuse, 0x7771, RZ ;  /* 0x0000777115077816 */ /* 0x040fe400000000ff */
[C---:B------:R-:W-:Y:S02]  /*19e0*/  PRMT R6, R21.reuse, 0x7772, RZ ;  /* 0x0000777215067816 */ /* 0x040fe400000000ff */
[C---:B----4-:R-:W-:Y:S02]  /*19f0*/  PRMT R20, R22.reuse, 0x7770, RZ ;  /* 0x0000777016147816 */ /* 0x050fe400000000ff */
[C---:B------:R-:W-:Y:S02]  /*1a00*/  PRMT R11, R22.reuse, 0x7771, RZ ;  /* 0x00007771160b7816 */ /* 0x040fe400000000ff */
[----:B------:R-:W-:Y:S02]  /*1a10*/  PRMT R21, R21, 0x7773, RZ ;  /* 0x0000777315157816 */ /* 0x000fe400000000ff */
[----:B------:R-:W-:-:S02]  /*1a20*/  PRMT R16, R22, 0x7772, RZ ;  /* 0x0000777216107816 */ /* 0x000fc400000000ff */
[----:B------:R-:W-:Y:S02]  /*1a30*/  PRMT R22, R22, 0x7773, RZ ;  /* 0x0000777316167816 */ /* 0x000fe400000000ff */
[----:B------:R-:W-:Y:S02]  /*1a40*/  IADD3 R18, PT, PT, R20, R18, R19 ;  /* 0x0000001214127210 */ /* 0x000fe40007ffe013 */
[----:B------:R-:W-:Y:S02]  /*1a50*/  IADD3 R4, PT, PT, R22, R4, R21 ;  /* 0x0000000416047210 */ /* 0x000fe40007ffe015 */
[----:B------:R-:W0:Y:S01]  /*1a60*/  LDS R21, [R30+0x580] ;  /* 0x000580001e157984 */ /* 0x000e220000000800 */
[----:B------:R-:W-:Y:S02]  /*1a70*/  IADD3 R7, PT, PT, R11, R14, R7 ;  /* 0x0000000e0b077210 */ /* 0x000fe40007ffe007 */
[----:B------:R-:W-:Y:S02]  /*1a80*/  IADD3 R5, PT, PT, R16, R5, R6 ;  /* 0x0000000510057210 */ /* 0x000fe40007ffe006 */
[----:B-----5:R-:W-:-:S02]  /*1a90*/  PRMT R11, R23, 0x7770, RZ ;  /* 0x00007770170b7816 */ /* 0x020fc400000000ff */
[C---:B------:R-:W-:Y:S02]  /*1aa0*/  PRMT R6, R23.reuse, 0x7771, RZ ;  /* 0x0000777117067816 */ /* 0x040fe400000000ff */
[C---:B------:R-:W-:Y:S02]  /*1ab0*/  PRMT R14, R23.reuse, 0x7772, RZ ;  /* 0x00007772170e7816 */ /* 0x040fe400000000ff */
[C---:B-1----:R-:W-:Y:S02]  /*1ac0*/  PRMT R16, R24.reuse, 0x7770, RZ ;  /* 0x0000777018107816 */ /* 0x042fe400000000ff */
[C---:B------:R-:W-:Y:S02]  /*1ad0*/  PRMT R19, R24.reuse, 0x7771, RZ ;  /* 0x0000777118137816 */ /* 0x040fe400000000ff */
[----:B------:R-:W-:Y:S02]  /*1ae0*/  PRMT R20, R24, 0x7772, RZ ;  /* 0x0000777218147816 */ /* 0x000fe400000000ff */
[----:B------:R-:W-:-:S02]  /*1af0*/  PRMT R23, R23, 0x7773, RZ ;  /* 0x0000777317177816 */ /* 0x000fc400000000ff */
[----:B------:R-:W-:Y:S02]  /*1b00*/  PRMT R24, R24, 0x7773, RZ ;  /* 0x0000777318187816 */ /* 0x000fe400000000ff */
[----:B------:R-:W-:Y:S02]  /*1b10*/  IADD3 R11, PT, PT, R16, R18, R11 ;  /* 0x00000012100b7210 */ /* 0x000fe40007ffe00b */
[----:B------:R-:W-:Y:S02]  /*1b20*/  IADD3 R6, PT, PT, R19, R7, R6 ;  /* 0x0000000713067210 */ /* 0x000fe40007ffe006 */
[----:B------:R-:W-:Y:S02]  /*1b30*/  IADD3 R5, PT, PT, R20, R5, R14 ;  /* 0x0000000514057210 */ /* 0x000fe40007ffe00e */
[C---:B------:R-:W-:Y:S02]  /*1b40*/  PRMT R7, R25.reuse, 0x7771, RZ ;  /* 0x0000777119077816 */ /* 0x040fe400000000ff */
[----:B------:R-:W-:-:S02]  /*1b50*/  PRMT R16, R25, 0x7772, RZ ;  /* 0x0000777219107816 */ /* 0x000fc400000000ff */
[C---:B------:R-:W-:Y:S02]  /*1b60*/  PRMT R19, R26.reuse, 0x7771, RZ ;  /* 0x000077711a137816 */ /* 0x040fe400000000ff */
[C---:B------:R-:W-:Y:S02]  /*1b70*/  PRMT R20, R26.reuse, 0x7772, RZ ;  /* 0x000077721a147816 */ /* 0x040fe400000000ff */
[C---:B------:R-:W-:Y:S02]  /*1b80*/  PRMT R14, R25.reuse, 0x7770, RZ ;  /* 0x00007770190e7816 */ /* 0x040fe400000000ff */
[----:B------:R-:W-:Y:S02]  /*1b90*/  PRMT R18, R26, 0x7770, RZ ;  /* 0x000077701a127816 */ /* 0x000fe400000000ff */
[----:B------:R-:W-:Y:S02]  /*1ba0*/  IADD3 R4, PT, PT, R24, R4, R23 ;  /* 0x0000000418047210 */ /* 0x000fe40007ffe017 */
        /* <DEDUP_REMOVED lines=17> */
[----:B--2---:R-:W-:Y:S02]  /*1cc0*/  PRMT R5, R29, 0x7771, RZ ;  /* 0x000077711d057816 */ /* 0x004fe400000000ff */
[----:B0-----:R-:W-:-:S02]  /*1cd0*/  PRMT R19, R21, 0x7771, RZ ;  /* 0x0000777115137816 */ /* 0x001fc400000000ff */
[----:B------:R-:W-:Y:S02]  /*1ce0*/  IADD3 R27, PT, PT, R28, R4, R27 ;  /* 0x000000041c1b7210 */ /* 0x000fe40007ffe01b */
[----:B------:R-:W-:Y:S02]  /*1cf0*/  PRMT R7, R29, 0x7772, RZ ;  /* 0x000077721d077816 */ /* 0x000fe400000000ff */
[C---:B------:R-:W-:Y:S02]  /*1d00*/  PRMT R18, R21.reuse, 0x7770, RZ ;  /* 0x0000777015127816 */ /* 0x040fe400000000ff */
[----:B------:R-:W-:Y:S02]  /*1d10*/  PRMT R20, R21, 0x7772, RZ ;  /* 0x0000777215147816 */ /* 0x000fe400000000ff */
[C---:B------:R-:W-:Y:S02]  /*1d20*/  PRMT R4, R29.reuse, 0x7770, RZ ;  /* 0x000077701d047816 */ /* 0x040fe400000000ff */
[----:B------:R-:W-:-:S02]  /*1d30*/  PRMT R14, R29, 0x7773, RZ ;  /* 0x000077731d0e7816 */ /* 0x000fc400000000ff */
[----:B------:R-:W-:Y:S02]  /*1d40*/  PRMT R21, R21, 0x7773, RZ ;  /* 0x0000777315157816 */ /* 0x000fe400000000ff */
[----:B------:R-:W-:Y:S02]  /*1d50*/  IADD3 R5, PT, PT, R19, R6, R5 ;  /* 0x0000000613057210 */ /* 0x000fe40007ffe005 */
[----:B------:R-:W-:Y:S02]  /*1d60*/  IADD3 R6, PT, PT, R20, R16, R7 ;  /* 0x0000001014067210 */ /* 0x000fe40007ffe007 */
[----:B------:R-:W-:Y:S02]  /*1d70*/  IADD3 R4, PT, PT, R18, R11, R4 ;  /* 0x0000000b12047210 */ /* 0x000fe40007ffe004 */
[----:B------:R-:W-:-:S07]  /*1d80*/  IADD3 R7, PT, PT, R21, R27, R14 ;  /* 0x0000001b15077210 */ /* 0x000fce0007ffe00e */
.L_x_14:
[----:B------:R-:W-:Y:S05]  /*1d90*/  BSYNC.RECONVERGENT B0 ;  /* 0x0000000000007941 */ /* 0x000fea0003800200 */
.L_x_13:
[----:B------:R-:W-:Y:S01]  /*1da0*/  BAR.SYNC.DEFER_BLOCKING 0x0 ;  /* 0x0000000000007b1d */ /* 0x000fe20000010000 */
[----:B------:R-:W-:-:S05]  /*1db0*/  IMAD R10, R10, 0x4, R9 ;  /* 0x000000040a0a7824 */ /* 0x000fca00078e0209 */
[----:B------:R-:W-:Y:S01]  /*1dc0*/  BSSY.RECONVERGENT B0, `(.L_x_15) ;  /* 0x0000034000007945 */ /* 0x000fe20003800200 */
[----:B------:R2:W-:Y:S01]  /*1dd0*/  @!P0 STS.128 [R8], R4 ;  /* 0x0000000408008388 */ /* 0x0005e20000000c00 */
[----:B------:R-:W-:Y:S06]  /*1de0*/  BAR.SYNC.DEFER_BLOCKING 0x0 ;  /* 0x0000000000007b1d */ /* 0x000fec0000010000 */
[----:B------:R-:W-:Y:S05]  /*1df0*/  @P1 BRA `(.L_x_16) ;  /* 0x0000000000c01947 */ /* 0x000fea0003800000 */
[----:B--2---:R-:W-:Y:S04]  /*1e00*/  LDS R4, [R15] ;  /* 0x000000000f047984 */ /* 0x004fe80000000800 */
[----:B------:R-:W-:Y:S04]  /*1e10*/  LDS R5, [R15+0x80] ;  /* 0x000080000f057984 */ /* 0x000fe80000000800 */
[----:B------:R-:W2:Y:S04]  /*1e20*/  LDS R6, [R15+0x100] ;  /* 0x000100000f067984 */ /* 0x000ea80000000800 */
[----:B------:R-:W-:Y:S04]  /*1e30*/  LDS R7, [R15+0x180] ;  /* 0x000180000f077984 */ /* 0x000fe80000000800 */
[----:B------:R-:W4:Y:S04]  /*1e40*/  LDS R8, [R15+0x200] ;  /* 0x000200000f087984 */ /* 0x000f280000000800 */
[----:B------:R-:W-:Y:S04]  /*1e50*/  LDS R11, [R15+0x280] ;  /* 0x000280000f0b7984 */ /* 0x000fe80000000800 */
[----:B------:R-:W5:Y:S04]  /*1e60*/  LDS R14, [R15+0x300] ;  /* 0x000300000f0e7984 */ /* 0x000f680000000800 */
[----:B------:R-:W-:Y:S04]  /*1e70*/  LDS R19, [R15+0x380] ;  /* 0x000380000f137984 */ /* 0x000fe80000000800 */
[----:B0--3--:R-:W0:Y:S04]  /*1e80*/  LDS R16, [R15+0x400] ;  /* 0x000400000f107984 */ /* 0x009e280000000800 */
[----:B------:R-:W-:Y:S04]  /*1e90*/  LDS R21, [R15+0x480] ;  /* 0x000480000f157984 */ /* 0x000fe80000000800 */
[----:B------:R-:W3:Y:S04]  /*1ea0*/  LDS R18, [R15+0x500] ;  /* 0x000500000f127984 */ /* 0x000ee80000000800 */
[----:B------:R-:W-:Y:S04]  /*1eb0*/  LDS R23, [R15+0x580] ;  /* 0x000580000f177984 */ /* 0x000fe80000000800 */
[----:B------:R-:W1:Y:S01]  /*1ec0*/  LDS R20, [R15+0x600] ;  /* 0x000600000f147984 */ /* 0x000e620000000800 */
[----:B--2---:R-:W-:-:S03]  /*1ed0*/  IADD3 R4, PT, PT, R6, R5, R4 ;  /* 0x0000000506047210 */ /* 0x004fc60007ffe004 */
[----:B------:R-:W-:Y:S04]  /*1ee0*/  LDS R25, [R15+0x680] ;  /* 0x000680000f197984 */ /* 0x000fe80000000800 */
[----:B------:R-:W2:Y:S01]  /*1ef0*/  LDS R22, [R15+0x700] ;  /* 0x000700000f167984 */ /* 0x000ea20000000800 */
[----:B----4-:R-:W-:-:S03]  /*1f00*/  IADD3 R4, PT, PT, R8, R7, R4 ;  /* 0x0000000708047210 */ /* 0x010fc60007ffe004 */
[----:B------:R-:W-:Y:S04]  /*1f10*/  LDS R27, [R15+0x780] ;  /* 0x000780000f1b7984 */ /* 0x000fe80000000800 */
[----:B------:R-:W4:Y:S01]  /*1f20*/  LDS R24, [R15+0x800] ;  /* 0x000800000f187984 */ /* 0x000f220000000800 */
[----:B-----5:R-:W-:-:S03]  /*1f30*/  IADD3 R4, PT, PT, R14, R11, R4 ;  /* 0x0000000b0e047210 */ /* 0x020fc60007ffe004 */
[----:B------:R-:W-:Y:S04]  /*1f40*/  LDS R29, [R15+0x880] ;  /* 0x000880000f1d7984 */ /* 0x000fe80000000800 */
[----:B------:R-:W5:Y:S01]  /*1f50*/  LDS R26, [R15+0x900] ;  /* 0x000900000f1a7984 */ /* 0x000f620000000800 */
[----:B0-----:R-:W-:-:S03]  /*1f60*/  IADD3 R4, PT, PT, R16, R19, R4 ;  /* 0x0000001310047210 */ /* 0x001fc60007ffe004 */
[----:B------:R-:W-:Y:S04]  /*1f70*/  LDS R31, [R15+0x980] ;  /* 0x000980000f1f7984 */ /* 0x000fe80000000800 */
[----:B------:R-:W0:Y:S01]  /*1f80*/  LDS R28, [R15+0xa00] ;  /* 0x000a00000f1c7984 */ /* 0x000e220000000800 */
[----:B---3--:R-:W-:-:S03]  /*1f90*/  IADD3 R4, PT, PT, R18, R21, R4 ;  /* 0x0000001512047210 */ /* 0x008fc60007ffe004 */
[----:B------:R-:W-:Y:S04]  /*1fa0*/  LDS R5, [R15+0xa80] ;  /* 0x000a80000f057984 */ /* 0x000fe80000000800 */
[----:B------:R-:W3:Y:S01]  /*1fb0*/  LDS R6, [R15+0xb00] ;  /* 0x000b00000f067984 */ /* 0x000ee20000000800 */
[----:B-1----:R-:W-:-:S03]  /*1fc0*/  IADD3 R4, PT, PT, R20, R23, R4 ;  /* 0x0000001714047210 */ /* 0x002fc60007ffe004 */
        /* <DEDUP_REMOVED lines=12> */
[----:B------:R-:W0:Y:S01]  /*2090*/  LDS R23, [R15+0xf80] ;  /* 0x000f80000f177984 */ /* 0x000e220000000800 */
[----:B---3--:R-:W-:-:S04]  /*20a0*/  IADD3 R4, PT, PT, R6, R5, R4 ;  /* 0x0000000506047210 */ /* 0x008fc80007ffe004 */
[----:B-1----:R-:W-:-:S04]  /*20b0*/  IADD3 R4, PT, PT, R8, R7, R4 ;  /* 0x0000000708047210 */ /* 0x002fc80007ffe004 */
[----:B--2---:R-:W-:-:S04]  /*20c0*/  IADD3 R4, PT, PT, R14, R11, R4 ;  /* 0x0000000b0e047210 */ /* 0x004fc80007ffe004 */
[----:B----4-:R-:W-:-:S04]  /*20d0*/  IADD3 R4, PT, PT, R16, R19, R4 ;  /* 0x0000001310047210 */ /* 0x010fc80007ffe004 */
[----:B-----5:R-:W-:-:S05]  /*20e0*/  IADD3 R4, PT, PT, R18, R21, R4 ;  /* 0x0000001512047210 */ /* 0x020fca0007ffe004 */
[----:B0-----:R-:W-:-:S07]  /*20f0*/  IMAD.IADD R23, R4, 0x1, R23 ;  /* 0x0000000104177824 */ /* 0x001fce00078e0217 */
.L_x_16:
[----:B------:R-:W-:Y:S05]  /*2100*/  BSYNC.RECONVERGENT B0 ;  /* 0x0000000000007941 */ /* 0x000fea0003800200 */
.L_x_15:
[----:B------:R-:W-:Y:S06]  /*2110*/  BAR.SYNC.DEFER_BLOCKING 0x0 ;  /* 0x0000000000007b1d */ /* 0x000fec0000010000 */
[----:B------:R-:W4:Y:S01]  /*2120*/  LDCU UR12, c[0x0][0x3b4] ;  /* 0x00007680ff0c77ac */ /* 0x000f220008000800 */
[----:B------:R-:W0:Y:S01]  /*2130*/  LDCU UR7, c[0x0][0x3b8] ;  /* 0x00007700ff0777ac */ /* 0x000e220008000800 */
[----:B------:R-:W0:Y:S01]  /*2140*/  LDCU.64 UR8, c[0x0][0x380] ;  /* 0x00007000ff0877ac */ /* 0x000e220008000a00 */
[----:B------:R0:W-:Y:S01]  /*2150*/  STS [R10+0x110], R23 ;  /* 0x000110170a007388 */ /* 0x0001e20000000800 */
[----:B------:R-:W-:Y:S06]  /*2160*/  BAR.SYNC.DEFER_BLOCKING 0x0 ;  /* 0x0000000000007b1d */ /* 0x000fec0000010000 */
[----:B------:R-:W-:Y:S05]  /*2170*/  @P1 BRA `(.L_x_17) ;  /* 0x0000000000dc1947 */ /* 0x000fea0003800000 */
[----:B------:R-:W-:Y:S01]  /*2180*/  IMAD R9, R3, 0x34, R9 ;  /* 0x0000003403097824 */ /* 0x000fe200078e0209 */
[----:B------:R-:W-:-:S04]  /*2190*/  UMOV UR4, 0xffffffff ;  /* 0xffffffff00047882 */ /* 0x000fc80000000000 */
[----:B--2---:R-:W-:Y:S04]  /*21a0*/  LDS R4, [R9+0x110] ;  /* 0x0001100009047984 */ /* 0x004fe80000000800 */
[----:B------:R-:W-:Y:S04]  /*21b0*/  LDS R5, [R9+0x114] ;  /* 0x0001140009057984 */ /* 0x000fe80000000800 */
[----:B------:R-:W2:Y:S04]  /*21c0*/  LDS R6, [R9+0x118] ;  /* 0x0001180009067984 */ /* 0x000ea80000000800 */
[----:B------:R-:W-:Y:S04]  /*21d0*/  LDS R7, [R9+0x11c] ;  /* 0x00011c0009077984 */ /* 0x000fe80000000800 */
[----:B------:R-:W5:Y:S04]  /*21e0*/  LDS R8, [R9+0x120] ;  /* 0x0001200009087984 */ /* 0x000f680000000800 */
[----:B------:R-:W-:Y:S04]  /*21f0*/  LDS R11, [R9+0x124] ;  /* 0x00012400090b7984 */ /* 0x000fe80000000800 */
[----:B------:R-:W1:Y:S04]  /*2200*/  LDS R14, [R9+0x128] ;  /* 0x00012800090e7984 */ /* 0x000e680000000800 */
[----:B0--3--:R-:W-:Y:S04]  /*2210*/  LDS R16, [R9+0x12c] ;  /* 0x00012c0009107984 */ /* 0x009fe80000000800 */
[----:B------:R-:W0:Y:S04]  /*2220*/  LDS R19, [R9+0x130] ;  /* 0x0001300009137984 */ /* 0x000e280000000800 */
[----:B------:R-:W-:Y:S04]  /*2230*/  LDS R18, [R9+0x134] ;  /* 0x0001340009127984 */ /* 0x000fe80000000800 */
[----:B------:R-:W3:Y:S04]  /*2240*/  LDS R21, [R9+0x138] ;  /* 0x0001380009157984 */ /* 0x000ee80000000800 */
[----:B------:R-:W4:Y:S01]  /*2250*/  LDS R20, [R9+0x13c] ;  /* 0x00013c0009147984 */ /* 0x000f220000000800 */
[----:B--2---:R-:W-:-:S04]  /*2260*/  IADD3 R22, PT, PT, R6, R5, R4 ;  /* 0x0000000506167210 */ /* 0x004fc80007ffe004 */
[----:B-----5:R-:W-:-:S04]  /*2270*/  IADD3 R22, PT, PT, R8, R22, R7 ;  /* 0x0000001608167210 */ /* 0x020fc80007ffe007 */
[----:B-1----:R-:W-:-:S04]  /*2280*/  IADD3 R22, PT, PT, R14, R22, R11 ;  /* 0x000000160e167210 */ /* 0x002fc80007ffe00b */
[----:B0-----:R-:W-:-:S04]  /*2290*/  IADD3 R22, PT, PT, R19, R22, R16 ;  /* 0x0000001613167210 */ /* 0x001fc80007ffe010 */
[----:B---3--:R-:W-:-:S05]  /*22a0*/  IADD3 R23, PT, PT, R21, R22, R18 ;  /* 0x0000001615177210 */ /* 0x008fca0007ffe012 */
[----:B----4-:R-:W-:Y:S01]  /*22b0*/  IMAD.IADD R20, R20, 0x1, R23 ;  /* 0x0000000114147824 */ /* 0x010fe200078e0217 */
[----:B------:R-:W-:Y:S06]  /*22c0*/  BRA.DIV UR4, `(.L_x_18) ;  /* 0x0000003204ec7947 */ /* 0x000fec000b800000 */
[----:B------:R-:W0:Y:S02]  /*22d0*/  SHFL.UP P0, R23, R20, 0x1, RZ ;  /* 0x0420000014177989 */ /* 0x000e2400000000ff */
[----:B0-----:R-:W-:-:S05]  /*22e0*/  @P0 IMAD.IADD R23, R20, 0x1, R23 ;  /* 0x0000000114170824 */ /* 0x001fca00078e0217 */
[----:B------:R-:W0:Y:S02]  /*22f0*/  SHFL.UP P0, R22, R23, 0x2, RZ ;  /* 0x0440000017167989 */ /* 0x000e2400000000ff */
[----:B0-----:R-:W-:-:S05]  /*2300*/  @P0 IMAD.IADD R22, R23, 0x1, R22 ;  /* 0x0000000117160824 */ /* 0x001fca00078e0216 */
[----:B------:R-:W0:Y:S02]  /*2310*/  SHFL.UP P0, R25, R22, 0x4, RZ ;  /* 0x0480000016197989 */ /* 0x000e2400000000ff */
[----:B0-----:R-:W-:-:S05]  /*2320*/  @P0 IMAD.IADD R25, R22, 0x1, R25 ;  /* 0x0000000116190824 */ /* 0x001fca00078e0219 */
[----:B------:R-:W0:Y:S02]  /*2330*/  SHFL.UP P0, R24, R25, 0x8, RZ ;  /* 0x0500000019187989 */ /* 0x000e2400000000ff */
[----:B0-----:R-:W-:-:S05]  /*2340*/  @P0 IMAD.IADD R24, R25, 0x1, R24 ;  /* 0x0000000119180824 */ /* 0x001fca00078e0218 */
[----:B------:R0:W1:Y:S02]  /*2350*/  SHFL.UP P0, R27, R24, 0x10, RZ ;  /* 0x06000000181b7989 */ /* 0x00006400000000ff */
.L_x_30:
[----:B-1----:R-:W-:-:S04]  /*2360*/  @P0 IMAD.IADD R27, R24, 0x1, R27 ;  /* 0x00000001181b0824 */ /* 0x002fc800078e021b */
[----:B------:R-:W-:-:S04]  /*2370*/  IMAD.IADD R20, R27, 0x1, -R20 ;  /* 0x000000011b147824 */ /* 0x000fc800078e0a14 */
[----:B------:R-:W-:Y:S01]  /*2380*/  IMAD.IADD R4, R4, 0x1, R20 ;  /* 0x0000000104047824 */ /* 0x000fe200078e0214 */
[----:B------:R1:W-:Y:S03]  /*2390*/  STS [R9+0x110], R20 ;  /* 0x0001101409007388 */ /* 0x0003e60000000800 */
        /* <DEDUP_REMOVED lines=19> */
[----:B------:R1:W-:Y:S04]  /*24d0*/  STS [R9+0x138], R18 ;  /* 0x0001381209007388 */ /* 0x0003e80000000800 */
[----:B------:R1:W-:Y:S02]  /*24e0*/  STS [R9+0x13c], R22 ;  /* 0x00013c1609007388 */ /* 0x0003e40000000800 */
.L_x_17:
[----:B------:R-:W-:Y:S05]  /*24f0*/  WARPSYNC.ALL ;  /* 0x0000000000007948 */ /* 0x000fea0003800000 */
[----:B------:R-:W-:Y:S06]  /*2500*/  BAR.SYNC.DEFER_BLOCKING 0x0 ;  /* 0x0000000000007b1d */ /* 0x000fec0000010000 */
[----:B0-----:R-:W1:Y:S02]  /*2510*/  LDS R10, [R10+0x110] ;  /* 0x000110000a0a7984 */ /* 0x001e640000000800 */
[----:B-1----:R-:W-:Y:S01]  /*2520*/  IMAD.IADD R14, R17, 0x1, R10 ;  /* 0x00000001110e7824 */ /* 0x002fe200078e020a */
[----:B------:R-:W-:Y:S04]  /*2530*/  BAR.SYNC.DEFER_BLOCKING 0x0 ;  /* 0x0000000000007b1d */ /* 0x000fe80000010000 */
[----:B------:R-:W-:-:S04]  /*2540*/  ISETP.NE.AND P0, PT, R14, R13, PT ;  /* 0x0000000d0e00720c */ /* 0x000fc80003f05270 */
[----:B------:R-:W-:-:S04]  /*2550*/  ISETP.EQ.OR P0, PT, R14, RZ, !P0 ;  /* 0x000000ff0e00720c */ /* 0x000fc80004702670 */
[----:B------:R-:W-:-:S13]  /*2560*/  ISETP.GT.U32.OR P0, PT, R3, 0x1f, P0 ;  /* 0x0000001f0300780c */ /* 0x000fda0000704470 */
[----:B------:R-:W-:Y:S06]  /*2570*/  BAR.RED.AND.DEFER_BLOCKING 0x0, P0 ;  /* 0x0000000000007b1d */ /* 0x000fec0000014400 */
[----:B------:R-:W0:Y:S02]  /*2580*/  B2R.RESULT RZ, P0 ;  /* 0x0000000000ff731c */ /* 0x000e240000004000 */
[----:B0-----:R-:W-:Y:S05]  /*2590*/  @P0 BRA `(.L_x_19) ;  /* 0x0000002800600947 */ /* 0x001fea0003800000 */
[----:B------:R-:W-:-:S13]  /*25a0*/  ISETP.GE.AND P0, PT, R13, 0x780, PT ;  /* 0x000007800d00780c */ /* 0x000fda0003f06270 */
[----:B------:R-:W-:Y:S05]  /*25b0*/  @!P0 BRA `(.L_x_20) ;  /* 0x0000001000f48947 */ /* 0x000fea0003800000 */
[----:B---3--:R-:W-:-:S04]  /*25c0*/  IMAD R29, R3, 0x4, R15 ;  /* 0x00000004031d7824 */ /* 0x008fc800078e020f */
[----:B------:R-:W-:-:S04]  /*25d0*/  IMAD R31, R3, 0x20, R29 ;  /* 0x00000020031f7824 */ /* 0x000fc800078e021d */
[----:B--2---:R-:W-:-:S07]  /*25e0*/  IMAD R4, R3, 0x1c, R31 ;  /* 0x0000001c03047824 */ /* 0x004fce00078e021f */
.L_x_21:
[----:B0-----:R-:W-:-:S04]  /*25f0*/  IADD3 R7, P0, PT, R3, R17, RZ ;  /* 0x0000001103077210 */ /* 0x001fc80007f1e0ff */
[----:B------:R-:W-:Y:S02]  /*2600*/  LEA.HI.X.SX32 R8, R17, RZ, 0x1, P0 ;  /* 0x000000ff11087211 */ /* 0x000fe400000f0eff */
[----:B------:R-:W-:-:S04]  /*2610*/  LEA R6, P0, R7, UR8, 0x3 ;  /* 0x0000000807067c11 */ /* 0x000fc8000f8018ff */
[----:B------:R-:W-:-:S05]  /*2620*/  LEA.HI.X R7, R7, UR9, R8, 0x3, P0 ;  /* 0x0000000907077c11 */ /* 0x000fca00080f1c08 */
[----:B------:R-:W2:Y:S04]  /*2630*/  LDG.E.64 R8, desc[UR10][R6.64] ;  /* 0x0000000a06087981 */ /* 0x000ea8000c1e1b00 */
[----:B------:R-:W3:Y:S04]  /*2640*/  LDG.E.64 R10, desc[UR10][R6.64+0xc00] ;  /* 0x000c000a060a7981 */ /* 0x000ee8000c1e1b00 */
[----:B------:R-:W5:Y:S04]  /*2650*/  LDG.E.64 R18, desc[UR10][R6.64+0x1800] ;  /* 0x0018000a06127981 */ /* 0x000f68000c1e1b00 */
[----:B------:R-:W4:Y:S04]  /*2660*/  LDG.E.64 R20, desc[UR10][R6.64+0x2400] ;  /* 0x0024000a06147981 */ /* 0x000f28000c1e1b00 */
[----:B------:R-:W4:Y:S01]  /*2670*/  LDG.E.64 R24, desc[UR10][R6.64+0x3000] ;  /* 0x0030000a06187981 */ /* 0x000f22000c1e1b00 */
[----:B------:R-:W-:Y:S05]  /*2680*/  WARPSYNC.ALL ;  /* 0x0000000000007948 */ /* 0x000fea0003800000 */
[----:B------:R-:W-:Y:S01]  /*2690*/  UMOV UR4, 0x1 ;  /* 0x0000000100047882 */ /* 0x000fe20000000000 */
[----:B------:R-:W0:Y:S01]  /*26a0*/  S2UR UR6, SR_CgaCtaId ;  /* 0x00000000000679c3 */ /* 0x000e220000008800 */
[----:B------:R-:W-:Y:S01]  /*26b0*/  USHF.L.U32 UR4, UR4, UR7, URZ ;  /* 0x0000000704047299 */ /* 0x000fe200080006ff */
[----:B------:R-:W-:Y:S01]  /*26c0*/  ISETP.NE.AND P1, PT, R0, 0x1f, PT ;  /* 0x0000001f0000780c */ /* 0x000fe20003f25270 */
[----:B------:R-:W-:Y:S01]  /*26d0*/  UMOV UR5, 0x400 ;  /* 0x0000040000057882 */ /* 0x000fe20000000000 */
[----:B------:R-:W-:Y:S01]  /*26e0*/  SHF.R.U32.HI R59, RZ, 0x5, R3 ;  /* 0x00000005ff3b7819 */ /* 0x000fe20000011603 */
[----:B------:R-:W-:Y:S01]  /*26f0*/  UIADD3 UR4, UPT, UPT, UR4, -0x1, URZ ;  /* 0xffffffff04047890 */ /* 0x000fe2000fffe0ff */
[----:B------:R-:W-:-:S02]  /*2700*/  VIADD R13, R13, 0xfffff880 ;  /* 0xfffff8800d0d7836 */ /* 0x000fc40000000000 */
[----:B------:R-:W-:Y:S01]  /*2710*/  ISETP.NE.AND P4, PT, R59, 0xa, PT ;  /* 0x0000000a3b00780c */ /* 0x000fe20003f85270 */
[----:B------:R-:W-:Y:S01]  /*2720*/  VIADD R17, R17, 0x780 ;  /* 0x0000078011117836 */ /* 0x000fe20000000000 */
[----:B------:R-:W-:Y:S01]  /*2730*/  ISETP.NE.AND P3, PT, R59, 0xb, PT ;  /* 0x0000000b3b00780c */ /* 0x000fe20003f65270 */
[----:B0-----:R-:W-:Y:S01]  /*2740*/  ULEA UR5, UR6, UR5, 0x18 ;  /* 0x0000000506057291 */ /* 0x001fe2000f8ec0ff */
[----:B--2---:R-:W-:Y:S04]  /*2750*/  STS.64 [R29], R8 ;  /* 0x000000081d007388 */ /* 0x004fe80000000a00 */
[----:B---3--:R-:W-:Y:S04]  /*2760*/  STS.64 [R29+0xc00], R10 ;  /* 0x000c000a1d007388 */ /* 0x008fe80000000a00 */
[----:B-----5:R-:W-:Y:S04]  /*2770*/  STS.64 [R29+0x1800], R18 ;  /* 0x001800121d007388 */ /* 0x020fe80000000a00 */
[----:B----4-:R-:W-:Y:S04]  /*2780*/  STS.64 [R29+0x2400], R20 ;  /* 0x002400141d007388 */ /* 0x010fe80000000a00 */
[----:B------:R-:W-:Y:S01]  /*2790*/  STS.64 [R29+0x3000], R24 ;  /* 0x003000181d007388 */ /* 0x000fe20000000a00 */
[----:B------:R-:W-:Y:S06]  /*27a0*/  BAR.SYNC.DEFER_BLOCKING 0x0 ;  /* 0x0000000000007b1d */ /* 0x000fec0000010000 */
[----:B------:R-:W0:Y:S04]  /*27b0*/  LDS.64 R22, [R31] ;  /* 0x000000001f167984 */ /* 0x000e280000000a00 */
[----:B------:R-:W1:Y:S04]  /*27c0*/  LDS.64 R26, [R31+0x8] ;  /* 0x000008001f1a7984 */ /* 0x000e680000000a00 */
[----:B------:R-:W2:Y:S04]  /*27d0*/  LDS.64 R24, [R31+0x10] ;  /* 0x000010001f187984 */ /* 0x000ea80000000a00 */
[----:B------:R-:W-:Y:S04]  /*27e0*/  LDS.64 R20, [R31+0x18] ;  /* 0x000018001f147984 */ /* 0x000fe80000000a00 */
[----:B------:R-:W-:Y:S01]  /*27f0*/  LDS.64 R18, [R31+0x20] ;  /* 0x000020001f127984 */ /* 0x000fe20000000a00 */
[----:B------:R-:W-:Y:S01]  /*2800*/  BAR.SYNC.DEFER_BLOCKING 0x0 ;  /* 0x0000000000007b1d */ /* 0x000fe20000010000 */
[----:B0-----:R-:W-:-:S04]  /*2810*/  SHF.R.U64 R6, R22, UR12, R23 ;  /* 0x0000000c16067c19 */ /* 0x001fc80008001217 */
[----:B------:R-:W-:Y:S01]  /*2820*/  LOP3.LUT R6, R6, UR4, RZ, 0xc0, !PT ;  /* 0x0000000406067c12 */ /* 0x000fe2000f8ec0ff */
[----:B------:R-:W-:Y:S03]  /*2830*/  STS [R15], RZ ;  /* 0x000000ff0f007388 */ /* 0x000fe60000000800 */
[----:B------:R-:W-:Y:S01]  /*2840*/  LOP3.LUT R8, R6, 0xf, RZ, 0xc0, !PT ;  /* 0x0000000f06087812 */ /* 0x000fe200078ec0ff */
[----:B------:R-:W-:Y:S01]  /*2850*/  STS [R15+0x600], RZ ;  /* 0x000600ff0f007388 */ /* 0x000fe20000000800 */
[----:B------:R-:W-:-:S03]  /*2860*/  SHF.R.U32.HI R6, RZ, 0x3, R6 ;  /* 0x00000003ff067819 */ /* 0x000fc60000011606 */
[----:B------:R-:W-:Y:S01]  /*2870*/  IMAD R8, R8, 0x600, R15 ;  /* 0x0000060008087824 */ /* 0x000fe200078e020f */
[----:B------:R-:W-:Y:S01]  /*2880*/  LOP3.LUT R7, R6, 0x1ffffffe, RZ, 0xc0, !PT ;  /* 0x1ffffffe06077812 */ /* 0x000fe200078ec0ff */
[----:B------:R-:W-:Y:S01]  /*2890*/  STS [R15+0xc00], RZ ;  /* 0x000c00ff0f007388 */ /* 0x000fe20000000800 */
[----:B-1----:R-:W-:-:S03]  /*28a0*/  SHF.R.U64 R6, R26, UR12, R27 ;  /* 0x0000000c1a067c19 */ /* 0x002fc6000800121b */
[----:B------:R-:W-:Y:S01]  /*28b0*/  IMAD.IADD R30, R8, 0x1, R7 ;  /* 0x00000001081e7824 */ /* 0x000fe200078e0207 */
[----:B------:R-:W-:Y:S01]  /*28c0*/  STS [R15+0x1200], RZ ;  /* 0x001200ff0f007388 */ /* 0x000fe20000000800 */
[----:B------:R-:W-:-:S03]  /*28d0*/  LOP3.LUT R6, R6, UR4, RZ, 0xc0, !PT ;  /* 0x0000000406067c12 */ /* 0x000fc6000f8ec0ff */
[----:B------:R-:W-:Y:S01]  /*28e0*/  STS [R15+0x1800], RZ ;  /* 0x001800ff0f007388 */ /* 0x000fe20000000800 */
[----:B------:R-:W-:Y:S02]  /*28f0*/  LOP3.LUT R8, R6, 0xf, RZ, 0xc0, !PT ;  /* 0x0000000f06087812 */ /* 0x000fe400078ec0ff */
[----:B------:R-:W-:Y:S01]  /*2900*/  SHF.R.U32.HI R6, RZ, 0x3, R6 ;  /* 0x00000003ff067819 */ /* 0x000fe20000011606 */
[----:B------:R-:W-:Y:S02]  /*2910*/  STS [R15+0x1e00], RZ ;  /* 0x001e00ff0f007388 */ /* 0x000fe40000000800 */
[----:B------:R-:W-:Y:S01]  /*2920*/  IMAD R8, R8, 0x600, R15 ;  /* 0x0000060008087824 */ /* 0x000fe200078e020f */
[----:B------:R-:W-:Y:S01]  /*2930*/  LOP3.LUT R33, R6, 0x1ffffffe, RZ, 0xc0, !PT ;  /* 0x1ffffffe06217812 */ /* 0x000fe200078ec0ff */
[----:B------:R-:W-:Y:S01]  /*2940*/  STS [R15+0x2400], RZ ;  /* 0x002400ff0f007388 */ /* 0x000fe20000000800 */
[----:B--2---:R-:W-:-:S03]  /*2950*/  SHF.R.U64 R6, R24, UR12, R25 ;  /* 0x0000000c18067c19 */ /* 0x004fc60008001219 */
[----:B------:R-:W-:Y:S01]  /*2960*/  STS [R15+0x2a00], RZ ;  /* 0x002a00ff0f007388 */ /* 0x000fe20000000800 */
[----:B------:R-:W-:Y:S01]  /*2970*/  IMAD.IADD R33, R8, 0x1, R33 ;  /* 0x0000000108217824 */ /* 0x000fe200078e0221 */
[----:B------:R-:W-:Y:S02]  /*2980*/  LOP3.LUT R6, R6, UR4, RZ, 0xc0, !PT ;  /* 0x0000000406067c12 */ /* 0x000fe4000f8ec0ff */
[----:B------:R-:W-:Y:S02]  /*2990*/  STS [R15+0x3000], RZ ;  /* 0x003000ff0f007388 */ /* 0x000fe40000000800 */
[----:B------:R-:W-:Y:S02]  /*29a0*/  LOP3.LUT R8, R6, 0xf, RZ, 0xc0, !PT ;  /* 0x0000000f06087812 */ /* 0x000fe400078ec0ff */
[----:B------:R-:W-:Y:S01]  /*29b0*/  STS [R15+0x3600], RZ ;  /* 0x003600ff0f007388 */ /* 0x000fe20000000800 */
[----:B------:R-:W-:Y:S02]  /*29c0*/  SHF.R.U32.HI R6, RZ, 0x3, R6 ;  /* 0x00000003ff067819 */ /* 0x000fe40000011606 */
[----:B------:R-:W-:Y:S01]  /*29d0*/  IMAD R8, R8, 0x600, R15 ;  /* 0x0000060008087824 */ /* 0x000fe200078e020f */
[----:B------:R-:W-:Y:S01]  /*29e0*/  STS [R15+0x3c00], RZ ;  /* 0x003c00ff0f007388 */ /* 0x000fe20000000800 */
[----:B------:R-:W-:-:S03]  /*29f0*/  LOP3.LUT R35, R6, 0x1ffffffe, RZ, 0xc0, !PT ;  /* 0x1ffffffe06237812 */ /* 0x000fc600078ec0ff */
[----:B------:R-:W-:Y:S02]  /*2a00*/  STS [R15+0x4200], RZ ;  /* 0x004200ff0f007388 */ /* 0x000fe40000000800 */
[----:B------:R-:W-:Y:S02]  /*2a10*/  IMAD.IADD R35, R8, 0x1, R35 ;  /* 0x0000000108237824 */ /* 0x000fe400078e0223 */
[----:B------:R-:W-:Y:S04]  /*2a20*/  STS [R15+0x4800], RZ ;  /* 0x004800ff0f007388 */ /* 0x000fe80000000800 */
[----:B------:R-:W-:Y:S04]  /*2a30*/  STS [R15+0x4e00], RZ ;  /* 0x004e00ff0f007388 */ /* 0x000fe80000000800 */
[----:B------:R-:W-:Y:S04]  /*2a40*/  STS [R15+0x5400], RZ ;  /* 0x005400ff0f007388 */ /* 0x000fe80000000800 */
[----:B------:R-:W-:Y:S04]  /*2a50*/  STS [R15+0x5a00], RZ ;  /* 0x005a00ff0f007388 */ /* 0x000fe80000000800 */
[----:B------:R-:W-:Y:S04]  /*2a60*/  STS [R15+0x6000], RZ ;  /* 0x006000ff0f007388 */ /* 0x000fe80000000800 */
[----:B------:R-:W0:Y:S02]  /*2a70*/  LDS.U16 R32, [R30] ;  /* 0x000000001e207984 */ /* 0x000e240000000400 */
[----:B0-----:R-:W-:-:S05]  /*2a80*/  VIADD R7, R32, 0x1 ;  /* 0x0000000120077836 */ /* 0x001fca0000000000 */
[----:B------:R0:W-:Y:S04]  /*2a90*/  STS.U16 [R30], R7 ;  /* 0x000000071e007388 */ /* 0x0001e80000000400 */
[----:B------:R-:W1:Y:S01]  /*2aa0*/  LDS.U16 R34, [R33] ;  /* 0x0000000021227984 */ /* 0x000e620000000400 */
[----:B0-----:R-:W-:-:S04]  /*2ab0*/  SHF.R.U64 R7, R20, UR12, R21 ;  /* 0x0000000c14077c19 */ /* 0x001fc80008001215 */
[----:B------:R-:W-:-:S04]  /*2ac0*/  LOP3.LUT R7, R7, UR4, RZ, 0xc0, !PT ;  /* 0x0000000407077c12 */ /* 0x000fc8000f8ec0ff */
[----:B------:R-:W-:Y:S02]  /*2ad0*/  LOP3.LUT R8, R7, 0xf, RZ, 0xc0, !PT ;  /* 0x0000000f07087812 */ /* 0x000fe400078ec0ff */
[----:B------:R-:W-:-:S03]  /*2ae0*/  SHF.R.U32.HI R7, RZ, 0x3, R7 ;  /* 0x00000003ff077819 */ /* 0x000fc60000011607 */
[----:B------:R-:W-:Y:S01]  /*2af0*/  IMAD R37, R8, 0x600, R15 ;  /* 0x0000060008257824 */ /* 0x000fe200078e020f */
[----:B------:R-:W-:-:S05]  /*2b00*/  LOP3.LUT R10, R7, 0x1ffffffe, RZ, 0xc0, !PT ;  /* 0x1ffffffe070a7812 */ /* 0x000fca00078ec0ff */
[----:B------:R-:W-:Y:S02]  /*2b10*/  IMAD.IADD R37, R37, 0x1, R10 ;  /* 0x0000000125257824 */ /* 0x000fe400078e020a */
[----:B-1----:R-:W-:-:S05]  /*2b20*/  VIADD R6, R34, 0x1 ;  /* 0x0000000122067836 */ /* 0x002fca0000000000 */
        /* <DEDUP_REMOVED lines=10> */
[----:B------:R-:W-:Y:S04]  /*2bd0*/  STS.U16 [R35], R8 ;  /* 0x0000000823007388 */ /* 0x000fe80000000400 */
[----:B------:R-:W0:Y:S02]  /*2be0*/  LDS.U16 R38, [R37] ;  /* 0x0000000025267984 */ /* 0x000e240000000400 */
[----:B0-----:R-:W-:-:S05]  /*2bf0*/  VIADD R6, R38, 0x1 ;  /* 0x0000000126067836 */ /* 0x001fca0000000000 */
[----:B------:R-:W-:Y:S04]  /*2c00*/  STS.U16 [R37], R6 ;  /* 0x0000000625007388 */ /* 0x000fe80000000400 */
[----:B------:R-:W0:Y:S02]  /*2c10*/  LDS.U16 R40, [R39] ;  /* 0x0000000027287984 */ /* 0x000e240000000400 */
[----:B0-----:R-:W-:-:S05]  /*2c20*/  VIADD R8, R40, 0x1 ;  /* 0x0000000128087836 */ /* 0x001fca0000000000 */
[----:B------:R0:W-:Y:S01]  /*2c30*/  STS.U16 [R39], R8 ;  /* 0x0000000827007388 */ /* 0x0001e20000000400 */
[----:B------:R-:W-:Y:S01]  /*2c40*/  BAR.SYNC.DEFER_BLOCKING 0x0 ;  /* 0x0000000000007b1d */ /* 0x000fe20000010000 */
[----:B0-----:R-:W-:-:S04]  /*2c50*/  @!P1 SHF.R.U32.HI R8, RZ, 0x3, R3 ;  /* 0x00000003ff089819 */ /* 0x001fc80000011603 */
[----:B------:R-:W-:Y:S01]  /*2c60*/  @!P1 LOP3.LUT R63, R8, 0x7c, RZ, 0xc0, !PT ;  /* 0x0000007c083f9812 */ /* 0x000fe200078ec0ff */
[----:B------:R-:W-:Y:S04]  /*2c70*/  LDS R41, [R4] ;  /* 0x0000000004297984 */ /* 0x000fe80000000800 */
[----:B------:R-:W0:Y:S04]  /*2c80*/  LDS R42, [R4+0x4] ;  /* 0x00000400042a7984 */ /* 0x000e280000000800 */
[----:B------:R-:W1:Y:S04]  /*2c90*/  LDS R43, [R4+0x8] ;  /* 0x00000800042b7984 */ /* 0x000e680000000800 */
[----:B------:R-:W2:Y:S04]  /*2ca0*/  LDS R44, [R4+0xc] ;  /* 0x00000c00042c7984 */ /* 0x000ea80000000800 */
[----:B------:R-:W3:Y:S04]  /*2cb0*/  LDS R45, [R4+0x10] ;  /* 0x00001000042d7984 */ /* 0x000ee80000000800 */
[----:B------:R-:W4:Y:S04]  /*2cc0*/  LDS R46, [R4+0x14] ;  /* 0x00001400042e7984 */ /* 0x000f280000000800 */
[----:B------:R-:W5:Y:S04]  /*2cd0*/  LDS R47, [R4+0x18] ;  /* 0x00001800042f7984 */ /* 0x000f680000000800 */
[----:B------:R-:W5:Y:S04]  /*2ce0*/  LDS R48, [R4+0x1c] ;  /* 0x00001c0004307984 */ /* 0x000f680000000800 */
[----:B------:R-:W5:Y:S04]  /*2cf0*/  LDS R49, [R4+0x20] ;  /* 0x0000200004317984 */ /* 0x000f680000000800 */
[----:B------:R-:W5:Y:S04]  /*2d00*/  LDS R50, [R4+0x24] ;  /* 0x0000240004327984 */ /* 0x000f680000000800 */
[----:B------:R-:W5:Y:S04]  /*2d10*/  LDS R51, [R4+0x28] ;  /* 0x0000280004337984 */ /* 0x000f680000000800 */
[----:B------:R-:W5:Y:S01]  /*2d20*/  LDS R52, [R4+0x2c] ;  /* 0x00002c0004347984 */ /* 0x000f620000000800 */
[----:B0-----:R-:W-:-:S03]  /*2d30*/  IMAD.IADD R42, R41, 0x1, R42 ;  /* 0x00000001292a7824 */ /* 0x001fc600078e022a */
[----:B------:R-:W0:Y:S01]  /*2d40*/  LDS R53, [R4+0x30] ;  /* 0x0000300004357984 */ /* 0x000e220000000800 */
[----:B-1----:R-:W-:-:S03]  /*2d50*/  IMAD.IADD R43, R43, 0x1, R42 ;  /* 0x000000012b2b7824 */ /* 0x002fc600078e022a */
[----:B------:R-:W1:Y:S01]  /*2d60*/  LDS R54, [R4+0x34] ;  /* 0x0000340004367984 */ /* 0x000e620000000800 */
[----:B--2---:R-:W-:-:S03]  /*2d70*/  IMAD.IADD R44, R44, 0x1, R43 ;  /* 0x000000012c2c7824 */ /* 0x004fc600078e022b */
[----:B------:R-:W2:Y:S01]  /*2d80*/  LDS R55, [R4+0x38] ;  /* 0x0000380004377984 */ /* 0x000ea20000000800 */
[----:B---3--:R-:W-:-:S03]  /*2d90*/  IMAD.IADD R45, R45, 0x1, R44 ;  /* 0x000000012d2d7824 */ /* 0x008fc600078e022c */
[----:B------:R-:W3:Y:S01]  /*2da0*/  LDS R56, [R4+0x3c] ;  /* 0x00003c0004387984 */ /* 0x000ee20000000800 */
[----:B----4-:R-:W-:-:S03]  /*2db0*/  IMAD.IADD R46, R46, 0x1, R45 ;  /* 0x000000012e2e7824 */ /* 0x010fc600078e022d */
[----:B------:R-:W4:Y:S01]  /*2dc0*/  LDS R57, [R4+0x40] ;  /* 0x0000400004397984 */ /* 0x000f220000000800 */
[----:B-----5:R-:W-:-:S04]  /*2dd0*/  IMAD.IADD R47, R47, 0x1, R46 ;  /* 0x000000012f2f7824 */ /* 0x020fc800078e022e */
[----:B------:R-:W-:-:S04]  /*2de0*/  IMAD.IADD R48, R48, 0x1, R47 ;  /* 0x0000000130307824 */ /* 0x000fc800078e022f */
[----:B------:R-:W-:-:S04]  /*2df0*/  IMAD.IADD R49, R49, 0x1, R48 ;  /* 0x0000000131317824 */ /* 0x000fc800078e0230 */
[----:B------:R-:W-:-:S04]  /*2e00*/  IMAD.IADD R50, R50, 0x1, R49 ;  /* 0x0000000132327824 */ /* 0x000fc800078e0231 */
[----:B------:R-:W-:-:S04]  /*2e10*/  IMAD.IADD R51, R51, 0x1, R50 ;  /* 0x0000000133337824 */ /* 0x000fc800078e0232 */
[----:B------:R-:W-:-:S04]  /*2e20*/  IMAD.IADD R52, R52, 0x1, R51 ;  /* 0x0000000134347824 */ /* 0x000fc800078e0233 */
[----:B0-----:R-:W-:-:S04]  /*2e30*/  IMAD.IADD R53, R53, 0x1, R52 ;  /* 0x0000000135357824 */ /* 0x001fc800078e0234 */
[----:B-1----:R-:W-:-:S04]  /*2e40*/  IMAD.IADD R54, R54, 0x1, R53 ;  /* 0x0000000136367824 */ /* 0x002fc800078e0235 */
[----:B--2---:R-:W-:-:S04]  /*2e50*/  IMAD.IADD R55, R55, 0x1, R54 ;  /* 0x0000000137377824 */ /* 0x004fc800078e0236 */
[----:B---3--:R-:W-:-:S04]  /*2e60*/  IMAD.IADD R56, R56, 0x1, R55 ;  /* 0x0000000138387824 */ /* 0x008fc800078e0237 */
[----:B----4-:R-:W-:-:S05]  /*2e70*/  IMAD.IADD R57, R57, 0x1, R56 ;  /* 0x0000000139397824 */ /* 0x010fca00078e0238 */
        /* <DEDUP_REMOVED lines=8> */
[----:B------:R-:W0:Y:S02]  /*2f00*/  SHFL.UP P0, R58, R61, 0x10, RZ ;  /* 0x060000003d3a7989 */ /* 0x000e2400000000ff */
[----:B0-----:R-:W-:Y:S01]  /*2f10*/  @P0 IMAD.IADD R58, R61, 0x1, R58 ;  /* 0x000000013d3a0824 */ /* 0x001fe200078e023a */
[----:B------:R-:W-:-:S03]  /*2f20*/  ISETP.NE.AND P0, PT, R59, 0x1, PT ;  /* 0x000000013b00780c */ /* 0x000fc60003f05270 */
[----:B------:R-:W-:Y:S01]  /*2f30*/  IMAD.IADD R57, R58, 0x1, -R57 ;  /* 0x000000013a397824 */ /* 0x000fe200078e0a39 */
[----:B------:R-:W-:Y:S01]  /*2f40*/  @!P1 STS [R63+UR5+0x6600], R58 ;  /* 0x0066003a3f009988 */ /* 0x000fe20008000805 */
[----:B------:R-:W-:Y:S01]  /*2f50*/  BAR.SYNC.DEFER_BLOCKING 0x0 ;  /* 0x0000000000007b1d */ /* 0x000fe20000010000 */
[----:B------:R-:W-:-:S13]  /*2f60*/  ISETP.GT.U32.AND P1, PT, R3, 0x1f, PT ;  /* 0x0000001f0300780c */ /* 0x000fda0003f24070 */
[----:B------:R-:W-:Y:S01]  /*2f70*/  @!P1 IMAD.MOV.U32 R16, RZ, RZ, 0x780 ;  /* 0x00000780ff109424 */ /* 0x000fe200078e00ff */
[----:B------:R-:W0:Y:S02]  /*2f80*/  LDS.128 R8, [UR5+0x6600] ;  /* 0x00660005ff087984 */ /* 0x000e240008000c00 */
[C---:B0-----:R-:W-:Y:S01]  /*2f90*/  SEL R60, R8.reuse, R5, !P0 ;  /* 0x00000005083c7207 */ /* 0x041fe20004000000 */
[----:B------:R-:W-:Y:S01]  /*2fa0*/  IMAD.IADD R9, R8, 0x1, R9 ;  /* 0x0000000108097824 */ /* 0x000fe200078e0209 */
[----:B------:R-:W0:Y:S01]  /*2fb0*/  LDS.128 R4, [UR5+0x6610] ;  /* 0x00661005ff047984 */ /* 0x000e220008000c00 */
[----:B------:R-:W-:Y:S02]  /*2fc0*/  ISETP.NE.AND P0, PT, R59, 0x2, PT ;  /* 0x000000023b00780c */ /* 0x000fe40003f05270 */
[----:B------:R-:W-:Y:S02]  /*2fd0*/  IMAD.IADD R10, R10, 0x1, R9 ;  /* 0x000000010a0a7824 */ /* 0x000fe400078e0209 */
[----:B------:R-:W-:-:S02]  /*2fe0*/  SEL R60, R9, R60, !P0 ;  /* 0x0000003c093c7207 */ /* 0x000fc40004000000 */
[----:B------:R-:W-:Y:S01]  /*2ff0*/  ISETP.NE.AND P0, PT, R59, 0x3, PT ;  /* 0x000000033b00780c */ /* 0x000fe20003f05270 */
[----:B------:R-:W-:-:S03]  /*3000*/  IMAD.IADD R11, R11, 0x1, R10 ;  /* 0x000000010b0b7824 */ /* 0x000fc600078e020a */
[----:B------:R-:W-:Y:S02]  /*3010*/  SEL R60, R10, R60, !P0 ;  /* 0x0000003c0a3c7207 */ /* 0x000fe40004000000 */
[----:B------:R-:W-:-:S04]  /*3020*/  ISETP.NE.AND P0, PT, R59, 0x4, PT ;  /* 0x000000043b00780c */ /* 0x000fc80003f05270 */
[----:B------:R-:W-:Y:S02]  /*3030*/  SEL R60, R11, R60, !P0 ;  /* 0x0000003c0b3c7207 */ /* 0x000fe40004000000 */
[----:B------:R-:W-:Y:S01]  /*3040*/  ISETP.NE.AND P0, PT, R59, 0x5, PT ;  /* 0x000000053b00780c */ /* 0x000fe20003f05270 */
[----:B0-----:R-:W-:Y:S02]  /*3050*/  IMAD.IADD R4, R11, 0x1, R4 ;  /* 0x000000010b047824 */ /* 0x001fe400078e0204 */
[----:B------:R-:W0:Y:S02]  /*3060*/  LDS.128 R8, [UR5+0x6620] ;  /* 0x00662005ff087984 */ /* 0x000e240008000c00 */
[----:B------:R-:W-:Y:S01]  /*3070*/  IMAD.IADD R5, R5, 0x1, R4 ;  /* 0x0000000105057824 */ /* 0x000fe200078e0204 */
[----:B------:R-:W-:Y:S02]  /*3080*/  SEL R60, R4, R60, !P0 ;  /* 0x0000003c043c7207 */ /* 0x000fe40004000000 */
[----:B------:R-:W-:Y:S01]  /*3090*/  ISETP.NE.AND P0, PT, R59, 0x6, PT ;  /* 0x000000063b00780c */ /* 0x000fe20003f05270 */
[----:B------:R-:W-:-:S03]  /*30a0*/  IMAD.IADD R6, R6, 0x1, R5 ;  /* 0x0000000106067824 */ /* 0x000fc600078e0205 */
[----:B------:R-:W-:Y:S01]  /*30b0*/  SEL R60, R5, R60, !P0 ;  /* 0x0000003c053c7207 */ /* 0x000fe20004000000 */
[----:B------:R-:W-:Y:S01]  /*30c0*/  IMAD.IADD R7, R7, 0x1, R6 ;  /* 0x0000000107077824 */ /* 0x000fe200078e0206 */
[----:B------:R-:W-:-:S04]  /*30d0*/  ISETP.NE.AND P0, PT, R59, 0x7, PT ;  /* 0x000000073b00780c */ /* 0x000fc80003f05270 */
[----:B------:R-:W-:Y:S02]  /*30e0*/  SEL R60, R6, R60, !P0 ;  /* 0x0000003c063c7207 */ /* 0x000fe40004000000 */
[----:B------:R-:W-:Y:S02]  /*30f0*/  ISETP.NE.AND P0, PT, R59, 0x8, PT ;  /* 0x000000083b00780c */ /* 0x000fe40003f05270 */
[----:B------:R-:W-:Y:S02]  /*3100*/  @!P1 LOP3.LUT R6, R3, 0xf, RZ, 0xc0, !PT ;  /* 0x0000000f03069812 */ /* 0x000fe400078ec0ff */
[----:B------:R-:W-:Y:S02]  /*3110*/  SEL R60, R7, R60, !P0 ;  /* 0x0000003c073c7207 */ /* 0x000fe40004000000 */
[----:B------:R-:W-:Y:S01]  /*3120*/  ISETP.NE.AND P0, PT, R59, 0x9, PT ;  /* 0x000000093b00780c */ /* 0x000fe20003f05270 */
[----:B0-----:R-:W-:-:S04]  /*3130*/  IMAD.IADD R8, R7, 0x1, R8 ;  /* 0x0000000107087824 */ /* 0x001fc800078e0208 */
[----:B------:R-:W-:Y:S01]  /*3140*/  IMAD.IADD R9, R9, 0x1, R8 ;  /* 0x0000000109097824 */ /* 0x000fe200078e0208 */
[----:B------:R-:W-:Y:S02]  /*3150*/  SEL R60, R8, R60, !P0 ;  /* 0x0000003c083c7207 */ /* 0x000fe40004000000 */
[----:B------:R-:W-:Y:S01]  /*3160*/  ISETP.NE.AND P0, PT, R0, RZ, PT ;  /* 0x000000ff0000720c */ /* 0x000fe20003f05270 */
[----:B------:R-:W-:Y:S01]  /*3170*/  IMAD.IADD R10, R10, 0x1, R9 ;  /* 0x000000010a0a7824 */ /* 0x000fe200078e0209 */
[----:B------:R-:W-:Y:S01]  /*3180*/  SEL R5, R9, R60, !P4 ;  /* 0x0000003c09057207 */ /* 0x000fe20006000000 */
[----:B------:R-:W-:Y:S01]  /*3190*/  IMAD.U32 R9, RZ, RZ, UR5 ;  /* 0x00000005ff097e24 */ /* 0x000fe2000f8e00ff */
[----:B------:R-:W-:Y:S01]  /*31a0*/  ISETP.GT.U32.OR P2, PT, R3, 0x1f, P0 ;  /* 0x0000001f0300780c */ /* 0x000fe20000744470 */
[----:B------:R-:W-:Y:S01]  /*31b0*/  IMAD.IADD R11, R11, 0x1, R10 ;  /* 0x000000010b0b7824 */ /* 0x000fe200078e020a */
[----:B------:R-:W-:Y:S01]  /*31c0*/  SEL R4, R57, RZ, P0 ;  /* 0x000000ff39047207 */ /* 0x000fe20000000000 */
[----:B------:R-:W-:Y:S01]  /*31d0*/  @!P1 IMAD R6, R6, 0x600, R9 ;  /* 0x0000060006069824 */ /* 0x000fe200078e0209 */
[----:B------:R-:W-:-:S02]  /*31e0*/  SEL R5, R10, R5, !P3 ;  /* 0x000000050a057207 */ /* 0x000fc40005800000 */
[----:B------:R-:W-:-:S03]  /*31f0*/  ISETP.NE.AND P0, PT, R3, RZ, PT ;  /* 0x000000ff0300720c */ /* 0x000fc60003f05270 */
[----:B------:R-:W-:-:S04]  /*3200*/  @P1 IMAD.IADD R57, R5, 0x1, R4 ;  /* 0x0000000105391824 */ /* 0x000fc800078e0204 */
[----:B------:R-:W-:-:S05]  /*3210*/  @!P2 IMAD.U32 R57, R11, 0x10000, RZ ;  /* 0x000100000b39a824 */ /* 0x000fca00078e00ff */
[----:B------:R-:W-:Y:S01]  /*3220*/  @!P2 STS [UR5+0x663c], R57 ;  /* 0x00663c39ff00a988 */ /* 0x000fe20008000805 */
[----:B------:R-:W-:Y:S06]  /*3230*/  BAR.SYNC.DEFER_BLOCKING 0x0 ;  /* 0x0000000000007b1d */ /* 0x000fec0000010000 */
[----:B------:R-:W0:Y:S02]  /*3240*/  LDS R4, [UR5+0x663c] ;  /* 0x00663c05ff047984 */ /* 0x000e240008000800 */
[----:B0-----:R-:W-:Y:S02]  /*3250*/  SEL R4, R4, RZ, P0 ;  /* 0x000000ff04047207 */ /* 0x001fe40000000000 */
[----:B------:R-:W-:-:S03]  /*3260*/  ISETP.GT.U32.AND P0, PT, R3, 0x1e, PT ;  /* 0x0000001e0300780c */ /* 0x000fc60003f04070 */
[----:B------:R-:W-:Y:S02]  /*3270*/  IMAD.IADD R7, R4, 0x1, R57 ;  /* 0x0000000104077824 */ /* 0x000fe400078e0239 */
[----:B------:R-:W-:Y:S02]  /*3280*/  IMAD R4, R3, 0x1c, R31 ;  /* 0x0000001c03047824 */ /* 0x000fe400078e021f */
[--C-:B------:R-:W-:Y:S02]  /*3290*/  IMAD.IADD R41, R41, 0x1, R7.reuse ;  /* 0x0000000129297824 */ /* 0x100fe400078e0207 */
[--C-:B------:R-:W-:Y:S01]  /*32a0*/  IMAD.IADD R9, R42, 0x1, R7.reuse ;  /* 0x000000012a097824 */ /* 0x100fe200078e0207 */
[----:B------:R-:W-:Y:S01]  /*32b0*/  STS [R4], R7 ;  /* 0x0000000704007388 */ /* 0x000fe20000000800 */
[--C-:B------:R-:W-:Y:S02]  /*32c0*/  IMAD.IADD R43, R43, 0x1, R7.reuse ;  /* 0x000000012b2b7824 */ /* 0x100fe400078e0207 */
[--C-:B------:R-:W-:Y:S01]  /*32d0*/  IMAD.IADD R11, R44, 0x1, R7.reuse ;  /* 0x000000012c0b7824 */ /* 0x100fe200078e0207 */
[----:B------:R-:W-:Y:S01]  /*32e0*/  STS [R4+0x4], R41 ;  /* 0x0000042904007388 */ /* 0x000fe20000000800 */
[----:B------:R-:W-:-:S02]  /*32f0*/  IMAD.IADD R45, R45, 0x1, R7 ;  /* 0x000000012d2d7824 */ /* 0x000fc400078e0207 */
[--C-:B------:R-:W-:Y:S01]  /*3300*/  IMAD.IADD R57, R46, 0x1, R7.reuse ;  /* 0x000000012e397824 */ /* 0x100fe200078e0207 */
[----:B------:R0:W-:Y:S01]  /*3310*/  STS [R4+0x8], R9 ;  /* 0x0000080904007388 */ /* 0x0001e20000000800 */
[--C-:B------:R-:W-:Y:S02]  /*3320*/  IMAD.IADD R47, R47, 0x1, R7.reuse ;  /* 0x000000012f2f7824 */ /* 0x100fe400078e0207 */
[--C-:B------:R-:W-:Y:S01]  /*3330*/  IMAD.IADD R59, R48, 0x1, R7.reuse ;  /* 0x00000001303b7824 */ /* 0x100fe200078e0207 */
[----:B------:R-:W-:Y:S01]  /*3340*/  STS [R4+0xc], R43 ;  /* 0x00000c2b04007388 */ /* 0x000fe20000000800 */
[--C-:B------:R-:W-:Y:S02]  /*3350*/  IMAD.IADD R49, R49, 0x1, R7.reuse ;  /* 0x0000000131317824 */ /* 0x100fe400078e0207 */
[--C-:B------:R-:W-:Y:S01]  /*3360*/  IMAD.IADD R61, R50, 0x1, R7.reuse ;  /* 0x00000001323d7824 */ /* 0x100fe200078e0207 */
[----:B------:R-:W-:Y:S01]  /*3370*/  STS [R4+0x10], R11 ;  /* 0x0000100b04007388 */ /* 0x000fe20000000800 */
[----:B------:R-:W-:Y:S01]  /*3380*/  IMAD.IADD R51, R51, 0x1, R7 ;  /* 0x0000000133337824 */ /* 0x000fe200078e0207 */
[----:B0-----:R-:W-:Y:S01]  /*3390*/  @!P1 SHF.R.U32.HI R9, RZ, 0x3, R3 ;  /* 0x00000003ff099819 */ /* 0x001fe20000011603 */
[--C-:B------:R-:W-:Y:S01]  /*33a0*/  IMAD.IADD R63, R52, 0x1, R7.reuse ;  /* 0x00000001343f7824 */ /* 0x100fe200078e0207 */
[----:B------:R-:W-:Y:S01]  /*33b0*/  STS [R4+0x14], R45 ;  /* 0x0000142d04007388 */ /* 0x000fe20000000800 */
[--C-:B------:R-:W-:Y:S01]  /*33c0*/  IMAD.IADD R53, R53, 0x1, R7.reuse ;  /* 0x0000000135357824 */ /* 0x100fe200078e0207 */
[----:B------:R-:W-:Y:S01]  /*33d0*/  @!P1 LOP3.LUT R9, R9, 0x7e, RZ, 0xc0, !PT ;  /* 0x0000007e09099812 */ /* 0x000fe200078ec0ff */
[--C-:B------:R-:W-:Y:S01]  /*33e0*/  IMAD.IADD R65, R54, 0x1, R7.reuse ;  /* 0x0000000136417824 */ /* 0x100fe200078e0207 */
[----:B------:R-:W-:Y:S01]  /*33f0*/  STS [R4+0x18], R57 ;  /* 0x0000183904007388 */ /* 0x000fe20000000800 */
[----:B------:R-:W-:-:S02]  /*3400*/  IMAD.IADD R55, R55, 0x1, R7 ;  /* 0x0000000137377824 */ /* 0x000fc400078e0207 */
[----:B------:R-:W-:Y:S01]  /*3410*/  IMAD.IADD R67, R56, 0x1, R7 ;  /* 0x0000000138437824 */ /* 0x000fe200078e0207 */
[----:B------:R-:W-:Y:S01]  /*3420*/  STS [R4+0x1c], R47 ;  /* 0x00001c2f04007388 */ /* 0x000fe20000000800 */
[----:B------:R-:W-:-:S03]  /*3430*/  @!P1 IMAD.IADD R6, R6, 0x1, R9 ;  /* 0x0000000106069824 */ /* 0x000fc600078e0209 */
[----:B------:R-:W-:Y:S04]  /*3440*/  STS [R4+0x20], R59 ;  /* 0x0000203b04007388 */ /* 0x000fe80000000800 */
[----:B------:R-:W-:Y:S04]  /*3450*/  STS [R4+0x24], R49 ;  /* 0x0000243104007388 */ /* 0x000fe80000000800 */
[----:B------:R-:W-:Y:S04]  /*3460*/  STS [R4+0x28], R61 ;  /* 0x0000283d04007388 */ /* 0x000fe80000000800 */
[----:B------:R-:W-:Y:S04]  /*3470*/  STS [R4+0x2c], R51 ;  /* 0x00002c3304007388 */ /* 0x000fe80000000800 */
[----:B------:R-:W-:Y:S04]  /*3480*/  STS [R4+0x30], R63 ;  /* 0x0000303f04007388 */ /* 0x000fe80000000800 */
[----:B------:R-:W-:Y:S04]  /*3490*/  STS [R4+0x34], R53 ;  /* 0x0000343504007388 */ /* 0x000fe80000000800 */
[----:B------:R-:W-:Y:S04]  /*34a0*/  STS [R4+0x38], R65 ;  /* 0x0000384104007388 */ /* 0x000fe80000000800 */
[----:B------:R-:W-:Y:S04]  /*34b0*/  STS [R4+0x3c], R55 ;  /* 0x00003c3704007388 */ /* 0x000fe80000000800 */
[----:B------:R-:W-:Y:S01]  /*34c0*/  STS [R4+0x40], R67 ;  /* 0x0000404304007388 */ /* 0x000fe20000000800 */
[----:B------:R-:W-:Y:S06]  /*34d0*/  BAR.SYNC.DEFER_BLOCKING 0x0 ;  /* 0x0000000000007b1d */ /* 0x000fec0000010000 */
[----:B------:R-:W0:Y:S04]  /*34e0*/  @!P1 LDS.U16 R28, [R6] ;  /* 0x00000000061c9984 */ /* 0x000e280000000400 */
[----:B------:R0:W1:Y:S04]  /*34f0*/  LDS.U16 R7, [R30] ;  /* 0x000000001e077984 */ /* 0x0000680000000400 */
[----:B------:R-:W2:Y:S04]  /*3500*/  LDS.U16 R33, [R33] ;  /* 0x0000000021217984 */ /* 0x000ea80000000400 */
[----:B------:R-:W3:Y:S04]  /*3510*/  LDS.U16 R35, [R35] ;  /* 0x0000000023237984 */ /* 0x000ee80000000400 */
[----:B------:R-:W4:Y:S04]  /*3520*/  LDS.U16 R37, [R37] ;  /* 0x0000000025257984 */ /* 0x000f280000000400 */
[----:B------:R-:W5:Y:S01]  /*3530*/  LDS.U16 R39, [R39] ;  /* 0x0000000027277984 */ /* 0x000f620000000400 */
[----:B------:R-:W-:Y:S01]  /*3540*/  BAR.SYNC.DEFER_BLOCKING 0x0 ;  /* 0x0000000000007b1d */ /* 0x000fe20000010000 */
[----:B0-----:R-:W-:-:S02]  /*3550*/  @!P1 IMAD.IADD R30, R14, 0x1, -R28 ;  /* 0x000000010e1e9824 */ /* 0x001fc400078e0a1c */
[----:B-1----:R-:W-:-:S03]  /*3560*/  IMAD.IADD R7, R32, 0x1, R7 ;  /* 0x0000000120077824 */ /* 0x002fc600078e0207 */
[----:B------:R-:W-:Y:S01]  /*3570*/  @!P1 STS [R15], R28 ;  /* 0x0000001c0f009388 */ /* 0x000fe20000000800 */
[----:B--2---:R-:W-:Y:S01]  /*3580*/  IMAD.IADD R34, R34, 0x1, R33 ;  /* 0x0000000122227824 */ /* 0x004fe200078e0221 */
[----:B------:R-:W-:Y:S01]  /*3590*/  BAR.SYNC.DEFER_BLOCKING 0x0 ;  /* 0x0000000000007b1d */ /* 0x000fe20000010000 */
[----:B---3--:R-:W-:Y:S02]  /*35a0*/  IMAD.IADD R36, R36, 0x1, R35 ;  /* 0x0000000124247824 */ /* 0x008fe400078e0223 */
[----:B----4-:R-:W-:Y:S01]  /*35b0*/  IMAD.IADD R38, R38, 0x1, R37 ;  /* 0x0000000126267824 */ /* 0x010fe200078e0225 */
[----:B------:R-:W-:Y:S02]  /*35c0*/  LEA R37, R7, UR5, 0x3 ;  /* 0x0000000507257c11 */ /* 0x000fe4000f8e18ff */
[----:B------:R-:W-:Y:S01]  /*35d0*/  LEA R41, R36, UR5, 0x3 ;  /* 0x0000000524297c11 */ /* 0x000fe2000f8e18ff */
[----:B-----5:R-:W-:Y:S01]  /*35e0*/  IMAD.IADD R40, R40, 0x1, R39 ;  /* 0x0000000128287824 */ /* 0x020fe200078e0227 */
[----:B------:R-:W-:-:S02]  /*35f0*/  LEA R39, R34, UR5, 0x3 ;  /* 0x0000000522277c11 */ /* 0x000fc4000f8e18ff */
[----:B------:R-:W-:Y:S02]  /*3600*/  LEA R43, R38, UR5, 0x3 ;  /* 0x00000005262b7c11 */ /* 0x000fe4000f8e18ff */
[----:B------:R-:W-:Y:S01]  /*3610*/  LEA R45, R40, UR5, 0x3 ;  /* 0x00000005282d7c11 */ /* 0x000fe2000f8e18ff */
[----:B------:R-:W0:Y:S01]  /*3620*/  @!P0 LDS R16, [R15+0x4] ;  /* 0x000004000f108984 */ /* 0x000e220000000800 */
[----:B------:R-:W-:Y:S01]  /*3630*/  BAR.SYNC.DEFER_BLOCKING 0x0 ;  /* 0x0000000000007b1d */ /* 0x000fe20000010000 */
[----:B------:R-:W-:-:S05]  /*3640*/  ISETP.GT.AND P0, PT, R13, 0x77f, PT ;  /* 0x0000077f0d00780c */ /* 0x000fca0003f04270 */
[----:B------:R-:W-:Y:S02]  /*3650*/  @!P1 STS [R15+0x3c00], R30 ;  /* 0x003c001e0f009388 */ /* 0x000fe40000000800 */
[----:B------:R-:W-:Y:S01]  /*3660*/  BAR.SYNC.DEFER_BLOCKING 0x0 ;  /* 0x0000000000007b1d */ /* 0x000fe20000010000 */
[----:B0-----:R-:W-:-:S05]  /*3670*/  @!P1 IMAD.IADD R14, R16, 0x1, R30 ;  /* 0x00000001100e9824 */ /* 0x001fca00078e021e */
[----:B------:R-:W-:Y:S04]  /*3680*/  STS.64 [R37], R22 ;  /* 0x0000001625007388 */ /* 0x000fe80000000a00 */
[----:B------:R-:W-:Y:S04]  /*3690*/  STS.64 [R39], R26 ;  /* 0x0000001a27007388 */ /* 0x000fe80000000a00 */
[----:B------:R-:W-:Y:S04]  /*36a0*/  STS.64 [R41], R24 ;  /* 0x0000001829007388 */ /* 0x000fe80000000a00 */
[----:B------:R-:W-:Y:S04]  /*36b0*/  STS.64 [R43], R20 ;  /* 0x000000142b007388 */ /* 0x000fe80000000a00 */
[----:B------:R-:W-:Y:S01]  /*36c0*/  STS.64 [R45], R18 ;  /* 0x000000122d007388 */ /* 0x000fe20000000a00 */
[----:B------:R-:W-:Y:S06]  /*36d0*/  BAR.SYNC.DEFER_BLOCKING 0x0 ;  /* 0x0000000000007b1d */ /* 0x000fec0000010000 */
[----:B------:R-:W0:Y:S04]  /*36e0*/  LDS.64 R34, [R29] ;  /* 0x000000001d227984 */ /* 0x000e280000000a00 */
[----:B------:R-:W1:Y:S04]  /*36f0*/  LDS.64 R32, [R29+0xc00] ;  /* 0x000c00001d207984 */ /* 0x000e680000000a00 */
[----:B------:R-:W2:Y:S04]  /*3700*/  LDS.64 R10, [R29+0x1800] ;  /* 0x001800001d0a7984 */ /* 0x000ea80000000a00 */
[----:B------:R-:W3:Y:S04]  /*3710*/  LDS.64 R8, [R29+0x2400] ;  /* 0x002400001d087984 */ /* 0x000ee80000000a00 */
[----:B------:R-:W4:Y:S01]  /*3720*/  LDS.64 R6, [R29+0x3000] ;  /* 0x003000001d067984 */ /* 0x000f220000000a00 */
[----:B0-----:R-:W-:-:S02]  /*3730*/  SHF.R.U64 R36, R34, UR12, R35 ;  /* 0x0000000c22247c19 */ /* 0x001fc40008001223 */
[----:B-1----:R-:W-:Y:S02]  /*3740*/  SHF.R.U64 R26, R32, UR12, R33 ;  /* 0x0000000c201a7c19 */ /* 0x002fe40008001221 */
[----:B------:R-:W-:Y:S02]  /*3750*/  LOP3.LUT R18, R36, UR4, RZ, 0xc0, !PT ;  /* 0x0000000424127c12 */ /* 0x000fe4000f8ec0ff */
[----:B--2---:R-:W-:Y:S02]  /*3760*/  SHF.R.U64 R23, R10, UR12, R11 ;  /* 0x0000000c0a177c19 */ /* 0x004fe4000800120b */
[----:B------:R-:W-:Y:S02]  /*3770*/  LOP3.LUT R19, R26, UR4, RZ, 0xc0, !PT ;  /* 0x000000041a137c12 */ /* 0x000fe4000f8ec0ff */
[----:B---3--:R-:W-:Y:S01]  /*3780*/  SHF.R.U64 R21, R8, UR12, R9 ;  /* 0x0000000c08157c19 */ /* 0x008fe20008001209 */
[----:B------:R-:W0:Y:S01]  /*3790*/  LDC.64 R26, c[0x0][0x388] ;  /* 0x0000e200ff1a7b82 */ /* 0x000e220000000a00 */
[----:B------:R-:W-:-:S02]  /*37a0*/  LOP3.LUT R20, R23, UR4, RZ, 0xc0, !PT ;  /* 0x0000000417147c12 */ /* 0x000fc4000f8ec0ff */
[----:B----4-:R-:W-:Y:S02]  /*37b0*/  SHF.R.U64 R22, R6, UR12, R7 ;  /* 0x0000000c06167c19 */ /* 0x010fe40008001207 */
[----:B------:R-:W-:Y:S02]  /*37c0*/  LOP3.LUT R21, R21, UR4, RZ, 0xc0, !PT ;  /* 0x0000000415157c12 */ /* 0x000fe4000f8ec0ff */
[----:B------:R-:W-:Y:S02]  /*37d0*/  LOP3.LUT R22, R22, UR4, RZ, 0xc0, !PT ;  /* 0x0000000416167c12 */ /* 0x000fe4000f8ec0ff */
[----:B------:R-:W-:Y:S02]  /*37e0*/  LEA R18, R18, UR5, 0x2 ;  /* 0x0000000512127c11 */ /* 0x000fe4000f8e10ff */
[----:B------:R-:W-:Y:S02]  /*37f0*/  LEA R24, R19, UR5, 0x2 ;  /* 0x0000000513187c11 */ /* 0x000fe4000f8e10ff */
[----:B------:R-:W-:Y:S01]  /*3800*/  LEA R36, R20, UR5, 0x2 ;  /* 0x0000000514247c11 */ /* 0x000fe2000f8e10ff */
[----:B------:R-:W1:Y:S01]  /*3810*/  LDS R19, [R18+0x3c00] ;  /* 0x003c000012137984 */ /* 0x000e620000000800 */
[----:B------:R-:W-:-:S02]  /*3820*/  LEA R38, R21, UR5, 0x2 ;  /* 0x0000000515267c11 */ /* 0x000fc4000f8e10ff */
[----:B------:R-:W-:Y:S01]  /*3830*/  LEA R39, R22, UR5, 0x2 ;  /* 0x0000000516277c11 */ /* 0x000fe2000f8e10ff */
[----:B------:R-:W2:Y:S04]  /*3840*/  LDS R21, [R24+0x3c00] ;  /* 0x003c000018157984 */ /* 0x000ea80000000800 */
[----:B------:R-:W3:Y:S04]  /*3850*/  LDS R23, [R36+0x3c00] ;  /* 0x003c000024177984 */ /* 0x000ee80000000800 */
[----:B------:R-:W4:Y:S04]  /*3860*/  LDS R25, [R38+0x3c00] ;  /* 0x003c000026197984 */ /* 0x000f280000000800 */
[----:B------:R-:W5:Y:S01]  /*3870*/  LDS R37, [R39+0x3c00] ;  /* 0x003c000027257984 */ /* 0x000f620000000800 */
[----:B-1----:R-:W-:Y:S01]  /*3880*/  IMAD.IADD R19, R19, 0x1, R3 ;  /* 0x0000000113137824 */ /* 0x002fe200078e0203 */
[----:B--2---:R-:W-:-:S03]  /*3890*/  IADD3 R21, PT, PT, R3, 0x180, R21 ;  /* 0x0000018003157810 */ /* 0x004fc60007ffe015 */
[----:B0-----:R-:W-:Y:S01]  /*38a0*/  IMAD.WIDE.U32 R18, R19, 0x8, R26 ;  /* 0x0000000813127825 */ /* 0x001fe200078e001a */
[----:B---3--:R-:W-:-:S03]  /*38b0*/  IADD3 R23, PT, PT, R3, 0x300, R23 ;  /* 0x0000030003177810 */ /* 0x008fc60007ffe017 */
[----:B------:R-:W-:Y:S01]  /*38c0*/  IMAD.WIDE.U32 R20, R21, 0x8, R26 ;  /* 0x0000000815147825 */ /* 0x000fe200078e001a */
[----:B------:R0:W-:Y:S01]  /*38d0*/  STG.E.64 desc[UR10][R18.64], R34 ;  /* 0x0000002212007986 */ /* 0x0001e2000c101b0a */
[----:B----4-:R-:W-:Y:S02]  /*38e0*/  IADD3 R25, PT, PT, R3, 0x480, R25 ;  /* 0x0000048003197810 */ /* 0x010fe40007ffe019 */
[----:B------:R-:W-:Y:S01]  /*38f0*/  IMAD.WIDE.U32 R22, R23, 0x8, R26 ;  /* 0x0000000817167825 */ /* 0x000fe200078e001a */
[----:B------:R0:W-:Y:S01]  /*3900*/  STG.E.64 desc[UR10][R20.64], R32 ;  /* 0x0000002014007986 */ /* 0x0001e2000c101b0a */
[----:B-----5:R-:W-:Y:S02]  /*3910*/  IADD3 R37, PT, PT, R3, 0x600, R37 ;  /* 0x0000060003257810 */ /* 0x020fe40007ffe025 */
[--C-:B------:R-:W-:Y:S01]  /*3920*/  IMAD.WIDE.U32 R24, R25, 0x8, R26.reuse ;  /* 0x0000000819187825 */ /* 0x100fe200078e001a */
[----:B------:R0:W-:Y:S03]  /*3930*/  STG.E.64 desc[UR10][R22.64], R10 ;  /* 0x0000000a16007986 */ /* 0x0001e6000c101b0a */
[----:B------:R-:W-:Y:S01]  /*3940*/  IMAD.WIDE.U32 R26, R37, 0x8, R26 ;  /* 0x00000008251a7825 */ /* 0x000fe200078e001a */
[----:B------:R0:W-:Y:S04]  /*3950*/  STG.E.64 desc[UR10][R24.64], R8 ;  /* 0x0000000818007986 */ /* 0x0001e8000c101b0a */
[----:B------:R0:W-:Y:S01]  /*3960*/  STG.E.64 desc[UR10][R26.64], R6 ;  /* 0x000000061a007986 */ /* 0x0001e2000c101b0a */
[----:B------:R-:W-:Y:S06]  /*3970*/  BAR.SYNC.DEFER_BLOCKING 0x0 ;  /* 0x0000000000007b1d */ /* 0x000fec0000010000 */
[----:B------:R-:W-:Y:S05]  /*3980*/  @P0 BRA `(.L_x_21) ;  /* 0xffffffec00180947 */ /* 0x000fea000383ffff */
.L_x_20:
[----:B------:R-:W-:-:S13]  /*3990*/  ISETP.GE.AND P0, PT, R17, R12, PT ;  /* 0x0000000c1100720c */ /* 0x000fda0003f06270 */
[----:B----4-:R-:W-:Y:S05]  /*39a0*/  @P0 EXIT ;  /* 0x000000000000094d */ /* 0x010fea0003800000 */
[----:B------:R-:W-:Y:S05]  /*39b0*/  WARPSYNC.ALL ;  /* 0x0000000000007948 */ /* 0x000fea0003800000 */
[----:B--2---:R-:W1:Y:S01]  /*39c0*/  SHFL.IDX PT, R5, R13, RZ, 0x1f ;  /* 0x00001fff0d057589 */ /* 0x004e6200000e0000 */
[----:B------:R-:W2:Y:S01]  /*39d0*/  LDCU.64 UR4, c[0x0][0x380] ;  /* 0x00007000ff0477ac */ /* 0x000ea20008000a00 */
[C---:B------:R-:W-:Y:S01]  /*39e0*/  VIADD R2, R3.reuse, 0x180 ;  /* 0x0000018003027836 */ /* 0x040fe20000000000 */
[C---:B0-----:R-:W-:Y:S01]  /*39f0*/  IADD3 R6, P3, PT, R3.reuse, R17, RZ ;  /* 0x0000001103067210 */ /* 0x041fe20007f7e0ff */
[C---:B------:R-:W-:Y:S01]  /*3a00*/  VIADD R12, R3.reuse, 0x300 ;  /* 0x00000300030c7836 */ /* 0x040fe20000000000 */
[----:B------:R-:W0:Y:S01]  /*3a10*/  LDCU UR13, c[0x0][0x3b4] ;  /* 0x00007680ff0d77ac */ /* 0x000e220008000800 */
[----:B------:R-:W-:Y:S01]  /*3a20*/  VIADD R4, R3, 0x600 ;  /* 0x0000060003047836 */ /* 0x000fe20000000000 */
[----:B------:R-:W-:Y:S01]  /*3a30*/  LEA.HI.X.SX32 R17, R17, RZ, 0x1, P3 ;  /* 0x000000ff11117211 */ /* 0x000fe200018f0eff */
[----:B------:R-:W-:-:S02]  /*3a40*/  IMAD.MOV.U32 R7, RZ, RZ, -0x1 ;  /* 0xffffffffff077424 */ /* 0x000fc400078e00ff */
[----:B------:R-:W-:Y:S02]  /*3a50*/  IMAD.MOV.U32 R8, RZ, RZ, -0x1 ;  /* 0xffffffffff087424 */ /* 0x000fe400078e00ff */
[----:B------:R-:W-:Y:S02]  /*3a60*/  IMAD.MOV.U32 R9, RZ, RZ, -0x1 ;  /* 0xffffffffff097424 */ /* 0x000fe400078e00ff */
[----:B------:R-:W-:Y:S02]  /*3a70*/  IMAD.MOV.U32 R10, RZ, RZ, -0x1 ;  /* 0xffffffffff0a7424 */ /* 0x000fe400078e00ff */
[----:B------:R-:W-:Y:S02]  /*3a80*/  IMAD.MOV.U32 R11, RZ, RZ, -0x1 ;  /* 0xffffffffff0b7424 */ /* 0x000fe400078e00ff */
[----:B---3--:R-:W-:Y:S01]  /*3a90*/  IMAD.MOV.U32 R16, RZ, RZ, -0x1 ;  /* 0xffffffffff107424 */ /* 0x008fe200078e00ff */
[C---:B--2---:R-:W-:Y:S01]  /*3aa0*/  LEA R18, P6, R6.reuse, UR4, 0x3 ;  /* 0x0000000406127c11 */ /* 0x044fe2000f8c18ff */
[C---:B------:R-:W-:Y:S01]  /*3ab0*/  IMAD R27, R3.reuse, 0x4, R15 ;  /* 0x00000004031b7824 */ /* 0x040fe200078e020f */
[----:B------:R-:W2:Y:S02]  /*3ac0*/  LDCU UR4, c[0x0][0x3b8] ;  /* 0x00007700ff0477ac */ /* 0x000ea40008000800 */
[----:B------:R-:W-:Y:S01]  /*3ad0*/  LEA.HI.X R19, R6, UR5, R17, 0x3, P6 ;  /* 0x0000000506137c11 */ /* 0x000fe2000b0f1c11 */
[----:B------:R-:W-:Y:S01]  /*3ae0*/  IMAD.MOV.U32 R6, RZ, RZ, -0x1 ;  /* 0xffffffffff067424 */ /* 0x000fe200078e00ff */
[-C--:B-1----:R-:W-:Y:S01]  /*3af0*/  ISETP.GE.AND P2, PT, R2, R5.reuse, PT ;  /* 0x000000050200720c */ /* 0x082fe20003f46270 */
[C---:B------:R-:W-:Y:S01]  /*3b00*/  VIADD R2, R3.reuse, 0x480 ;  /* 0x0000048003027836 */ /* 0x040fe20000000000 */
[-C--:B------:R-:W-:Y:S01]  /*3b10*/  ISETP.GE.AND P0, PT, R3, R5.reuse, PT ;  /* 0x000000050300720c */ /* 0x080fe20003f06270 */
[----:B------:R-:W-:Y:S01]  /*3b20*/  IMAD.MOV.U32 R17, RZ, RZ, -0x1 ;  /* 0xffffffffff117424 */ /* 0x000fe200078e00ff */
[----:B------:R-:W-:-:S02]  /*3b30*/  ISETP.GE.AND P3, PT, R12, R5, PT ;  /* 0x000000050c00720c */ /* 0x000fc40003f66270 */
[-C--:B------:R-:W-:Y:S02]  /*3b40*/  ISETP.GE.AND P4, PT, R2, R5.reuse, PT ;  /* 0x000000050200720c */ /* 0x080fe40003f86270 */
[----:B------:R-:W-:Y:S01]  /*3b50*/  ISETP.GE.AND P5, PT, R4, R5, PT ;  /* 0x000000050400720c */ /* 0x000fe20003fa6270 */
[----:B------:R-:W-:Y:S02]  /*3b60*/  IMAD.MOV.U32 R4, RZ, RZ, -0x1 ;  /* 0xffffffffff047424 */ /* 0x000fe400078e00ff */
[----:B------:R-:W-:Y:S02]  /*3b70*/  IMAD.MOV.U32 R5, RZ, RZ, -0x1 ;  /* 0xffffffffff057424 */ /* 0x000fe400078e00ff */
[----:B------:R-:W3:Y:S04]  /*3b80*/  @!P2 LDG.E.64 R6, desc[UR10][R18.64+0xc00] ;  /* 0x000c000a1206a981 */ /* 0x000ee8000c1e1b00 */
[----:B------:R-:W4:Y:S04]  /*3b90*/  @!P0 LDG.E.64 R4, desc[UR10][R18.64] ;  /* 0x0000000a12048981 */ /* 0x000f28000c1e1b00 */
[----:B------:R-:W5:Y:S04]  /*3ba0*/  @!P3 LDG.E.64 R8, desc[UR10][R18.64+0x1800] ;  /* 0x0018000a1208b981 */ /* 0x000f68000c1e1b00 */
[----:B------:R-:W5:Y:S04]  /*3bb0*/  @!P4 LDG.E.64 R10, desc[UR10][R18.64+0x2400] ;  /* 0x0024000a120ac981 */ /* 0x000f68000c1e1b00 */
[----:B------:R-:W5:Y:S01]  /*3bc0*/  @!P5 LDG.E.64 R16, desc[UR10][R18.64+0x3000] ;  /* 0x0030000a1210d981 */ /* 0x000f62000c1e1b00 */
[----:B------:R-:W-:Y:S01]  /*3bd0*/  IMAD R37, R3, 0x20, R27 ;  /* 0x0000002003257824 */ /* 0x000fe200078e021b */
[----:B------:R-:W-:-:S02]  /*3be0*/  UMOV UR5, 0x1 ;  /* 0x0000000100057882 */ /* 0x000fc40000000000 */
[----:B--2---:R-:W-:-:S04]  /*3bf0*/  USHF.L.U32 UR4, UR5, UR4, URZ ;  /* 0x0000000405047299 */ /* 0x004fc800080006ff */
[----:B------:R-:W-:Y:S01]  /*3c00*/  UIADD3 UR4, UPT, UPT, UR4, -0x1, URZ ;  /* 0xffffffff04047890 */ /* 0x000fe2000fffe0ff */
[----:B---3--:R-:W-:Y:S04]  /*3c10*/  STS.64 [R27+0xc00], R6 ;  /* 0x000c00061b007388 */ /* 0x008fe80000000a00 */
[----:B----4-:R-:W-:Y:S04]  /*3c20*/  STS.64 [R27], R4 ;  /* 0x000000041b007388 */ /* 0x010fe80000000a00 */
[----:B-----5:R-:W-:Y:S04]  /*3c30*/  STS.64 [R27+0x1800], R8 ;  /* 0x001800081b007388 */ /* 0x020fe80000000a00 */
[----:B------:R-:W-:Y:S04]  /*3c40*/  STS.64 [R27+0x2400], R10 ;  /* 0x0024000a1b007388 */ /* 0x000fe80000000a00 */
[----:B------:R-:W-:Y:S01]  /*3c50*/  STS.64 [R27+0x3000], R16 ;  /* 0x003000101b007388 */ /* 0x000fe20000000a00 */
[----:B------:R-:W-:Y:S06]  /*3c60*/  BAR.SYNC.DEFER_BLOCKING 0x0 ;  /* 0x0000000000007b1d */ /* 0x000fec0000010000 */
[----:B------:R-:W0:Y:S04]  /*3c70*/  LDS.64 R24, [R37] ;  /* 0x0000000025187984 */ /* 0x000e280000000a00 */
[----:B------:R-:W1:Y:S04]  /*3c80*/  LDS.64 R22, [R37+0x8] ;  /* 0x0000080025167984 */ /* 0x000e680000000a00 */
[----:B------:R-:W-:Y:S04]  /*3c90*/  LDS.64 R20, [R37+0x10] ;  /* 0x0000100025147984 */ /* 0x000fe80000000a00 */
[----:B------:R-:W-:Y:S04]  /*3ca0*/  LDS.64 R18, [R37+0x18] ;  /* 0x0000180025127984 */ /* 0x000fe80000000a00 */
[----:B------:R-:W-:Y:S01]  /*3cb0*/  LDS.64 R16, [R37+0x20] ;  /* 0x0000200025107984 */ /* 0x000fe20000000a00 */
[----:B------:R-:W-:Y:S01]  /*3cc0*/  BAR.SYNC.DEFER_BLOCKING 0x0 ;  /* 0x0000000000007b1d */ /* 0x000fe20000010000 */
[----:B0-----:R-:W-:-:S04]  /*3cd0*/  SHF.R.U64 R4, R24, UR13, R25 ;  /* 0x0000000d18047c19 */ /* 0x001fc80008001219 */
[----:B------:R-:W-:-:S04]  /*3ce0*/  LOP3.LUT R4, R4, UR4, RZ, 0xc0, !PT ;  /* 0x0000000404047c12 */ /* 0x000fc8000f8ec0ff */
[----:B------:R-:W-:Y:S02]  /*3cf0*/  LOP3.LUT R6, R4, 0xf, RZ, 0xc0, !PT ;  /* 0x0000000f04067812 */ /* 0x000fe400078ec0ff */
[----:B------:R-:W-:-:S03]  /*3d00*/  SHF.R.U32.HI R4, RZ, 0x3, R4 ;  /* 0x00000003ff047819 */ /* 0x000fc60000011604 */
[----:B------:R-:W-:Y:S01]  /*3d10*/  IMAD R6, R6, 0x600, R15 ;  /* 0x0000060006067824 */ /* 0x000fe200078e020f */
[----:B------:R-:W-:Y:S01]  /*3d20*/  LOP3.LUT R5, R4, 0x1ffffffe, RZ, 0xc0, !PT ;  /* 0x1ffffffe04057812 */ /* 0x000fe200078ec0ff */
[----:B------:R-:W-:Y:S04]  /*3d30*/  STS [R15], RZ ;  /* 0x000000ff0f007388 */ /* 0x000fe80000000800 */
[----:B------:R-:W-:Y:S01]  /*3d40*/  IMAD.IADD R26, R6, 0x1, R5 ;  /* 0x00000001061a7824 */ /* 0x000fe200078e0205 */
[----:B------:R-:W-:Y:S04]  /*3d50*/  STS [R15+0x600], RZ ;  /* 0x000600ff0f007388 */ /* 0x000fe80000000800 */
        /* <DEDUP_REMOVED lines=15> */
[----:B------:R-:W0:Y:S01]  /*3e50*/  LDS.U16 R28, [R26] ;  /* 0x000000001a1c7984 */ /* 0x000e220000000400 */
[----:B-1----:R-:W-:-:S04]  /*3e60*/  SHF.R.U64 R4, R22, UR13, R23 ;  /* 0x0000000d16047c19 */ /* 0x002fc80008001217 */
[----:B------:R-:W-:-:S04]  /*3e70*/  LOP3.LUT R4, R4, UR4, RZ, 0xc0, !PT ;  /* 0x0000000404047c12 */ /* 0x000fc8000f8ec0ff */
[----:B------:R-:W-:Y:S02]  /*3e80*/  LOP3.LUT R6, R4, 0xf, RZ, 0xc0, !PT ;  /* 0x0000000f04067812 */ /* 0x000fe400078ec0ff */
[----:B------:R-:W-:-:S03]  /*3e90*/  SHF.R.U32.HI R4, RZ, 0x3, R4 ;  /* 0x00000003ff047819 */ /* 0x000fc60000011604 */
[----:B------:R-:W-:Y:S01]  /*3ea0*/  IMAD R6, R6, 0x600, R15 ;  /* 0x0000060006067824 */ /* 0x000fe200078e020f */
[----:B------:R-:W-:-:S05]  /*3eb0*/  LOP3.LUT R29, R4, 0x1ffffffe, RZ, 0xc0, !PT ;  /* 0x1ffffffe041d7812 */ /* 0x000fca00078ec0ff */
[----:B------:R-:W-:Y:S02]  /*3ec0*/  IMAD.IADD R29, R6, 0x1, R29 ;  /* 0x00000001061d7824 */ /* 0x000fe400078e021d */
[----:B0-----:R-:W-:-:S05]  /*3ed0*/  VIADD R5, R28, 0x1 ;  /* 0x000000011c057836 */ /* 0x001fca0000000000 */
[----:B------:R-:W-:Y:S04]  /*3ee0*/  STS.U16 [R26], R5 ;  /* 0x000000051a007388 */ /* 0x000fe80000000400 */
[----:B------:R-:W0:Y:S01]  /*3ef0*/  LDS.U16 R30, [R29] ;  /* 0x000000001d1e7984 */ /* 0x000e220000000400 */
[----:B------:R-:W-:-:S04]  /*3f00*/  SHF.R.U64 R4, R20, UR13, R21 ;  /* 0x0000000d14047c19 */ /* 0x000fc80008001215 */
        /* <DEDUP_REMOVED lines=29> */
[----:B------:R-:W-:Y:S02]  /*40e0*/  IMAD R5, R3, 0x1c, R37 ;  /* 0x0000001c03057824 */ /* 0x000fe400078e0225 */
[----:B0-----:R-:W-:-:S05]  /*40f0*/  VIADD R6, R36, 0x1 ;  /* 0x0000000124067836 */ /* 0x001fca0000000000 */
[----:B------:R-:W-:Y:S01]  /*4100*/  STS.U16 [R35], R6 ;  /* 0x0000000623007388 */ /* 0x000fe20000000400 */
[----:B------:R-:W-:Y:S06]  /*4110*/  BAR.SYNC.DEFER_BLOCKING 0x0 ;  /* 0x0000000000007b1d */ /* 0x000fec0000010000 */
        /* <DEDUP_REMOVED lines=39> */
[----:B------:R-:W0:Y:S01]  /*4390*/  SHFL.UP P0, R55, R6, 0x8, RZ ;  /* 0x0500000006377989 */ /* 0x000e2200000000ff */
[----:B------:R-:W1:Y:S01]  /*43a0*/  S2UR UR6, SR_CgaCtaId ;  /* 0x00000000000679c3 */ /* 0x000e620000008800 */
[----:B------:R-:W-:Y:S01]  /*43b0*/  ISETP.NE.AND P2, PT, R0, 0x1f, PT ;  /* 0x0000001f0000780c */ /* 0x000fe20003f45270 */
[----:B0-----:R-:W-:-:S05]  /*43c0*/  @P0 IMAD.IADD R55, R6, 0x1, R55 ;  /* 0x0000000106370824 */ /* 0x001fca00078e0237 */
[----:B------:R-:W0:Y:S01]  /*43d0*/  SHFL.UP P0, R54, R55, 0x10, RZ ;  /* 0x0600000037367989 */ /* 0x000e2200000000ff */
[----:B------:R-:W-:-:S06]  /*43e0*/  UMOV UR5, 0x400 ;  /* 0x0000040000057882 */ /* 0x000fcc0000000000 */
[----:B------:R-:W-:Y:S01]  /*43f0*/  @!P2 SHF.R.U32.HI R7, RZ, 0x3, R3 ;  /* 0x00000003ff07a819 */ /* 0x000fe20000011603 */
[----:B-1----:R-:W-:-:S03]  /*4400*/  ULEA UR5, UR6, UR5, 0x18 ;  /* 0x0000000506057291 */ /* 0x002fc6000f8ec0ff */
[----:B------:R-:W-:Y:S01]  /*4410*/  @!P2 LOP3.LUT R57, R7, 0x7c, RZ, 0xc0, !PT ;  /* 0x0000007c0739a812 */ /* 0x000fe200078ec0ff */
[----:B0-----:R-:W-:-:S05]  /*4420*/  @P0 IMAD.IADD R54, R55, 0x1, R54 ;  /* 0x0000000137360824 */ /* 0x001fca00078e0236 */
[----:B------:R-:W-:Y:S01]  /*4430*/  @!P2 STS [R57+UR5+0x6600], R54 ;  /* 0x006600363900a988 */ /* 0x000fe20008000805 */
[----:B------:R-:W-:Y:S06]  /*4440*/  BAR.SYNC.DEFER_BLOCKING 0x0 ;  /* 0x0000000000007b1d */ /* 0x000fec0000010000 */
[----:B------:R-:W0:Y:S04]  /*4450*/  LDS.128 R8, [UR5+0x6600] ;  /* 0x00660005ff087984 */ /* 0x000e280008000c00 */
[----:B------:R-:W1:Y:S01]  /*4460*/  LDS.128 R4, [UR5+0x6610] ;  /* 0x00661005ff047984 */ /* 0x000e620008000c00 */
[----:B------:R-:W-:-:S04]  /*4470*/  SHF.R.U32.HI R55, RZ, 0x5, R3 ;  /* 0x00000005ff377819 */ /* 0x000fc80000011603 */
[----:B------:R-:W-:Y:S01]  /*4480*/  ISETP.NE.AND P0, PT, R55, 0x2, PT ;  /* 0x000000023700780c */ /* 0x000fe20003f05270 */
[----:B0-----:R-:W-:-:S04]  /*4490*/  IMAD.IADD R9, R8, 0x1, R9 ;  /* 0x0000000108097824 */ /* 0x001fc800078e0209 */
[----:B------:R-:W-:Y:S01]  /*44a0*/  IMAD.IADD R10, R10, 0x1, R9 ;  /* 0x000000010a0a7824 */ /* 0x000fe200078e0209 */
[----:B------:R-:W-:Y:S02]  /*44b0*/  SEL R8, R9, R8, !P0 ;  /* 0x0000000809087207 */ /* 0x000fe40004000000 */
[----:B------:R-:W-:Y:S01]  /*44c0*/  ISETP.NE.AND P0, PT, R55, 0x3, PT ;  /* 0x000000033700780c */ /* 0x000fe20003f05270 */
[----:B------:R-:W-:-:S03]  /*44d0*/  IMAD.IADD R57, R11, 0x1, R10 ;  /* 0x000000010b397824 */ /* 0x000fc600078e020a */
[----:B------:R-:W-:Y:S02]  /*44e0*/  SEL R56, R10, R8, !P0 ;  /* 0x000000080a387207 */ /* 0x000fe40004000000 */
[----:B------:R-:W0:Y:S01]  /*44f0*/  LDS.128 R8, [UR5+0x6620] ;  /* 0x00662005ff087984 */ /* 0x000e220008000c00 */
[----:B------:R-:W-:Y:S01]  /*4500*/  ISETP.NE.AND P0, PT, R55, 0x4, PT ;  /* 0x000000043700780c */ /* 0x000fe20003f05270 */
[----:B-1----:R-:W-:-:S03]  /*4510*/  IMAD.IADD R4, R57, 0x1, R4 ;  /* 0x0000000139047824 */ /* 0x002fc600078e0204 */
[----:B------:R-:W-:Y:S02]  /*4520*/  SEL R56, R57, R56, !P0 ;  /* 0x0000003839387207 */ /* 0x000fe40004000000 */
[----:B------:R-:W-:Y:S01]  /*4530*/  ISETP.NE.AND P0, PT, R55, 0x5, PT ;  /* 0x000000053700780c */ /* 0x000fe20003f05270 */
[----:B------:R-:W-:-:S03]  /*4540*/  IMAD.IADD R5, R5, 0x1, R4 ;  /* 0x0000000105057824 */ /* 0x000fc600078e0204 */
[----:B------:R-:W-:Y:S02]  /*4550*/  SEL R56, R4, R56, !P0 ;  /* 0x0000003804387207 */ /* 0x000fe40004000000 */
[----:B------:R-:W-:Y:S01]  /*4560*/  ISETP.NE.AND P0, PT, R55, 0x6, PT ;  /* 0x000000063700780c */ /* 0x000fe20003f05270 */
[----:B------:R-:W-:-:S03]  /*4570*/  IMAD.IADD R6, R6, 0x1, R5 ;  /* 0x0000000106067824 */ /* 0x000fc600078e0205 */
[----:B------:R-:W-:Y:S02]  /*4580*/  SEL R56, R5, R56, !P0 ;  /* 0x0000003805387207 */ /* 0x000fe40004000000 */
[----:B------:R-:W-:Y:S01]  /*4590*/  ISETP.NE.AND P0, PT, R55, 0x7, PT ;  /* 0x000000073700780c */ /* 0x000fe20003f05270 */
[----:B------:R-:W-:-:S03]  /*45a0*/  IMAD.IADD R7, R7, 0x1, R6 ;  /* 0x0000000107077824 */ /* 0x000fc600078e0206 */
[----:B------:R-:W-:Y:S02]  /*45b0*/  SEL R56, R6, R56, !P0 ;  /* 0x0000003806387207 */ /* 0x000fe40004000000 */
[C---:B------:R-:W-:Y:S02]  /*45c0*/  ISETP.NE.AND P0, PT, R55.reuse, 0x8, PT ;  /* 0x000000083700780c */ /* 0x040fe40003f05270 */
[----:B------:R-:W-:Y:S02]  /*45d0*/  ISETP.NE.AND P2, PT, R55, 0x9, PT ;  /* 0x000000093700780c */ /* 0x000fe40003f45270 */
[----:B------:R-:W-:Y:S02]  /*45e0*/  SEL R56, R7, R56, !P0 ;  /* 0x0000003807387207 */ /* 0x000fe40004000000 */
[----:B------:R-:W-:Y:S02]  /*45f0*/  ISETP.NE.AND P3, PT, R0, RZ, PT ;  /* 0x000000ff0000720c */ /* 0x000fe40003f65270 */
[----:B------:R-:W-:Y:S01]  /*4600*/  ISETP.NE.AND P0, PT, R55, 0xa, PT ;  /* 0x0000000a3700780c */ /* 0x000fe20003f05270 */
[----:B0-----:R-:W-:Y:S01]  /*4610*/  IMAD.IADD R8, R7, 0x1, R8 ;  /* 0x0000000107087824 */ /* 0x001fe200078e0208 */
[----:B------:R-:W-:-:S03]  /*4620*/  ISETP.GT.U32.OR P4, PT, R3, 0x1f, P3 ;  /* 0x0000001f0300780c */ /* 0x000fc60001f84470 */
[----:B------:R-:W-:Y:S01]  /*4630*/  IMAD.IADD R9, R9, 0x1, R8 ;  /* 0x0000000109097824 */ /* 0x000fe200078e0208 */
[----:B------:R-:W-:Y:S01]  /*4640*/  SEL R56, R8, R56, !P2 ;  /* 0x0000003808387207 */ /* 0x000fe20005000000 */
[----:B------:R-:W-:Y:S01]  /*4650*/  IMAD.IADD R53, R54, 0x1, -R53 ;  /* 0x0000000136357824 */ /* 0x000fe200078e0a35 */
[----:B------:R-:W-:Y:S01]  /*4660*/  ISETP.NE.AND P2, PT, R55, 0xb, PT ;  /* 0x0000000b3700780c */ /* 0x000fe20003f45270 */
[----:B------:R-:W-:Y:S01]  /*4670*/  IMAD.IADD R10, R10, 0x1, R9 ;  /* 0x000000010a0a7824 */ /* 0x000fe200078e0209 */
[----:B------:R-:W-:Y:S02]  /*4680*/  SEL R56, R9, R56, !P0 ;  /* 0x0000003809387207 */ /* 0x000fe40004000000 */
[----:B------:R-:W-:Y:S02]  /*4690*/  SEL R5, R53, RZ, P3 ;  /* 0x000000ff35057207 */ /* 0x000fe40001800000 */
[----:B------:R-:W-:Y:S01]  /*46a0*/  SEL R56, R10, R56, !P2 ;  /* 0x000000380a387207 */ /* 0x000fe20005000000 */
[----:B------:R-:W-:-:S04]  /*46b0*/  IMAD.IADD R11, R11, 0x1, R10 ;  /* 0x000000010b0b7824 */ /* 0x000fc800078e020a */
[----:B------:R-:W-:Y:S02]  /*46c0*/  @P1 IMAD.IADD R53, R56, 0x1, R5 ;  /* 0x0000000138351824 */ /* 0x000fe400078e0205 */
[----:B------:R-:W-:-:S05]  /*46d0*/  @!P4 IMAD.U32 R53, R11, 0x10000, RZ ;  /* 0x000100000b35c824 */ /* 0x000fca00078e00ff */
[----:B------:R-:W-:Y:S01]  /*46e0*/  @!P4 STS [UR5+0x663c], R53 ;  /* 0x00663c35ff00c988 */ /* 0x000fe20008000805 */
[----:B------:R-:W-:Y:S06]  /*46f0*/  BAR.SYNC.DEFER_BLOCKING 0x0 ;  /* 0x0000000000007b1d */ /* 0x000fec0000010000 */
[----:B------:R-:W0:Y:S01]  /*4700*/  LDS R4, [UR5+0x663c] ;  /* 0x00663c05ff047984 */ /* 0x000e220008000800 */
[C---:B------:R-:W-:Y:S01]  /*4710*/  ISETP.NE.AND P0, PT, R3.reuse, RZ, PT ;  /* 0x000000ff0300720c */ /* 0x040fe20003f05270 */
[----:B------:R-:W-:-:S04]  /*4720*/  IMAD R7, R3, 0x20, R27 ;  /* 0x0000002003077824 */ /* 0x000fc800078e021b */
[C---:B------:R-:W-:Y:S01]  /*4730*/  IMAD R7, R3.reuse, 0x1c, R7 ;  /* 0x0000001c03077824 */ /* 0x040fe200078e0207 */
[----:B------:R-:W-:Y:S01]  /*4740*/  @!P1 LOP3.LUT R5, R3, 0xf, RZ, 0xc0, !PT ;  /* 0x0000000f03059812 */ /* 0x000fe200078ec0ff */
[----:B------:R-:W-:Y:S01]  /*4750*/  IMAD.U32 R8, RZ, RZ, UR5 ;  /* 0x00000005ff087e24 */ /* 0x000fe2000f8e00ff */
[----:B------:R-:W-:Y:S02]  /*4760*/  @!P1 SHF.R.U32.HI R6, RZ, 0x3, R3 ;  /* 0x00000003ff069819 */ /* 0x000fe40000011603 */
[----:B0-----:R-:W-:-:S05]  /*4770*/  SEL R4, R4, RZ, P0 ;  /* 0x000000ff04047207 */ /* 0x001fca0000000000 */
[----:B------:R-:W-:-:S04]  /*4780*/  IMAD.IADD R4, R4, 0x1, R53 ;  /* 0x0000000104047824 */ /* 0x000fc800078e0235 */
[--C-:B------:R-:W-:Y:S02]  /*4790*/  IMAD.IADD R37, R37, 0x1, R4.reuse ;  /* 0x0000000125257824 */ /* 0x100fe400078e0204 */
[--C-:B------:R-:W-:Y:S02]  /*47a0*/  IMAD.IADD R38, R38, 0x1, R4.reuse ;  /* 0x0000000126267824 */ /* 0x100fe400078e0204 */
[--C-:B------:R-:W-:Y:S02]  /*47b0*/  IMAD.IADD R39, R39, 0x1, R4.reuse ;  /* 0x0000000127277824 */ /* 0x100fe400078e0204 */
[--C-:B------:R-:W-:Y:S02]  /*47c0*/  IMAD.IADD R40, R40, 0x1, R4.reuse ;  /* 0x0000000128287824 */ /* 0x100fe400078e0204 */
[--C-:B------:R-:W-:Y:S02]  /*47d0*/  IMAD.IADD R41, R41, 0x1, R4.reuse ;  /* 0x0000000129297824 */ /* 0x100fe400078e0204 */
[----:B------:R-:W-:-:S02]  /*47e0*/  IMAD.IADD R42, R42, 0x1, R4 ;  /* 0x000000012a2a7824 */ /* 0x000fc400078e0204 */
        /* <DEDUP_REMOVED lines=9> */
[----:B------:R-:W-:Y:S01]  /*4880*/  IMAD.IADD R52, R52, 0x1, R4 ;  /* 0x0000000134347824 */ /* 0x000fe200078e0204 */
[----:B------:R-:W-:Y:S04]  /*4890*/  STS [R7], R4 ;  /* 0x0000000407007388 */ /* 0x000fe80000000800 */
        /* <DEDUP_REMOVED lines=16> */
[----:B------:R-:W-:Y:S01]  /*49a0*/  BAR.SYNC.DEFER_BLOCKING 0x0 ;  /* 0x0000000000007b1d */ /* 0x000fe20000010000 */
[----:B------:R-:W-:Y:S01]  /*49b0*/  @!P1 LOP3.LUT R6, R6, 0x7e, RZ, 0xc0, !PT ;  /* 0x0000007e06069812 */ /* 0x000fe200078ec0ff */
[----:B------:R-:W-:-:S04]  /*49c0*/  @!P1 IMAD R5, R5, 0x600, R8 ;  /* 0x0000060005059824 */ /* 0x000fc800078e0208 */
[----:B------:R-:W-:-:S05]  /*49d0*/  @!P1 IMAD.IADD R6, R5, 0x1, R6 ;  /* 0x0000000105069824 */ /* 0x000fca00078e0206 */
[----:B------:R-:W0:Y:S04]  /*49e0*/  @!P1 LDS.U16 R0, [R6] ;  /* 0x0000000006009984 */ /* 0x000e280000000400 */
[----:B------:R-:W1:Y:S04]  /*49f0*/  LDS.U16 R5, [R26] ;  /* 0x000000001a057984 */ /* 0x000e680000000400 */
[----:B------:R-:W2:Y:S04]  /*4a00*/  LDS.U16 R29, [R29] ;  /* 0x000000001d1d7984 */ /* 0x000ea80000000400 */
[----:B------:R-:W3:Y:S04]  /*4a10*/  LDS.U16 R31, [R31] ;  /* 0x000000001f1f7984 */ /* 0x000ee80000000400 */
[----:B------:R-:W4:Y:S04]  /*4a20*/  LDS.U16 R33, [R33] ;  /* 0x0000000021217984 */ /* 0x000f280000000400 */
[----:B------:R-:W5:Y:S01]  /*4a30*/  LDS.U16 R35, [R35] ;  /* 0x0000000023237984 */ /* 0x000f620000000400 */
[----:B------:R-:W-:Y:S06]  /*4a40*/  BAR.SYNC.DEFER_BLOCKING 0x0 ;  /* 0x0000000000007b1d */ /* 0x000fec0000010000 */
[----:B0-----:R-:W-:Y:S01]  /*4a50*/  @!P1 STS [R15], R0 ;  /* 0x000000000f009388 */ /* 0x001fe20000000800 */
[----:B------:R-:W-:Y:S01]  /*4a60*/  @!P1 IMAD.IADD R14, R14, 0x1, -R0 ;  /* 0x000000010e0e9824 */ /* 0x000fe200078e0a00 */
[----:B------:R-:W-:Y:S08]  /*4a70*/  BAR.SYNC.DEFER_BLOCKING 0x0 ;  /* 0x0000000000007b1d */ /* 0x000ff00000010000 */
[----:B------:R-:W-:Y:S01]  /*4a80*/  BAR.SYNC.DEFER_BLOCKING 0x0 ;  /* 0x0000000000007b1d */ /* 0x000fe20000010000 */
[----:B-1----:R-:W-:-:S02]  /*4a90*/  IMAD.IADD R5, R28, 0x1, R5 ;  /* 0x000000011c057824 */ /* 0x002fc400078e0205 */
[----:B--2---:R-:W-:Y:S02]  /*4aa0*/  IMAD.IADD R30, R30, 0x1, R29 ;  /* 0x000000011e1e7824 */ /* 0x004fe400078e021d */
[----:B---3--:R-:W-:Y:S01]  /*4ab0*/  IMAD.IADD R32, R32, 0x1, R31 ;  /* 0x0000000120207824 */ /* 0x008fe200078e021f */
[----:B------:R-:W-:Y:S01]  /*4ac0*/  @!P1 STS [R15+0x3c00], R14 ;  /* 0x003c000e0f009388 */ /* 0x000fe20000000800 */
[----:B----4-:R-:W-:Y:S01]  /*4ad0*/  IMAD.IADD R34, R34, 0x1, R33 ;  /* 0x0000000122227824 */ /* 0x010fe200078e0221 */
[----:B------:R-:W-:Y:S01]  /*4ae0*/  LEA R5, R5, UR5, 0x3 ;  /* 0x0000000505057c11 */ /* 0x000fe2000f8e18ff */
[----:B------:R-:W-:Y:S01]  /*4af0*/  BAR.SYNC.DEFER_BLOCKING 0x0 ;  /* 0x0000000000007b1d */ /* 0x000fe20000010000 */
[----:B-----5:R-:W-:Y:S01]  /*4b00*/  IMAD.IADD R36, R36, 0x1, R35 ;  /* 0x0000000124247824 */ /* 0x020fe200078e0223 */
[----:B------:R-:W-:Y:S02]  /*4b10*/  LEA R29, R30, UR5, 0x3 ;  /* 0x000000051e1d7c11 */ /* 0x000fe4000f8e18ff */
[----:B------:R-:W-:-:S02]  /*4b20*/  LEA R31, R32, UR5, 0x3 ;  /* 0x00000005201f7c11 */ /* 0x000fc4000f8e18ff */
[----:B------:R-:W-:Y:S02]  /*4b30*/  LEA R33, R34, UR5, 0x3 ;  /* 0x0000000522217c11 */ /* 0x000fe4000f8e18ff */
[----:B------:R-:W-:Y:S01]  /*4b40*/  LEA R35, R36, UR5, 0x3 ;  /* 0x0000000524237c11 */ /* 0x000fe2000f8e18ff */
[----:B------:R-:W-:Y:S04]  /*4b50*/  STS.64 [R5], R24 ;  /* 0x0000001805007388 */ /* 0x000fe80000000a00 */
[----:B------:R-:W-:Y:S04]  /*4b60*/  STS.64 [R29], R22 ;  /* 0x000000161d007388 */ /* 0x000fe80000000a00 */
[----:B------:R0:W-:Y:S04]  /*4b70*/  STS.64 [R31], R20 ;  /* 0x000000141f007388 */ /* 0x0001e80000000a00 */
[----:B------:R-:W-:Y:S04]  /*4b80*/  STS.64 [R33], R18 ;  /* 0x0000001221007388 */ /* 0x000fe80000000a00 */
[----:B------:R-:W-:Y:S01]  /*4b90*/  STS.64 [R35], R16 ;  /* 0x0000001023007388 */ /* 0x000fe20000000a00 */
[----:B------:R-:W-:Y:S06]  /*4ba0*/  BAR.SYNC.DEFER_BLOCKING 0x0 ;  /* 0x0000000000007b1d */ /* 0x000fec0000010000 */
[----:B------:R-:W1:Y:S01]  /*4bb0*/  S2R R30, SR_TID.X ;  /* 0x00000000001e7919 */ /* 0x000e620000002100 */
[----:B------:R-:W2:Y:S04]  /*4bc0*/  LDS.64 R6, [R27] ;  /* 0x000000001b067984 */ /* 0x000ea80000000a00 */
[----:B------:R-:W3:Y:S04]  /*4bd0*/  LDS.64 R10, [R27+0xc00] ;  /* 0x000c00001b0a7984 */ /* 0x000ee80000000a00 */
[----:B------:R-:W4:Y:S04]  /*4be0*/  LDS.64 R8, [R27+0x1800] ;  /* 0x001800001b087984 */ /* 0x000f280000000a00 */
[----:B------:R-:W5:Y:S01]  /*4bf0*/  LDS.64 R4, [R27+0x2400] ;  /* 0x002400001b047984 */ /* 0x000f620000000a00 */
[----:B-1----:R-:W-:Y:S01]  /*4c00*/  VIADD R32, R30, 0x180 ;  /* 0x000001801e207836 */ /* 0x002fe20000000000 */
[----:B------:R-:W-:-:S02]  /*4c10*/  ISETP.GE.AND P0, PT, R3, R13, PT ;  /* 0x0000000d0300720c */ /* 0x000fc40003f06270 */
[----:B------:R-:W1:Y:S01]  /*4c20*/  LDS.64 R18, [R27+0x3000] ;  /* 0x003000001b127984 */ /* 0x000e620000000a00 */
[-C--:B------:R-:W-:Y:S02]  /*4c30*/  ISETP.GE.AND P2, PT, R12, R13.reuse, PT ;  /* 0x0000000d0c00720c */ /* 0x080fe40003f46270 */
[-C--:B------:R-:W-:Y:S02]  /*4c40*/  ISETP.GE.AND P1, PT, R32, R13.reuse, PT ;  /* 0x0000000d2000720c */ /* 0x080fe40003f26270 */
[----:B------:R-:W-:-:S09]  /*4c50*/  ISETP.GE.AND P3, PT, R2, R13, PT ;  /* 0x0000000d0200720c */ /* 0x000fd20003f66270 */
[----:B0-----:R-:W0:Y:S01]  /*4c60*/  @!P2 LDC.64 R20, c[0x0][0x388] ;  /* 0x0000e200ff14ab82 */ /* 0x001e220000000a00 */
[----:B--2---:R-:W-:-:S07]  /*4c70*/  SHF.R.U64 R0, R6, UR13, R7 ;  /* 0x0000000d06007c19 */ /* 0x004fce0008001207 */
[----:B------:R-:W2:Y:S01]  /*4c80*/  @!P3 LDC.64 R22, c[0x0][0x388] ;  /* 0x0000e200ff16bb82 */ /* 0x000ea20000000a00 */
[----:B---3--:R-:W-:Y:S02]  /*4c90*/  SHF.R.U64 R14, R10, UR13, R11 ;  /* 0x0000000d0a0e7c19 */ /* 0x008fe4000800120b */
[----:B------:R-:W-:Y:S02]  /*4ca0*/  @!P0 LOP3.LUT R0, R0, UR4, RZ, 0xc0, !PT ;  /* 0x0000000400008c12 */ /* 0x000fe4000f8ec0ff */
[----:B----4-:R-:W-:Y:S02]  /*4cb0*/  SHF.R.U64 R15, R8, UR13, R9 ;  /* 0x0000000d080f7c19 */ /* 0x010fe40008001209 */
[----:B------:R-:W-:Y:S02]  /*4cc0*/  @!P1 LOP3.LUT R14, R14, UR4, RZ, 0xc0, !PT ;  /* 0x000000040e0e9c12 */ /* 0x000fe4000f8ec0ff */
[----:B-----5:R-:W-:Y:S02]  /*4cd0*/  SHF.R.U64 R16, R4, UR13, R5 ;  /* 0x0000000d04107c19 */ /* 0x020fe40008001205 */
[----:B------:R-:W-:-:S02]  /*4ce0*/  @!P2 LOP3.LUT R15, R15, UR4, RZ, 0xc0, !PT ;  /* 0x000000040f0fac12 */ /* 0x000fc4000f8ec0ff */
[----:B------:R-:W-:Y:S02]  /*4cf0*/  @!P3 LOP3.LUT R16, R16, UR4, RZ, 0xc0, !PT ;  /* 0x000000041010bc12 */ /* 0x000fe4000f8ec0ff */
[----:B------:R-:W-:Y:S02]  /*4d00*/  @!P0 LEA R0, R0, UR5, 0x2 ;  /* 0x0000000500008c11 */ /* 0x000fe4000f8e10ff */
[----:B------:R-:W-:Y:S02]  /*4d10*/  @!P1 LEA R24, R14, UR5, 0x2 ;  /* 0x000000050e189c11 */ /* 0x000fe4000f8e10ff */
[----:B------:R-:W-:Y:S01]  /*4d20*/  @!P2 LEA R26, R15, UR5, 0x2 ;  /* 0x000000050f1aac11 */ /* 0x000fe2000f8e10ff */
[----:B------:R1:W3:Y:S01]  /*4d30*/  @!P0 LDS R25, [R0+0x3c00] ;  /* 0x003c000000198984 */ /* 0x0002e20000000800 */
[----:B------:R-:W-:Y:S01]  /*4d40*/  @!P3 LEA R28, R16, UR5, 0x2 ;  /* 0x00000005101cbc11 */ /* 0x000fe2000f8e10ff */
[----:B------:R-:W4:Y:S02]  /*4d50*/  @!P0 LDC.64 R14, c[0x0][0x388] ;  /* 0x0000e200ff0e8b82 */ /* 0x000f240000000a00 */
[----:B------:R-:W5:Y:S04]  /*4d60*/  @!P1 LDS R24, [R24+0x3c00] ;  /* 0x003c000018189984 */ /* 0x000f680000000800 */
[----:B------:R-:W0:Y:S02]  /*4d70*/  @!P2 LDS R29, [R26+0x3c00] ;  /* 0x003c00001a1da984 */ /* 0x000e240000000800 */
[----:B------:R-:W2:Y:S02]  /*4d80*/  @!P1 LDC.64 R16, c[0x0][0x388] ;  /* 0x0000e200ff109b82 */ /* 0x000ea40000000a00 */
[----:B------:R-:W4:Y:S01]  /*4d90*/  @!P3 LDS R31, [R28+0x3c00] ;  /* 0x003c00001c1fb984 */ /* 0x000f220000000800 */
[----:B------:R-:W-:-:S05]  /*4da0*/  VIADD R30, R30, 0x600 ;  /* 0x000006001e1e7836 */ /* 0x000fca0000000000 */
[----:B------:R-:W-:Y:S02]  /*4db0*/  ISETP.GE.AND P4, PT, R30, R13, PT ;  /* 0x0000000d1e00720c */ /* 0x000fe40003f86270 */
[----:B-1----:R-:W-:-:S04]  /*4dc0*/  SHF.R.U64 R0, R18, UR13, R19 ;  /* 0x0000000d12007c19 */ /* 0x002fc80008001213 */
[----:B------:R-:W-:Y:S01]  /*4dd0*/  LOP3.LUT R0, R0, UR4, RZ, 0xc0, !PT ;  /* 0x0000000400007c12 */ /* 0x000fe2000f8ec0ff */
[----:B---3--:R-:W-:Y:S02]  /*4de0*/  @!P0 IMAD.IADD R3, R25, 0x1, R3 ;  /* 0x0000000119038824 */ /* 0x008fe400078e0203 */
[----:B-----5:R-:W-:Y:S02]  /*4df0*/  @!P1 IMAD.IADD R25, R32, 0x1, R24 ;  /* 0x0000000120199824 */ /* 0x020fe400078e0218 */
[----:B0-----:R-:W-:Y:S02]  /*4e00*/  @!P2 IMAD.IADD R29, R12, 0x1, R29 ;  /* 0x000000010c1da824 */ /* 0x001fe400078e021d */
[----:B--2---:R-:W-:-:S04]  /*4e10*/  @!P1 IMAD.WIDE.U32 R12, R25, 0x8, R16 ;  /* 0x00000008190c9825 */ /* 0x004fc800078e0010 */
[----:B----4-:R-:W-:Y:S02]  /*4e20*/  @!P3 IMAD.IADD R31, R2, 0x1, R31 ;  /* 0x00000001021fb824 */ /* 0x010fe400078e021f */
[----:B------:R-:W-:-:S04]  /*4e30*/  @!P0 IMAD.WIDE.U32 R2, R3, 0x8, R14 ;  /* 0x0000000803028825 */ /* 0x000fc800078e000e */
[----:B------:R-:W-:Y:S01]  /*4e40*/  @!P2 IMAD.WIDE.U32 R14, R29, 0x8, R20 ;  /* 0x000000081d0ea825 */ /* 0x000fe200078e0014 */
[----:B------:R0:W-:Y:S03]  /*4e50*/  @!P0 STG.E.64 desc[UR10][R2.64], R6 ;  /* 0x0000000602008986 */ /* 0x0001e6000c101b0a */
[----:B------:R-:W-:Y:S01]  /*4e60*/  @!P3 IMAD.WIDE.U32 R16, R31, 0x8, R22 ;  /* 0x000000081f10b825 */ /* 0x000fe200078e0016 */
[----:B------:R0:W-:Y:S04]  /*4e70*/  @!P1 STG.E.64 desc[UR10][R12.64], R10 ;  /* 0x0000000a0c009986 */ /* 0x0001e8000c101b0a */
[----:B------:R0:W-:Y:S04]  /*4e80*/  @!P2 STG.E.64 desc[UR10][R14.64], R8 ;  /* 0x000000080e00a986 */ /* 0x0001e8000c101b0a */
[----:B------:R0:W-:Y:S01]  /*4e90*/  @!P3 STG.E.64 desc[UR10][R16.64], R4 ;  /* 0x000000041000b986 */ /* 0x0001e2000c101b0a */
[----:B------:R-:W-:Y:S05]  /*4ea0*/  @P4 EXIT ;  /* 0x000000000000494d */ /* 0x000fea0003800000 */
[----:B------:R-:W-:Y:S01]  /*4eb0*/  LEA R0, R0, UR5, 0x2 ;  /* 0x0000000500007c11 */ /* 0x000fe2000f8e10ff */
[----:B0-----:R-:W0:Y:S05]  /*4ec0*/  LDC.64 R2, c[0x0][0x388] ;  /* 0x0000e200ff027b82 */ /* 0x001e2a0000000a00 */
[----:B------:R-:W1:Y:S02]  /*4ed0*/  LDS R0, [R0+0x3c00] ;  /* 0x003c000000007984 */ /* 0x000e640000000800 */
[----:B-1----:R-:W-:-:S04]  /*4ee0*/  IMAD.IADD R5, R30, 0x1, R0 ;  /* 0x000000011e057824 */ /* 0x002fc800078e0200 */
[----:B0-----:R-:W-:-:S05]  /*4ef0*/  IMAD.WIDE.U32 R2, R5, 0x8, R2 ;  /* 0x0000000805027825 */ /* 0x001fca00078e0002 */
[----:B------:R-:W-:Y:S01]  /*4f00*/  STG.E.64 desc[UR10][R2.64], R18 ;  /* 0x0000001202007986 */ /* 0x000fe2000c101b0a */
[----:B------:R-:W-:Y:S05]  /*4f10*/  EXIT ;  /* 0x000000000000794d */ /* 0x000fea0003800000 */
.L_x_19:
[----:B------:R-:W-:-:S13]  /*4f20*/  ISETP.GE.AND P0, PT, R13, 0x780, PT ;  /* 0x000007800d00780c */ /* 0x000fda0003f06270 */
[----:B------:R-:W-:Y:S05]  /*4f30*/  @!P0 BRA `(.L_x_22) ;  /* 0x0000000400448947 */ /* 0x000fea0003800000 */
[----:B--2---:R-:W-:-:S04]  /*4f40*/  IADD3 R4, PT, PT, R12, -0x780, -R17 ;  /* 0xfffff8800c047810 */ /* 0x004fc80007ffe811 */
[C---:B------:R-:W-:Y:S01]  /*4f50*/  ISETP.GE.U32.AND P1, PT, R4.reuse, 0x780, PT ;  /* 0x000007800400780c */ /* 0x040fe20003f26070 */
[----:B------:R-:W-:-:S05]  /*4f60*/  IMAD.HI.U32 R0, R4, -0x77777777, RZ ;  /* 0x8888888904007827 */ /* 0x000fca00078e00ff */
[----:B------:R-:W-:-:S04]  /*4f70*/  SHF.R.U32.HI R0, RZ, 0xa, R0 ;  /* 0x0000000aff007819 */ /* 0x000fc80000011600 */
[----:B------:R-:W-:-:S04]  /*4f80*/  LOP3.LUT R0, R0, 0x1, RZ, 0xc0, !PT ;  /* 0x0000000100007812 */ /* 0x000fc800078ec0ff */
[----:B------:R-:W-:-:S13]  /*4f90*/  ISETP.NE.U32.AND P0, PT, R0, 0x1, PT ;  /* 0x000000010000780c */ /* 0x000fda0003f05070 */
[----:B------:R-:W-:Y:S05]  /*4fa0*/  @!P0 BRA `(.L_x_23) ;  /* 0x0000000000608947 */ /* 0x000fea0003800000 */
[----:B------:R-:W0:Y:S01]  /*4fb0*/  LDCU.64 UR4, c[0x0][0x380] ;  /* 0x00007000ff0477ac */ /* 0x000e220008000a00 */
[----:B------:R-:W-:-:S04]  /*4fc0*/  IADD3 R0, P0, PT, R17, R3, RZ ;  /* 0x0000000311007210 */ /* 0x000fc80007f1e0ff */
[----:B------:R-:W-:Y:S01]  /*4fd0*/  LEA.HI.X.SX32 R5, R17, RZ, 0x1, P0 ;  /* 0x000000ff11057211 */ /* 0x000fe200000f0eff */
[----:B------:R-:W-:-:S03]  /*4fe0*/  IMAD.SHL.U32 R20, R0, 0x8, RZ ;  /* 0x0000000800147824 */ /* 0x000fc600078e00ff */
[----:B------:R-:W-:Y:S02]  /*4ff0*/  SHF.L.U64.HI R0, R0, 0x3, R5 ;  /* 0x0000000300007819 */ /* 0x000fe40000010205 */
[----:B0-----:R-:W-:-:S04]  /*5000*/  IADD3 R4, P0, PT, R20, UR4, RZ ;  /* 0x0000000414047c10 */ /* 0x001fc8000ff1e0ff */
[----:B------:R-:W-:-:S05]  /*5010*/  IADD3.X R5, PT, PT, R0, UR5, RZ, P0, !PT ;  /* 0x0000000500057c10 */ /* 0x000fca00087fe4ff */
[----:B------:R-:W2:Y:S04]  /*5020*/  LDG.E.64 R6, desc[UR10][R4.64] ;  /* 0x0000000a04067981 */ /* 0x000ea8000c1e1b00 */
[----:B------:R-:W5:Y:S04]  /*5030*/  LDG.E.64 R8, desc[UR10][R4.64+0xc00] ;  /* 0x000c000a04087981 */ /* 0x000f68000c1e1b00 */
[----:B------:R-:W3:Y:S04]  /*5040*/  LDG.E.64 R10, desc[UR10][R4.64+0x1800] ;  /* 0x0018000a040a7981 */ /* 0x000ee8000c1e1b00 */
[----:B------:R-:W4:Y:S04]  /*5050*/  LDG.E.64 R14, desc[UR10][R4.64+0x2400] ;  /* 0x0024000a040e7981 */ /* 0x000f28000c1e1b00 */
[----:B------:R-:W4:Y:S01]  /*5060*/  LDG.E.64 R18, desc[UR10][R4.64+0x3000] ;  /* 0x0030000a04127981 */ /* 0x000f22000c1e1b00 */
[----:B------:R-:W-:Y:S05]  /*5070*/  WARPSYNC.ALL ;  /* 0x0000000000007948 */ /* 0x000fea0003800000 */
[----:B------:R-:W0:Y:S01]  /*5080*/  LDCU.64 UR4, c[0x0][0x388] ;  /* 0x00007100ff0477ac */ /* 0x000e220008000a00 */
[----:B------:R-:W-:-:S04]  /*5090*/  VIADD R17, R17, 0x780 ;  /* 0x0000078011117836 */ /* 0x000fc80000000000 */
[----:B------:R-:W-:Y:S01]  /*50a0*/  IMAD.IADD R13, R12, 0x1, -R17 ;  /* 0x000000010c0d7824 */ /* 0x000fe200078e0a11 */
[----:B------:R-:W-:Y:S01]  /*50b0*/  BAR.SYNC.DEFER_BLOCKING 0x0 ;  /* 0x0000000000007b1d */ /* 0x000fe20000010000 */
[----:B0-----:R-:W-:-:S04]  /*50c0*/  IADD3 R20, P0, PT, R20, UR4, RZ ;  /* 0x0000000414147c10 */ /* 0x001fc8000ff1e0ff */
[----:B------:R-:W-:-:S05]  /*50d0*/  IADD3.X R21, PT, PT, R0, UR5, RZ, P0, !PT ;  /* 0x0000000500157c10 */ /* 0x000fca00087fe4ff */
[----:B--2---:R0:W-:Y:S04]  /*50e0*/  STG.E.64 desc[UR10][R20.64], R6 ;  /* 0x0000000614007986 */ /* 0x0041e8000c101b0a */
[----:B-----5:R0:W-:Y:S04]  /*50f0*/  STG.E.64 desc[UR10][R20.64+0xc00], R8 ;  /* 0x000c000814007986 */ /* 0x0201e8000c101b0a */
[----:B---3--:R0:W-:Y:S04]  /*5100*/  STG.E.64 desc[UR10][R20.64+0x1800], R10 ;  /* 0x0018000a14007986 */ /* 0x0081e8000c101b0a */
[----:B----4-:R0:W-:Y:S04]  /*5110*/  STG.E.64 desc[UR10][R20.64+0x2400], R14 ;  /* 0x0024000e14007986 */ /* 0x0101e8000c101b0a */
[----:B------:R0:W-:Y:S02]  /*5120*/  STG.E.64 desc[UR10][R20.64+0x3000], R18 ;  /* 0x0030001214007986 */ /* 0x0001e4000c101b0a */
.L_x_23:
[----:B------:R-:W-:Y:S05]  /*5130*/  @!P1 BRA `(.L_x_22) ;  /* 0x0000000000c49947 */ /* 0x000fea0003800000 */
[----:B------:R-:W1:Y:S01]  /*5140*/  LDC.64 R34, c[0x0][0x380] ;  /* 0x0000e000ff227b82 */ /* 0x000e620000000a00 */
[----:B------:R-:W-:Y:S02]  /*5150*/  VIADD R33, R17, 0x780 ;  /* 0x0000078011217836 */ /* 0x000fe40000000000 */
[----:B------:R-:W-:-:S07]  /*5160*/  IMAD.IADD R13, R12, 0x1, -R17 ;  /* 0x000000010c0d7824 */ /* 0x000fce00078e0a11 */
.L_x_24:
[----:B0-----:R-:W-:-:S05]  /*5170*/  VIADD R5, R33, 0xfffff880 ;  /* 0xfffff88021057836 */ /* 0x001fca0000000000 */
[----:B------:R-:W-:-:S04]  /*5180*/  IADD3 R22, P0, PT, R5, R3, RZ ;  /* 0x0000000305167210 */ /* 0x000fc80007f1e0ff */
[----:B------:R-:W-:Y:S01]  /*5190*/  LEA.HI.X.SX32 R5, R5, RZ, 0x1, P0 ;  /* 0x000000ff05057211 */ /* 0x000fe200000f0eff */
[----:B0-----:R-:W-:-:S03]  /*51a0*/  IMAD.SHL.U32 R21, R22, 0x8, RZ ;  /* 0x0000000816157824 */ /* 0x001fc600078e00ff */
[----:B------:R-:W-:Y:S02]  /*51b0*/  SHF.L.U64.HI R22, R22, 0x3, R5 ;  /* 0x0000000316167819 */ /* 0x000fe40000010205 */
[----:B-1----:R-:W-:-:S05]  /*51c0*/  IADD3 R4, P0, PT, R21, R34, RZ ;  /* 0x0000002215047210 */ /* 0x002fca0007f1e0ff */
[----:B------:R-:W-:-:S05]  /*51d0*/  IMAD.X R5, R22, 0x1, R35, P0 ;  /* 0x0000000116057824 */ /* 0x000fca00000e0623 */
[----:B------:R-:W2:Y:S04]  /*51e0*/  LDG.E.64 R6, desc[UR10][R4.64] ;  /* 0x0000000a04067981 */ /* 0x000ea8000c1e1b00 */
[----:B------:R-:W5:Y:S04]  /*51f0*/  LDG.E.64 R8, desc[UR10][R4.64+0xc00] ;  /* 0x000c000a04087981 */ /* 0x000f68000c1e1b00 */
[----:B------:R-:W4:Y:S04]  /*5200*/  LDG.E.64 R10, desc[UR10][R4.64+0x1800] ;  /* 0x0018000a040a7981 */ /* 0x000f28000c1e1b00 */
[----:B------:R-:W4:Y:S04]  /*5210*/  LDG.E.64 R14, desc[UR10][R4.64+0x2400] ;  /* 0x0024000a040e7981 */ /* 0x000f28000c1e1b00 */
[----:B---3--:R-:W3:Y:S01]  /*5220*/  LDG.E.64 R16, desc[UR10][R4.64+0x3000] ;  /* 0x0030000a04107981 */ /* 0x008ee2000c1e1b00 */
[----:B------:R-:W-:Y:S05]  /*5230*/  WARPSYNC.ALL ;  /* 0x0000000000007948 */ /* 0x000fea0003800000 */
[----:B------:R-:W0:Y:S01]  /*5240*/  LDCU.64 UR4, c[0x0][0x388] ;  /* 0x00007100ff0477ac */ /* 0x000e220008000a00 */
[----:B------:R-:W-:Y:S01]  /*5250*/  BAR.SYNC.DEFER_BLOCKING 0x0 ;  /* 0x0000000000007b1d */ /* 0x000fe20000010000 */
[----:B------:R-:W-:-:S04]  /*5260*/  IADD3 R0, P0, PT, R3, R33, RZ ;  /* 0x0000002103007210 */ /* 0x000fc80007f1e0ff */
[----:B------:R-:W-:Y:S01]  /*5270*/  LEA.HI.X.SX32 R19, R33, RZ, 0x1, P0 ;  /* 0x000000ff21137211 */ /* 0x000fe200000f0eff */
[----:B------:R-:W-:-:S03]  /*5280*/  IMAD.SHL.U32 R31, R0, 0x8, RZ ;  /* 0x00000008001f7824 */ /* 0x000fc600078e00ff */
[----:B------:R-:W-:Y:S02]  /*5290*/  SHF.L.U64.HI R0, R0, 0x3, R19 ;  /* 0x0000000300007819 */ /* 0x000fe40000010213 */
[----:B------:R-:W-:Y:S02]  /*52a0*/  IADD3 R20, P1, PT, R31, R34, RZ ;  /* 0x000000221f147210 */ /* 0x000fe40007f3e0ff */
[----:B0-----:R-:W-:-:S03]  /*52b0*/  IADD3 R18, P0, PT, R21, UR4, RZ ;  /* 0x0000000415127c10 */ /* 0x001fc6000ff1e0ff */
[----:B------:R-:W-:Y:S01]  /*52c0*/  IMAD.X R21, R0, 0x1, R35, P1 ;  /* 0x0000000100157824 */ /* 0x000fe200008e0623 */
[----:B------:R-:W-:-:S05]  /*52d0*/  IADD3.X R19, PT, PT, R22, UR5, RZ, P0, !PT ;  /* 0x0000000516137c10 */ /* 0x000fca00087fe4ff */
[----:B--2---:R2:W-:Y:S04]  /*52e0*/  STG.E.64 desc[UR10][R18.64], R6 ;  /* 0x0000000612007986 */ /* 0x0045e8000c101b0a */
[----:B-----5:R2:W-:Y:S04]  /*52f0*/  STG.E.64 desc[UR10][R18.64+0xc00], R8 ;  /* 0x000c000812007986 */ /* 0x0205e8000c101b0a */
[----:B----4-:R2:W-:Y:S04]  /*5300*/  STG.E.64 desc[UR10][R18.64+0x1800], R10 ;  /* 0x0018000a12007986 */ /* 0x0105e8000c101b0a */
[----:B------:R2:W-:Y:S04]  /*5310*/  STG.E.64 desc[UR10][R18.64+0x2400], R14 ;  /* 0x0024000e12007986 */ /* 0x0005e8000c101b0a */
[----:B---3--:R2:W-:Y:S04]  /*5320*/  STG.E.64 desc[UR10][R18.64+0x3000], R16 ;  /* 0x0030001012007986 */ /* 0x0085e8000c101b0a */
[----:B------:R-:W3:Y:S04]  /*5330*/  LDG.E.64 R4, desc[UR10][R4.64+0x3c00] ;  /* 0x003c000a04047981 */ /* 0x000ee8000c1e1b00 */
[----:B------:R-:W4:Y:S04]  /*5340*/  LDG.E.64 R22, desc[UR10][R20.64+0xc00] ;  /* 0x000c000a14167981 */ /* 0x000f28000c1e1b00 */
[----:B------:R-:W5:Y:S04]  /*5350*/  LDG.E.64 R24, desc[UR10][R20.64+0x1800] ;  /* 0x0018000a14187981 */ /* 0x000f68000c1e1b00 */
[----:B------:R-:W2:Y:S04]  /*5360*/  LDG.E.64 R26, desc[UR10][R20.64+0x2400] ;  /* 0x0024000a141a7981 */ /* 0x000ea8000c1e1b00 */
[----:B------:R-:W2:Y:S01]  /*5370*/  LDG.E.64 R28, desc[UR10][R20.64+0x3000] ;  /* 0x0030000a141c7981 */ /* 0x000ea2000c1e1b00 */
[----:B------:R-:W-:Y:S01]  /*5380*/  BAR.SYNC.DEFER_BLOCKING 0x0 ;  /* 0x0000000000007b1d */ /* 0x000fe20000010000 */
[----:B------:R-:W-:Y:S01]  /*5390*/  IADD3 R30, P0, PT, R31, UR4, RZ ;  /* 0x000000041f1e7c10 */ /* 0x000fe2000ff1e0ff */
[----:B------:R-:W-:-:S02]  /*53a0*/  VIADD R13, R13, 0xfffff100 ;  /* 0xfffff1000d0d7836 */ /* 0x000fc40000000000 */
[----:B------:R-:W-:Y:S01]  /*53b0*/  VIADD R33, R33, 0xf00 ;  /* 0x00000f0021217836 */ /* 0x000fe20000000000 */
[----:B------:R-:W-:Y:S02]  /*53c0*/  IADD3.X R31, PT, PT, R0, UR5, RZ, P0, !PT ;  /* 0x00000005001f7c10 */ /* 0x000fe400087fe4ff */
[----:B------:R-:W-:Y:S01]  /*53d0*/  ISETP.GT.AND P0, PT, R13, 0x77f, PT ;  /* 0x0000077f0d00780c */ /* 0x000fe20003f04270 */
[----:B---3--:R0:W-:Y:S04]  /*53e0*/  STG.E.64 desc[UR10][R18.64+0x3c00], R4 ;  /* 0x003c000412007986 */ /* 0x0081e8000c101b0a */
[----:B----4-:R0:W-:Y:S04]  /*53f0*/  STG.E.64 desc[UR10][R30.64+0xc00], R22 ;  /* 0x000c00161e007986 */ /* 0x0101e8000c101b0a */
[----:B-----5:R0:W-:Y:S04]  /*5400*/  STG.E.64 desc[UR10][R30.64+0x1800], R24 ;  /* 0x001800181e007986 */ /* 0x0201e8000c101b0a */
[----:B--2---:R0:W-:Y:S04]  /*5410*/  STG.E.64 desc[UR10][R30.64+0x2400], R26 ;  /* 0x0024001a1e007986 */ /* 0x0041e8000c101b0a */
[----:B------:R0:W-:Y:S01]  /*5420*/  STG.E.64 desc[UR10][R30.64+0x3000], R28 ;  /* 0x0030001c1e007986 */ /* 0x0001e2000c101b0a */
[----:B------:R-:W-:Y:S05]  /*5430*/  @P0 BRA `(.L_x_24) ;  /* 0xfffffffc004c0947 */ /* 0x000fea000383ffff */
[----:B------:R-:W-:-:S07]  /*5440*/  VIADD R17, R33, 0xfffff880 ;  /* 0xfffff88021117836 */ /* 0x000fce0000000000 */
.L_x_22:
[----:B------:R-:W-:-:S13]  /*5450*/  ISETP.GE.AND P0, PT, R17, R12, PT ;  /* 0x0000000c1100720c */ /* 0x000fda0003f06270 */
[----:B----4-:R-:W-:Y:S05]  /*5460*/  @P0 EXIT ;  /* 0x000000000000094d */ /* 0x010fea0003800000 */
[----:B------:R-:W1:Y:S01]  /*5470*/  LDCU.64 UR4, c[0x0][0x380] ;  /* 0x00007000ff0477ac */ /* 0x000e620008000a00 */
[C---:B------:R-:W-:Y:S01]  /*5480*/  VIADD R12, R3.reuse, 0x180 ;  /* 0x00000180030c7836 */ /* 0x040fe20000000000 */
[C---:B------:R-:W-:Y:S01]  /*5490*/  IADD3 R0, P2, PT, R3.reuse, R17, RZ ;  /* 0x0000001103007210 */ /* 0x040fe20007f5e0ff */
[C---:B0-----:R-:W-:Y:S02]  /*54a0*/  VIADD R14, R3.reuse, 0x300 ;  /* 0x00000300030e7836 */ /* 0x041fe40000000000 */
[----:B---3--:R-:W-:Y:S01]  /*54b0*/  VIADD R16, R3, 0x480 ;  /* 0x0000048003107836 */ /* 0x008fe20000000000 */
[-C--:B------:R-:W-:Y:S01]  /*54c0*/  ISETP.GE.AND P1, PT, R12, R13.reuse, PT ;  /* 0x0000000d0c00720c */ /* 0x080fe20003f26270 */
[----:B------:R-:W-:Y:S01]  /*54d0*/  IMAD.SHL.U32 R12, R0, 0x8, RZ ;  /* 0x00000008000c7824 */ /* 0x000fe200078e00ff */
[----:B------:R-:W-:Y:S02]  /*54e0*/  LEA.HI.X.SX32 R17, R17, RZ, 0x1, P2 ;  /* 0x000000ff11117211 */ /* 0x000fe400010f0eff */
[----:B------:R-:W-:-:S02]  /*54f0*/  ISETP.GE.AND P0, PT, R14, R13, PT ;  /* 0x0000000d0e00720c */ /* 0x000fc40003f06270 */
[CC--:B------:R-:W-:Y:S02]  /*5500*/  ISETP.GE.AND P2, PT, R3.reuse, R13.reuse, PT ;  /* 0x0000000d0300720c */ /* 0x0c0fe40003f46270 */
[----:B------:R-:W-:Y:S02]  /*5510*/  ISETP.GE.AND P3, PT, R16, R13, PT ;  /* 0x0000000d1000720c */ /* 0x000fe40003f66270 */
[----:B------:R-:W-:Y:S01]  /*5520*/  SHF.L.U64.HI R17, R0, 0x3, R17 ;  /* 0x0000000300117819 */ /* 0x000fe20000010211 */
[----:B------:R-:W-:Y:S01]  /*5530*/  VIADD R0, R3, 0x600 ;  /* 0x0000060003007836 */ /* 0x000fe20000000000 */
[----:B-1----:R-:W-:-:S04]  /*5540*/  IADD3 R14, P4, PT, R12, UR4, RZ ;  /* 0x000000040c0e7c10 */ /* 0x002fc8000ff9e0ff */
[----:B------:R-:W-:Y:S02]  /*5550*/  IADD3.X R15, PT, PT, R17, UR5, RZ, P4, !PT ;  /* 0x00000005110f7c10 */ /* 0x000fe4000a7fe4ff */
[----:B------:R-:W-:-:S03]  /*5560*/  ISETP.GE.AND P4, PT, R0, R13, PT ;  /* 0x0000000d0000720c */ /* 0x000fc60003f86270 */
[----:B------:R-:W3:Y:S04]  /*5570*/  @!P2 LDG.E.64 R2, desc[UR10][R14.64] ;  /* 0x0000000a0e02a981 */ /* 0x000ee8000c1e1b00 */
[----:B--2---:R-:W2:Y:S04]  /*5580*/  @!P1 LDG.E.64 R4, desc[UR10][R14.64+0xc00] ;  /* 0x000c000a0e049981 */ /* 0x004ea8000c1e1b00 */
[----:B------:R-:W4:Y:S04]  /*5590*/  @!P0 LDG.E.64 R6, desc[UR10][R14.64+0x1800] ;  /* 0x0018000a0e068981 */ /* 0x000f28000c1e1b00 */
[----:B------:R-:W4:Y:S01]  /*55a0*/  @!P3 LDG.E.64 R8, desc[UR10][R14.64+0x2400] ;  /* 0x0024000a0e08b981 */ /* 0x000f22000c1e1b00 */
[----:B------:R-:W-:Y:S05]  /*55b0*/  WARPSYNC.ALL ;  /* 0x0000000000007948 */ /* 0x000fea0003800000 */
[----:B------:R-:W0:Y:S01]  /*55c0*/  LDCU.64 UR4, c[0x0][0x388] ;  /* 0x00007100ff0477ac */ /* 0x000e220008000a00 */
[----:B------:R1:W5:Y:S01]  /*55d0*/  @!P4 LDG.E.64 R10, desc[UR10][R14.64+0x3000] ;  /* 0x0030000a0e0ac981 */ /* 0x000362000c1e1b00 */
[----:B------:R-:W-:Y:S01]  /*55e0*/  BAR.SYNC.DEFER_BLOCKING 0x0 ;  /* 0x0000000000007b1d */ /* 0x000fe20000010000 */
[----:B0-----:R-:W-:-:S04]  /*55f0*/  IADD3 R12, P5, PT, R12, UR4, RZ ;  /* 0x000000040c0c7c10 */ /* 0x001fc8000ffbe0ff */
[----:B------:R-:W-:-:S05]  /*5600*/  IADD3.X R13, PT, PT, R17, UR5, RZ, P5, !PT ;  /* 0x00000005110d7c10 */ /* 0x000fca000affe4ff */
[----:B---3--:R1:W-:Y:S04]  /*5610*/  @!P2 STG.E.64 desc[UR10][R12.64], R2 ;  /* 0x000000020c00a986 */ /* 0x0083e8000c101b0a */
[----:B--2---:R1:W-:Y:S04]  /*5620*/  @!P1 STG.E.64 desc[UR10][R12.64+0xc00], R4 ;  /* 0x000c00040c009986 */ /* 0x0043e8000c101b0a */
[----:B----4-:R1:W-:Y:S04]  /*5630*/  @!P0 STG.E.64 desc[UR10][R12.64+0x1800], R6 ;  /* 0x001800060c008986 */ /* 0x0103e8000c101b0a */
[----:B------:R1:W-:Y:S01]  /*5640*/  @!P3 STG.E.64 desc[UR10][R12.64+0x2400], R8 ;  /* 0x002400080c00b986 */ /* 0x0003e2000c101b0a */
[----:B------:R-:W-:Y:S05]  /*5650*/  @P4 EXIT ;  /* 0x000000000000494d */ /* 0x000fea0003800000 */
[----:B-----5:R-:W-:Y:S01]  /*5660*/  STG.E.64 desc[UR10][R12.64+0x3000], R10 ;  /* 0x0030000a0c007986 */ /* 0x020fe2000c101b0a */
[----:B------:R-:W-:Y:S05]  /*5670*/  EXIT ;  /* 0x000000000000794d */ /* 0x000fea0003800000 */
.L_x_18:
[----:B------:R-:W-:Y:S02]  /*5680*/  IMAD.MOV.U32 R29, RZ, RZ, R20 ;  /* 0x000000ffff1d7224 */ /* 0x000fe400078e0014 */
[----:B------:R-:W-:Y:S02]  /*5690*/  IMAD.MOV.U32 R28, RZ, RZ, 0x1 ;  /* 0x00000001ff1c7424 */ /* 0x000fe400078e00ff */
[----:B------:R-:W-:Y:S02]  /*56a0*/  IMAD.MOV.U32 R31, RZ, RZ, RZ ;  /* 0x000000ffff1f7224 */ /* 0x000fe400078e00ff */
[----:B------:R-:W-:-:S07]  /*56b0*/  IMAD.MOV.U32 R26, RZ, RZ, -0x1 ;  /* 0xffffffffff1a7424 */ /* 0x000fce00078e00ff */
[----:B------:R-:W-:Y:S05]  /*56c0*/  WARPSYNC.COLLECTIVE R26, `(.L_x_25) ;  /* 0x000000001a087348 */ /* 0x000fea0003c00000 */
[----:B------:R0:W1:Y:S02]  /*56d0*/  SHFL.UP P0, R27, R29, R28, R31 ;  /* 0x0400001c1d1b7389 */ /* 0x000064000000001f */
[----:B01----:R-:W-:Y:S05]  /*56e0*/  ENDCOLLECTIVE ;  /* 0x000000000000791b */ /* 0x003fea0003800000 */
.L_x_25:
[----:B------:R-:W-:Y:S02]  /*56f0*/  IMAD.MOV.U32 R28, RZ, RZ, 0x2 ;  /* 0x00000002ff1c7424 */ /* 0x000fe400078e00ff */
[----:B------:R-:W-:-:S04]  /*5700*/  IMAD.MOV.U32 R23, RZ, RZ, R27 ;  /* 0x000000ffff177224 */ /* 0x000fc800078e001b */
[----:B------:R-:W-:-:S04]  /*5710*/  @P0 IMAD.IADD R23, R20, 0x1, R23 ;  /* 0x0000000114170824 */ /* 0x000fc800078e0217 */
[----:B------:R-:W-:-:S07]  /*5720*/  IMAD.MOV.U32 R29, RZ, RZ, R23 ;  /* 0x000000ffff1d7224 */ /* 0x000fce00078e0017 */
[----:B------:R-:W-:Y:S05]  /*5730*/  WARPSYNC.COLLECTIVE R26, `(.L_x_26) ;  /* 0x000000001a087348 */ /* 0x000fea0003c00000 */
[----:B------:R0:W1:Y:S02]  /*5740*/  SHFL.UP P0, R27, R29, R28, R31 ;  /* 0x0400001c1d1b7389 */ /* 0x000064000000001f */
[----:B01----:R-:W-:Y:S05]  /*5750*/  ENDCOLLECTIVE ;  /* 0x000000000000791b */ /* 0x003fea0003800000 */
.L_x_26:
[----:B------:R-:W-:Y:S02]  /*5760*/  IMAD.MOV.U32 R28, RZ, RZ, 0x4 ;  /* 0x00000004ff1c7424 */ /* 0x000fe400078e00ff */
[----:B------:R-:W-:-:S04]  /*5770*/  IMAD.MOV.U32 R22, RZ, RZ, R27 ;  /* 0x000000ffff167224 */ /* 0x000fc800078e001b */
[----:B------:R-:W-:-:S04]  /*5780*/  @P0 IMAD.IADD R22, R23, 0x1, R22 ;  /* 0x0000000117160824 */ /* 0x000fc800078e0216 */
[----:B------:R-:W-:-:S07]  /*5790*/  IMAD.MOV.U32 R29, RZ, RZ, R22 ;  /* 0x000000ffff1d7224 */ /* 0x000fce00078e0016 */
[----:B------:R-:W-:Y:S05]  /*57a0*/  WARPSYNC.COLLECTIVE R26, `(.L_x_27) ;  /* 0x000000001a087348 */ /* 0x000fea0003c00000 */
[----:B------:R0:W1:Y:S02]  /*57b0*/  SHFL.UP P0, R27, R29, R28, R31 ;  /* 0x0400001c1d1b7389 */ /* 0x000064000000001f */
[----:B01----:R-:W-:Y:S05]  /*57c0*/  ENDCOLLECTIVE ;  /* 0x000000000000791b */ /* 0x003fea0003800000 */
.L_x_27:
[----:B------:R-:W-:Y:S02]  /*57d0*/  IMAD.MOV.U32 R28, RZ, RZ, 0x8 ;  /* 0x00000008ff1c7424 */ /* 0x000fe400078e00ff */
[----:B------:R-:W-:-:S04]  /*57e0*/  IMAD.MOV.U32 R25, RZ, RZ, R27 ;  /* 0x000000ffff197224 */ /* 0x000fc800078e001b */
[----:B------:R-:W-:-:S04]  /*57f0*/  @P0 IMAD.IADD R25, R22, 0x1, R25 ;  /* 0x0000000116190824 */ /* 0x000fc800078e0219 */
[----:B------:R-:W-:-:S07]  /*5800*/  IMAD.MOV.U32 R29, RZ, RZ, R25 ;  /* 0x000000ffff1d7224 */ /* 0x000fce00078e0019 */
[----:B------:R-:W-:Y:S05]  /*5810*/  WARPSYNC.COLLECTIVE R26, `(.L_x_28) ;  /* 0x000000001a087348 */ /* 0x000fea0003c00000 */
[----:B------:R0:W1:Y:S02]  /*5820*/  SHFL.UP P0, R27, R29, R28, R31 ;  /* 0x0400001c1d1b7389 */ /* 0x000064000000001f */
[----:B01----:R-:W-:Y:S05]  /*5830*/  ENDCOLLECTIVE ;  /* 0x000000000000791b */ /* 0x003fea0003800000 */
.L_x_28:
[----:B------:R-:W-:Y:S02]  /*5840*/  IMAD.MOV.U32 R28, RZ, RZ, 0x10 ;  /* 0x00000010ff1c7424 */ /* 0x000fe400078e00ff */
[----:B------:R-:W-:-:S04]  /*5850*/  IMAD.MOV.U32 R24, RZ, RZ, R27 ;  /* 0x000000ffff187224 */ /* 0x000fc800078e001b */
[----:B------:R-:W-:-:S04]  /*5860*/  @P0 IMAD.IADD R24, R25, 0x1, R24 ;  /* 0x0000000119180824 */ /* 0x000fc800078e0218 */
[----:B------:R-:W-:-:S07]  /*5870*/  IMAD.MOV.U32 R29, RZ, RZ, R24 ;  /* 0x000000ffff1d7224 */ /* 0x000fce00078e0018 */
[----:B------:R-:W-:Y:S05]  /*5880*/  WARPSYNC.COLLECTIVE R26, `(.L_x_29) ;  /* 0x000000001a087348 */ /* 0x000fea0003c00000 */
[----:B------:R0:W1:Y:S02]  /*5890*/  SHFL.UP P0, R27, R29, R28, R31 ;  /* 0x0400001c1d1b7389 */ /* 0x000064000000001f */
[----:B01----:R-:W-:Y:S05]  /*58a0*/  ENDCOLLECTIVE ;  /* 0x000000000000791b */ /* 0x003fea0003800000 */
.L_x_29:
[----:B------:R-:W-:Y:S05]  /*58b0*/  BRA `(.L_x_30) ;  /* 0xffffffc800a87947 */ /* 0x000fea000383ffff */
.L_x_31:
[----:B------:R-:W-:-:S00]  /*58c0*/  BRA `(.L_x_31) ;  /* 0xfffffffc00fc7947 */ /* 0x000fc0000383ffff */
[----:B------:R-:W-:-:S00]  /*58d0*/  NOP ;  /* 0x0000000000007918 */ /* 0x000fc00000000000 */
        /* <DEDUP_REMOVED lines=10> */
.L_x_664:


//--------------------- .text._ZN3cub18CUB_300001_SM_10006detail10radix_sort30DeviceSegmentedRadixSortKernelINS1_5radix10policy_hubIyNS0_8NullTypeEiE10Policy1000ELb0ELNS0_9SortOrderE0EyS6_PySA_iNS1_21identity_decomposer_tEEEvPKT2_PSC_PKT3_PSG_T4_T5_iiiT7_ --------------------------
	.section	.text._ZN3cub18CUB_300001_SM_10006detail10radix_sort30DeviceSegmentedRadixSortKernelINS1_5radix10policy_hubIyNS0_8NullTypeEiE10Policy1000ELb0ELNS0_9SortOrderE0EyS6_PySA_iNS1_21identity_decomposer_tEEEvPKT2_PSC_PKT3_PSG_T4_T5_iiiT7_,"ax",@progbits
	.align	128
        .global         _ZN3cub18CUB_300001_SM_10006detail10radix_sort30DeviceSegmentedRadixSortKernelINS1_5radix10policy_hubIyNS0_8NullTypeEiE10Policy1000ELb0ELNS0_9SortOrderE0EyS6_PySA_iNS1_21identity_decomposer_tEEEvPKT2_PSC_PKT3_PSG_T4_T5_iiiT7_
        .type           _ZN3cub18CUB_300001_SM_10006detail10radix_sort30DeviceSegmentedRadixSortKernelINS1_5radix10policy_hubIyNS0_8NullTypeEiE10Policy1000ELb0ELNS0_9SortOrderE0EyS6_PySA_iNS1_21identity_decomposer_tEEEvPKT2_PSC_PKT3_PSG_T4_T5_iiiT7_,@function
        .size           _ZN3cub18CUB_300001_SM_10006detail10radix_sort30DeviceSegmentedRadixSortKernelINS1_5radix10policy_hubIyNS0_8NullTypeEiE10Policy1000ELb0ELNS0_9SortOrderE0EyS6_PySA_iNS1_21identity_decomposer_tEEEvPKT2_PSC_PKT3_PSG_T4_T5_iiiT7_,(.L_x_665 - _ZN3cub18CUB_300001_SM_10006detail10radix_sort30DeviceSegmentedRadixSortKernelINS1_5radix10policy_hubIyNS0_8NullTypeEiE10Policy1000ELb0ELNS0_9SortOrderE0EyS6_PySA_iNS1_21identity_decomposer_tEEEvPKT2_PSC_PKT3_PSG_T4_T5_iiiT7_)
        .other          _ZN3cub18CUB_300001_SM_10006detail10radix_sort30DeviceSegmentedRadixSortKernelINS1_5radix10policy_hubIyNS0_8NullTypeEiE10Policy1000ELb0ELNS0_9SortOrderE0EyS6_PySA_iNS1_21identity_decomposer_tEEEvPKT2_PSC_PKT3_PSG_T4_T5_iiiT7_,@"STO_CUDA_ENTRY STV_DEFAULT"
_ZN3cub18CUB_300001_SM_10006detail10radix_sort30DeviceSegmentedRadixSortKernelINS1_5radix10policy_hubIyNS0_8NullTypeEiE10Policy1000ELb0ELNS0_9SortOrderE0EyS6_PySA_iNS1_21identity_decomposer_tEEEvPKT2_PSC_PKT3_PSG_T4_T5_iiiT7_:
.text._ZN3cub18CUB_300001_SM_10006detail10radix_sort30DeviceSegmentedRadixSortKernelINS1_5radix10policy_hubIyNS0_8NullTypeEiE10Policy1000ELb0ELNS0_9SortOrderE0EyS6_PySA_iNS1_21identity_decomposer_tEEEvPKT2_PSC_PKT3_PSG_T4_T5_iiiT7_:
[----:B------:R-:W-:Y:S01]  /*0000*/  LDC R1, c[0x0][0x37c] ;  /* 0x0000df00ff017b82 */ /* 0x000fe20000000800 */
[----:B------:R-:W0:Y:S07]  /*0010*/  S2R R7, SR_CTAID.X ;  /* 0x0000000000077919 */ /* 0x000e2e0000002500 */
[----:B------:R-:W0:Y:S01]  /*0020*/  LDC.64 R2, c[0x0][0x3a0] ;  /* 0x0000e800ff027b82 */ /* 0x000e220000000a00 */
[----:B------:R-:W1:Y:S07]  /*0030*/  LDCU.64 UR10, c[0x0][0x358] ;  /* 0x00006b00ff0a77ac */ /* 0x000e6e0008000a00 */
[----:B------:R-:W2:Y:S01]  /*0040*/  LDC.64 R4, c[0x0][0x3a8] ;  /* 0x0000ea00ff047b82 */ /* 0x000ea20000000a00 */
[----:B0-----:R-:W-:-:S04]  /*0050*/  IMAD.WIDE.U32 R2, R7, 0x8, R2 ;  /* 0x0000000807027825 */ /* 0x001fc800078e0002 */
[----:B--2---:R-:W-:Y:S01]  /*0060*/  IMAD.WIDE.U32 R4, R7, 0x8, R4 ;  /* 0x0000000807047825 */ /* 0x004fe200078e0004 */
        /* <DEDUP_REMOVED lines=13> */
[----:B------:R-:W-:Y:S02]  /*0140*/  CS2R R42, SRZ ;  /* 0x00000000002a7805 */ /* 0x000fe4000001ff00 */
[----:B------:R-:W-:-:S02]  /*0150*/  CS2R R40, SRZ ;  /* 0x0000000000287805 */ /* 0x000fc4000001ff00 */
[----:B------:R-:W-:Y:S02]  /*0160*/  CS2R R38, SRZ ;  /* 0x0000000000267805 */ /* 0x000fe4000001ff00 */
[----:B------:R-:W-:Y:S02]  /*0170*/  CS2R R36, SRZ ;  /* 0x0000000000247805 */ /* 0x000fe4000001ff00 */
[----:B------:R-:W-:Y:S01]  /*0180*/  CS2R R34, SRZ ;  /* 0x0000000000227805 */ /* 0x000fe2000001ff00 */
[----:B------:R-:W-:Y:S01]  /*0190*/  IMAD.MOV.U32 R3, RZ, RZ, R8 ;  /* 0x000000ffff037224 */ /* 0x000fe200078e0008 */
[----:B-1----:R-:W-:Y:S01]  /*01a0*/  UIMAD.WIDE.U32 UR6, UR4, 0x1, UR6 ;  /* 0x00000001040678a5 */ /* 0x002fe2000f8e0006 */
[----:B0-----:R-:W-:Y:S01]  /*01b0*/  LEA R5, R2, R5, 0x18 ;  /* 0x0000000502057211 */ /* 0x001fe200078ec0ff */
[----:B------:R-:W-:-:S04]  /*01c0*/  IMAD.MOV.U32 R2, RZ, RZ, RZ ;  /* 0x000000ffff027224 */ /* 0x000fc800078e00ff */
[----:B--2---:R-:W-:-:S05]  /*01d0*/  IMAD R4, R7, 0x4, R5 ;  /* 0x0000000407047824 */ /* 0x004fca00078e0205 */
[----:B------:R0:W-:Y:S04]  /*01e0*/  STS [R4], RZ ;  /* 0x000000ff04007388 */ /* 0x0001e80000000800 */
[----:B------:R0:W-:Y:S04]  /*01f0*/  STS [R4+0x300], RZ ;  /* 0x000300ff04007388 */ /* 0x0001e80000000800 */
        /* <DEDUP_REMOVED lines=15> */
[----:B------:R-:W1:Y:S01]  /*02f0*/  S2R R45, SR_LANEID ;  /* 0x00000000002d7919 */ /* 0x000e620000000000 */
[----:B------:R-:W-:Y:S01]  /*0300*/  SHF.R.U32.HI R10, RZ, 0x5, R7 ;  /* 0x00000005ff0a7819 */ /* 0x000fe20000011607 */
[----:B------:R-:W-:Y:S01]  /*0310*/  IMAD.MOV.U32 R44, RZ, RZ, RZ ;  /* 0x000000ffff2c7224 */ /* 0x000fe200078e00ff */
[----:B------:R-:W-:Y:S01]  /*0320*/  UIADD3 UR8, UPT, UPT, UR7, UR5, URZ ;  /* 0x0000000507087290 */ /* 0x000fe2000fffe0ff */
[----:B------:R-:W-:Y:S02]  /*0330*/  IMAD.MOV.U32 R3, RZ, RZ, R8 ;  /* 0x000000ffff037224 */ /* 0x000fe400078e0008 */
[----:B------:R-:W-:-:S04]  /*0340*/  IMAD R10, R10, 0x300, R5 ;  /* 0x000003000a0a7824 */ /* 0x000fc800078e0205 */
[----:B-1----:R-:W-:-:S07]  /*0350*/  IMAD R45, R45, 0x4, R10 ;  /* 0x000000042d2d7824 */ /* 0x002fce00078e020a */
.L_x_40:
[----:B------:R-:W-:Y:S01]  /*0360*/  IMAD.IADD R46, R9, 0x1, -R3 ;  /* 0x00000001092e7824 */ /* 0x000fe200078e0a03 */
[----:B-1----:R-:W1:Y:S01]  /*0370*/  LDCU UR9, c[0x0][0x3b4] ;  /* 0x00007680ff0977ac */ /* 0x002e620008000800 */
[----:B------:R-:W2:Y:S01]  /*0380*/  LDCU UR12, c[0x0][0x3b8] ;  /* 0x00007700ff0c77ac */ /* 0x000ea20008000800 */
[----:B---3--:R-:W-:-:S05]  /*0390*/  UMOV UR4, URZ ;  /* 0x000000ff00047c82 */ /* 0x008fca0008000000 */
.L_x_33:
        /* <DEDUP_REMOVED lines=8> */
[----:B------:R-:W5:Y:S04]  /*0420*/  LDG.E.64 R58, desc[UR10][R50.64+-0x1e00] ;  /* 0xffe2000a323a7981 */ /* 0x000f68000c1e1b00 */
[----:B------:R-:W5:Y:S01]  /*0430*/  LDG.E.64 R60, desc[UR10][R50.64+-0x1800] ;  /* 0xffe8000a323c7981 */ /* 0x000f62000c1e1b00 */
[----:B------:R-:W-:-:S02]  /*0440*/  UMOV UR5, 0x1 ;  /* 0x0000000100057882 */ /* 0x000fc40000000000 */
[----:B--2---:R-:W-:Y:S01]  /*0450*/  USHF.L.U32 UR5, UR5, UR12, URZ ;  /* 0x0000000c05057299 */ /* 0x004fe200080006ff */
[----:B------:R-:W2:Y:S03]  /*0460*/  LDG.E.64 R48, desc[UR10][R50.64+-0x1200] ;  /* 0xffee000a32307981 */ /* 0x000ea6000c1e1b00 */
[----:B------:R-:W-:Y:S01]  /*0470*/  UIADD3 UR5, UPT, UPT, UR5, -0x1, URZ ;  /* 0xffffffff05057890 */ /* 0x000fe2000fffe0ff */
[----:B------:R-:W2:Y:S04]  /*0480*/  LDG.E.64 R30, desc[UR10][R50.64+-0xc00] ;  /* 0xfff4000a321e7981 */ /* 0x000ea8000c1e1b00 */
        /* <DEDUP_REMOVED lines=9> */
[----:B------:R-:W2:Y:S01]  /*0520*/  LDG.E.64 R32, desc[UR10][R50.64+0x3600] ;  /* 0x0036000a32207981 */ /* 0x000ea2000c1e1b00 */
[----:B-1----:R-:W-:-:S04]  /*0530*/  SHF.R.U64 R10, R10, UR9, R11 ;  /* 0x000000090a0a7c19 */ /* 0x002fc8000800120b */
[----:B------:R-:W-:-:S04]  /*0540*/  LOP3.LUT R10, R10, UR5, RZ, 0xc0, !PT ;  /* 0x000000050a0a7c12 */ /* 0x000fc8000f8ec0ff */
[----:B------:R-:W-:Y:S02]  /*0550*/  SHF.R.U32.HI R11, RZ, 0x2, R10 ;  /* 0x00000002ff0b7819 */ /* 0x000fe4000001160a */
[----:B------:R-:W-:-:S03]  /*0560*/  LOP3.LUT R10, R10, 0x3, RZ, 0xc0, !PT ;  /* 0x000000030a0a7812 */ /* 0x000fc600078ec0ff */
[----:B------:R-:W-:-:S04]  /*0570*/  IMAD R11, R11, 0x300, R4 ;  /* 0x000003000b0b7824 */ /* 0x000fc800078e0204 */
[----:B------:R-:W-:Y:S02]  /*0580*/  IMAD.IADD R47, R11, 0x1, R10 ;  /* 0x000000010b2f7824 */ /* 0x000fe400078e020a */
[----:B------:R1:W2:Y:S01]  /*0590*/  LDG.E.64 R10, desc[UR10][R50.64+0x3000] ;  /* 0x0030000a320a7981 */ /* 0x0002a2000c1e1b00 */
[----:B------:R-:W-:Y:S06]  /*05a0*/  BAR.SYNC.DEFER_BLOCKING 0x0 ;  /* 0x0000000000007b1d */ /* 0x000fec0000010000 */
[----:B------:R-:W0:Y:S01]  /*05b0*/  LDS.U8 R62, [R47] ;  /* 0x000000002f3e7984 */ /* 0x000e220000000000 */
[----:B---3--:R-:W-:-:S04]  /*05c0*/  SHF.R.U64 R52, R52, UR9, R53 ;  /* 0x0000000934347c19 */ /* 0x008fc80008001235 */
[----:B------:R-:W-:-:S04]  /*05d0*/  LOP3.LUT R52, R52, UR5, RZ, 0xc0, !PT ;  /* 0x0000000534347c12 */ /* 0x000fc8000f8ec0ff */
[----:B------:R-:W-:Y:S02]  /*05e0*/  SHF.R.U32.HI R53, RZ, 0x2, R52 ;  /* 0x00000002ff357819 */ /* 0x000fe40000011634 */
[----:B------:R-:W-:-:S03]  /*05f0*/  LOP3.LUT R52, R52, 0x3, RZ, 0xc0, !PT ;  /* 0x0000000334347812 */ /* 0x000fc600078ec0ff */
[----:B------:R-:W-:-:S04]  /*0600*/  IMAD R53, R53, 0x300, R4 ;  /* 0x0000030035357824 */ /* 0x000fc800078e0204 */
[----:B------:R-:W-:Y:S02]  /*0610*/  IMAD.IADD R52, R53, 0x1, R52 ;  /* 0x0000000135347824 */ /* 0x000fe400078e0234 */
[----:B0-----:R-:W-:-:S05]  /*0620*/  VIADD R62, R62, 0x1 ;  /* 0x000000013e3e7836 */ /* 0x001fca0000000000 */
[----:B------:R-:W-:Y:S04]  /*0630*/  STS.U8 [R47], R62 ;  /* 0x0000003e2f007388 */ /* 0x000fe80000000000 */
[----:B-1----:R-:W0:Y:S01]  /*0640*/  LDS.U8 R50, [R52] ;  /* 0x0000000034327984 */ /* 0x002e220000000000 */
[----:B----4-:R-:W-:-:S04]  /*0650*/  SHF.R.U64 R51, R54, UR9, R55 ;  /* 0x0000000936337c19 */ /* 0x010fc80008001237 */
[----:B------:R-:W-:-:S04]  /*0660*/  LOP3.LUT R51, R51, UR5, RZ, 0xc0, !PT ;  /* 0x0000000533337c12 */ /* 0x000fc8000f8ec0ff */
[----:B------:R-:W-:Y:S02]  /*0670*/  SHF.R.U32.HI R53, RZ, 0x2, R51 ;  /* 0x00000002ff357819 */ /* 0x000fe40000011633 */
[----:B------:R-:W-:-:S03]  /*0680*/  LOP3.LUT R54, R51, 0x3, RZ, 0xc0, !PT ;  /* 0x0000000333367812 */ /* 0x000fc600078ec0ff */
[----:B------:R-:W-:-:S04]  /*0690*/  IMAD R53, R53, 0x300, R4 ;  /* 0x0000030035357824 */ /* 0x000fc800078e0204 */
[----:B------:R-:W-:Y:S02]  /*06a0*/  IMAD.IADD R53, R53, 0x1, R54 ;  /* 0x0000000135357824 */ /* 0x000fe400078e0236 */
[----:B0-----:R-:W-:-:S05]  /*06b0*/  VIADD R51, R50, 0x1 ;  /* 0x0000000132337836 */ /* 0x001fca0000000000 */
[----:B------:R-:W-:Y:S04]  /*06c0*/  STS.U8 [R52], R51 ;  /* 0x0000003334007388 */ /* 0x000fe80000000000 */
[----:B------:R-:W0:Y:S01]  /*06d0*/  LDS.U8 R50, [R53] ;  /* 0x0000000035327984 */ /* 0x000e220000000000 */
[----:B-----5:R-:W-:-:S04]  /*06e0*/  SHF.R.U64 R47, R56, UR9, R57 ;  /* 0x00000009382f7c19 */ /* 0x020fc80008001239 */
        /* <DEDUP_REMOVED lines=8> */
[----:B------:R-:W-:-:S04]  /*0770*/  SHF.R.U64 R51, R58, UR9, R59 ;  /* 0x000000093a337c19 */ /* 0x000fc8000800123b */
        /* <DEDUP_REMOVED lines=17> */
[----:B--2---:R-:W-:-:S04]  /*0890*/  SHF.R.U64 R47, R48, UR9, R49 ;  /* 0x00000009302f7c19 */ /* 0x004fc80008001231 */
        /* <DEDUP_REMOVED lines=116> */
[----:B------:R-:W-:-:S04]  /*0fe0*/  UIADD3 UR4, UPT, UPT, UR4, -0xe40, URZ ;  /* 0xfffff1c004047890 */ /* 0x000fc8000fffe0ff */
[----:B------:R-:W-:Y:S01]  /*0ff0*/  UISETP.NE.AND UP0, UPT, UR4, -0xb940, UPT ;  /* 0xffff46c00400788c */ /* 0x000fe2000bf05270 */
[----:B------:R-:W-:Y:S02]  /*1000*/  VIADD R46, R46, 0xfffff1c0 ;  /* 0xfffff1c02e2e7836 */ /* 0x000fe40000000000 */
[----:B------:R-:W-:Y:S02]  /*1010*/  VIADD R3, R3, 0xe40 ;  /* 0x00000e4003037836 */ /* 0x000fe40000000000 */
[----:B0-----:R-:W-:-:S05]  /*1020*/  VIADD R15, R15, 0x1 ;  /* 0x000000010f0f7836 */ /* 0x001fca0000000000 */
[----:B------:R3:W-:Y:S01]  /*1030*/  STS.U8 [R14], R15 ;  /* 0x0000000f0e007388 */ /* 0x0007e20000000000 */
[----:B------:R-:W-:Y:S05]  /*1040*/  BRA.U UP0, `(.L_x_33) ;  /* 0xfffffff100d47547 */ /* 0x000fea000b83ffff */
[----:B------:R-:W-:Y:S01]  /*1050*/  BAR.SYNC.DEFER_BLOCKING 0x0 ;  /* 0x0000000000007b1d */ /* 0x000fe20000010000 */
[C---:B------:R-:W-:Y:S02]  /*1060*/  ISETP.GT.U32.AND P0, PT, R7.reuse, 0x1ff, PT ;  /* 0x000001ff0700780c */ /* 0x040fe40003f04070 */
[C---:B------:R-:W-:Y:S02]  /*1070*/  ISETP.GT.U32.AND P1, PT, R7.reuse, 0x13f, PT ;  /* 0x0000013f0700780c */ /* 0x040fe40003f24070 */
[----:B------:R-:W-:Y:S01]  /*1080*/  ISETP.GT.U32.AND P2, PT, R7, 0x7f, PT ;  /* 0x0000007f0700780c */ /* 0x000fe20003f44070 */
[----:B------:R-:W-:Y:S08]  /*1090*/  BSSY.RECONVERGENT B0, `(.L_x_34) ;  /* 0x000002c000007945 */ /* 0x000ff00003800200 */
[----:B------:R-:W-:Y:S05]  /*10a0*/  @P0 BRA `(.L_x_35) ;  /* 0x0000000000a80947 */ /* 0x000fea0003800000 */
[----:B------:R-:W0:Y:S04]  /*10b0*/  LDS R10, [R45] ;  /* 0x000000002d0a7984 */ /* 0x000e280000000800 */
[----:B---3--:R-:W1:Y:S04]  /*10c0*/  LDS R14, [R45+0x80] ;  /* 0x000080002d0e7984 */ /* 0x008e680000000800 */
[----:B------:R-:W2:Y:S04]  /*10d0*/  LDS R18, [R45+0x100] ;  /* 0x000100002d127984 */ /* 0x000ea80000000800 */
[----:B------:R-:W3:Y:S04]  /*10e0*/  LDS R19, [R45+0x180] ;  /* 0x000180002d137984 */ /* 0x000ee80000000800 */
[----:B------:R-:W4:Y:S04]  /*10f0*/  LDS R21, [R45+0x200] ;  /* 0x000200002d157984 */ /* 0x000f280000000800 */
[----:B------:R-:W5:Y:S01]  /*1100*/  LDS R22, [R45+0x280] ;  /* 0x000280002d167984 */ /* 0x000f620000000800 */
[----:B0-----:R-:W-:-:S02]  /*1110*/  PRMT R11, R10, 0x7770, RZ ;  /* 0x000077700a0b7816 */ /* 0x001fc400000000ff */
[C---:B------:R-:W-:Y:S02]  /*1120*/  PRMT R13, R10.reuse, 0x7771, RZ ;  /* 0x000077710a0d7816 */ /* 0x040fe400000000ff */
[C---:B------:R-:W-:Y:S02]  /*1130*/  PRMT R12, R10.reuse, 0x7772, RZ ;  /* 0x000077720a0c7816 */ /* 0x040fe400000000ff */
[----:B------:R-:W-:Y:S02]  /*1140*/  PRMT R15, R10, 0x7773, RZ ;  /* 0x000077730a0f7816 */ /* 0x000fe400000000ff */
[C---:B-1----:R-:W-:Y:S02]  /*1150*/  PRMT R10, R14.reuse, 0x7770, RZ ;  /* 0x000077700e0a7816 */ /* 0x042fe400000000ff */
[C---:B------:R-:W-:Y:S02]  /*1160*/  PRMT R16, R14.reuse, 0x7771, RZ ;  /* 0x000077710e107816 */ /* 0x040fe400000000ff */
[----:B------:R-:W-:-:S02]  /*1170*/  PRMT R17, R14, 0x7772, RZ ;  /* 0x000077720e117816 */ /* 0x000fc400000000ff */
[----:B------:R-:W-:Y:S02]  /*1180*/  PRMT R14, R14, 0x7773, RZ ;  /* 0x000077730e0e7816 */ /* 0x000fe400000000ff */
[----:B------:R-:W-:Y:S02]  /*1190*/  IADD3 R10, PT, PT, R10, R2, R11 ;  /* 0x000000020a0a7210 */ /* 0x000fe40007ffe00b */
[----:B------:R-:W-:Y:S02]  /*11a0*/  IADD3 R12, PT, PT, R17, R35, R12 ;  /* 0x00000023110c7210 */ /* 0x000fe40007ffe00c */
[----:B------:R-:W-:Y:S02]  /*11b0*/  IADD3 R14, PT, PT, R14, R36, R15 ;  /* 0x000000240e0e7210 */ /* 0x000fe40007ffe00f */
[----:B------:R-:W-:Y:S02]  /*11c0*/  IADD3 R13, PT, PT, R16, R34, R13 ;  /* 0x00000022100d7210 */ /* 0x000fe40007ffe00d */
[----:B--2---:R-:W-:-:S02]  /*11d0*/  PRMT R11, R18, 0x7770, RZ ;  /* 0x00007770120b7816 */ /* 0x004fc400000000ff */
[C---:B------:R-:W-:Y:S02]  /*11e0*/  PRMT R2, R18.reuse, 0x7771, RZ ;  /* 0x0000777112027816 */ /* 0x040fe400000000ff */
[C---:B------:R-:W-:Y:S02]  /*11f0*/  PRMT R15, R18.reuse, 0x7772, RZ ;  /* 0x00007772120f7816 */ /* 0x040fe400000000ff */
[----:B------:R-:W-:Y:S02]  /*1200*/  PRMT R17, R18, 0x7773, RZ ;  /* 0x0000777312117816 */ /* 0x000fe400000000ff */
[C---:B---3--:R-:W-:Y:S02]  /*1210*/  PRMT R16, R19.reuse, 0x7770, RZ ;  /* 0x0000777013107816 */ /* 0x048fe400000000ff */
[C---:B------:R-:W-:Y:S02]  /*1220*/  PRMT R18, R19.reuse, 0x7771, RZ ;  /* 0x0000777113127816 */ /* 0x040fe400000000ff */
[----:B------:R-:W-:-:S02]  /*1230*/  PRMT R20, R19, 0x7772, RZ ;  /* 0x0000777213147816 */ /* 0x000fc400000000ff */
[----:B------:R-:W-:Y:S02]  /*1240*/  PRMT R19, R19, 0x7773, RZ ;  /* 0x0000777313137816 */ /* 0x000fe400000000ff */
[----:B------:R-:W-:Y:S02]  /*1250*/  IADD3 R10, PT, PT, R16, R10, R11 ;  /* 0x0000000a100a7210 */ /* 0x000fe40007ffe00b */
[----:B------:R-:W-:Y:S02]  /*1260*/  IADD3 R13, PT, PT, R18, R13, R2 ;  /* 0x0000000d120d7210 */ /* 0x000fe40007ffe002 */
[----:B------:R-:W-:Y:S02]  /*1270*/  IADD3 R12, PT, PT, R20, R12, R15 ;  /* 0x0000000c140c7210 */ /* 0x000fe40007ffe00f */
[C---:B----4-:R-:W-:Y:S02]  /*1280*/  PRMT R11, R21.reuse, 0x7770, RZ ;  /* 0x00007770150b7816 */ /* 0x050fe400000000ff */
[----:B------:R-:W-:-:S02]  /*1290*/  PRMT R34, R21, 0x7771, RZ ;  /* 0x0000777115227816 */ /* 0x000fc400000000ff */
[----:B------:R-:W-:Y:S02]  /*12a0*/  PRMT R35, R21, 0x7772, RZ ;  /* 0x0000777215237816 */ /* 0x000fe400000000ff */
[C---:B-----5:R-:W-:Y:S02]  /*12b0*/  PRMT R2, R22.reuse, 0x7770, RZ ;  /* 0x0000777016027816 */ /* 0x060fe400000000ff */
        /* <DEDUP_REMOVED lines=8> */
[----:B------:R-:W-:-:S07]  /*1340*/  IADD3 R36, PT, PT, R22, R14, R21 ;  /* 0x0000000e16247210 */ /* 0x000fce0007ffe015 */
.L_x_35:
[----:B------:R-:W-:Y:S05]  /*1350*/  BSYNC.RECONVERGENT B0 ;  /* 0x0000000000007941 */ /* 0x000fea0003800200 */
.L_x_34:
[----:B------:R-:W-:Y:S04]  /*1360*/  BSSY.RECONVERGENT B0, `(.L_x_36) ;  /* 0x000002c000007945 */ /* 0x000fe80003800200 */
[----:B------:R-:W-:Y:S05]  /*1370*/  @P1 BRA `(.L_x_37) ;  /* 0x0000000000a81947 */ /* 0x000fea0003800000 */
[----:B------:R-:W0:Y:S04]  /*1380*/  LDS R10, [R45+0x1200] ;  /* 0x001200002d0a7984 */ /* 0x000e280000000800 */
        /* <DEDUP_REMOVED lines=19> */
[C---:B---3--:R-:W-:Y:S02]  /*14c0*/  PRMT R16, R19.reuse, 0x7770, RZ ;  /* 0x0000777013107816 */ /* 0x048fe400000000ff */
[C---:B------:R-:W-:Y:S02]  /*14d0*/  PRMT R20, R19.reuse, 0x7771, RZ ;  /* 0x0000777113147816 */ /* 0x040fe400000000ff */
[C---:B------:R-:W-:Y:S02]  /*14e0*/  PRMT R17, R18.reuse, 0x7772, RZ ;  /* 0x0000777212117816 */ /* 0x040fe400000000ff */
[----:B------:R-:W-:Y:S02]  /*14f0*/  PRMT R21, R19, 0x7772, RZ ;  /* 0x0000777213157816 */ /* 0x000fe400000000ff */
[----:B------:R-:W-:-:S02]  /*1500*/  PRMT R18, R18, 0x7773, RZ ;  /* 0x0000777312127816 */ /* 0x000fc400000000ff */
[----:B------:R-:W-:Y:S02]  /*1510*/  PRMT R19, R19, 0x7773, RZ ;  /* 0x0000777313137816 */ /* 0x000fe400000000ff */
[----:B------:R-:W-:Y:S02]  /*1520*/  IADD3 R10, PT, PT, R16, R10, R15 ;  /* 0x0000000a100a7210 */ /* 0x000fe40007ffe00f */
[----:B------:R-:W-:Y:S02]  /*1530*/  IADD3 R11, PT, PT, R20, R11, R12 ;  /* 0x0000000b140b7210 */ /* 0x000fe40007ffe00c */
[C---:B----4-:R-:W-:Y:S02]  /*1540*/  PRMT R37, R22.reuse, 0x7770, RZ ;  /* 0x0000777016257816 */ /* 0x050fe400000000ff */
[C---:B------:R-:W-:Y:S02]  /*1550*/  PRMT R38, R22.reuse, 0x7771, RZ ;  /* 0x0000777116267816 */ /* 0x040fe400000000ff */
[----:B------:R-:W-:-:S02]  /*1560*/  PRMT R39, R22, 0x7772, RZ ;  /* 0x0000777216277816 */ /* 0x000fc400000000ff */
[C---:B-----5:R-:W-:Y:S02]  /*1570*/  PRMT R12, R23.reuse, 0x7770, RZ ;  /* 0x00007770170c7816 */ /* 0x060fe400000000ff */
[C---:B------:R-:W-:Y:S02]  /*1580*/  PRMT R15, R23.reuse, 0x7771, RZ ;  /* 0x00007771170f7816 */ /* 0x040fe400000000ff */
[----:B------:R-:W-:Y:S02]  /*1590*/  PRMT R16, R23, 0x7772, RZ ;  /* 0x0000777217107816 */ /* 0x000fe400000000ff */
[----:B------:R-:W-:Y:S02]  /*15a0*/  IADD3 R14, PT, PT, R21, R14, R17 ;  /* 0x0000000e150e7210 */ /* 0x000fe40007ffe011 */
[----:B------:R-:W-:Y:S02]  /*15b0*/  IADD3 R13, PT, PT, R19, R13, R18 ;  /* 0x0000000d130d7210 */ /* 0x000fe40007ffe012 */
[----:B------:R-:W-:-:S02]  /*15c0*/  PRMT R22, R22, 0x7773, RZ ;  /* 0x0000777316167816 */ /* 0x000fc400000000ff */
[----:B------:R-:W-:Y:S02]  /*15d0*/  PRMT R23, R23, 0x7773, RZ ;  /* 0x0000777317177816 */ /* 0x000fe400000000ff */
[----:B------:R-:W-:Y:S02]  /*15e0*/  IADD3 R37, PT, PT, R12, R10, R37 ;  /* 0x0000000a0c257210 */ /* 0x000fe40007ffe025 */
[----:B------:R-:W-:Y:S02]  /*15f0*/  IADD3 R38, PT, PT, R15, R11, R38 ;  /* 0x0000000b0f267210 */ /* 0x000fe40007ffe026 */
[----:B------:R-:W-:Y:S02]  /*1600*/  IADD3 R39, PT, PT, R16, R14, R39 ;  /* 0x0000000e10277210 */ /* 0x000fe40007ffe027 */
[----:B------:R-:W-:-:S07]  /*1610*/  IADD3 R40, PT, PT, R23, R13, R22 ;  /* 0x0000000d17287210 */ /* 0x000fce0007ffe016 */
.L_x_37:
[----:B------:R-:W-:Y:S05]  /*1620*/  BSYNC.RECONVERGENT B0 ;  /* 0x0000000000007941 */ /* 0x000fea0003800200 */
.L_x_36:
        /* <DEDUP_REMOVED lines=44> */
.L_x_39:
[----:B------:R-:W-:Y:S05]  /*18f0*/  BSYNC.RECONVERGENT B0 ;  /* 0x0000000000007941 */ /* 0x000fea0003800200 */
.L_x_38:
        /* <DEDUP_REMOVED lines=19> */
.L_x_32:
[----:B------:R-:W-:Y:S01]  /*1a30*/  IMAD.IADD R45, R9, 0x1, -R3 ;  /* 0x00000001092d7824 */ /* 0x000fe200078e0a03 */
[----:B------:R-:W2:Y:S01]  /*1a40*/  LDCU UR9, c[0x0][0x3b4] ;  /* 0x00007680ff0977ac */ /* 0x000ea20008000800 */
[----:B---3--:R-:W-:Y:S02]  /*1a50*/  IMAD.MOV.U32 R15, RZ, RZ, R44 ;  /* 0x000000ffff0f7224 */ /* 0x008fe400078e002c */
[----:B------:R-:W-:Y:S01]  /*1a60*/  IMAD.MOV.U32 R14, RZ, RZ, R43 ;  /* 0x000000ffff0e7224 */ /* 0x000fe200078e002b */
[----:B------:R-:W-:Y:S01]  /*1a70*/  ISETP.GE.AND P0, PT, R45, 0xe40, PT ;  /* 0x00000e402d00780c */ /* 0x000fe20003f06270 */
[----:B------:R-:W3:Y:S01]  /*1a80*/  LDCU UR12, c[0x0][0x3b4] ;  /* 0x00007680ff0c77ac */ /* 0x000ee20008000800 */
[----:B------:R-:W-:Y:S02]  /*1a90*/  IMAD.MOV.U32 R13, RZ, RZ, R42 ;  /* 0x000000ffff0d7224 */ /* 0x000fe400078e002a */
[----:B------:R-:W-:Y:S02]  /*1aa0*/  IMAD.MOV.U32 R12, RZ, RZ, R41 ;  /* 0x000000ffff0c7224 */ /* 0x000fe400078e0029 */
[----:B------:R-:W-:-:S02]  /*1ab0*/  IMAD.MOV.U32 R19, RZ, RZ, R40 ;  /* 0x000000ffff137224 */ /* 0x000fc400078e0028 */
[----:B------:R-:W-:-:S05]  /*1ac0*/  IMAD.MOV.U32 R18, RZ, RZ, R39 ;  /* 0x000000ffff127224 */ /* 0x000fca00078e0027 */
[----:B------:R-:W-:Y:S05]  /*1ad0*/  @!P0 BRA `(.L_x_41) ;  /* 0x0000000c003c8947 */ /* 0x000fea0003800000 */
[----:B------:R-:W4:Y:S01]  /*1ae0*/  LDCU.64 UR4, c[0x0][0x380] ;  /* 0x00007000ff0477ac */ /* 0x000f220008000a00 */
[----:B------:R-:W0:Y:S01]  /*1af0*/  LDCU UR7, c[0x0][0x3b4] ;  /* 0x00007680ff0777ac */ /* 0x000e220008000800 */
[----:B------:R-:W0:Y:S01]  /*1b00*/  LDCU UR8, c[0x0][0x3b8] ;  /* 0x00007700ff0877ac */ /* 0x000e220008000800 */
[----:B----4-:R-:W-:-:S04]  /*1b10*/  UIADD3 UR4, UP0, UPT, UR4, 0x3600, URZ ;  /* 0x0000360004047890 */ /* 0x010fc8000ff1e0ff */
[----:B0-----:R-:W-:-:S12]  /*1b20*/  UIADD3.X UR5, UPT, UPT, URZ, UR5, URZ, UP0, !UPT ;  /* 0x00000005ff057290 */ /* 0x001fd800087fe4ff */
.L_x_42:
[----:B------:R-:W-:-:S04]  /*1b30*/  IADD3 R10, P0, PT, R7, R3, RZ ;  /* 0x00000003070a7210 */ /* 0x000fc80007f1e0ff */
[----:B------:R-:W-:Y:S02]  /*1b40*/  LEA.HI.X.SX32 R11, R3, RZ, 0x1, P0 ;  /* 0x000000ff030b7211 */ /* 0x000fe400000f0eff */
[----:B------:R-:W-:-:S04]  /*1b50*/  LEA R50, P0, R10, UR4, 0x3 ;  /* 0x000000040a327c11 */ /* 0x000fc8000f8018ff */
[----:B------:R-:W-:-:S05]  /*1b60*/  LEA.HI.X R51, R10, UR5, R11, 0x3, P0 ;  /* 0x000000050a337c11 */ /* 0x000fca00080f1c0b */
[----:B----4-:R-:W4:Y:S04]  /*1b70*/  LDG.E.64 R10, desc[UR10][R50.64+-0x3600] ;  /* 0xffca000a320a7981 */ /* 0x010f28000c1e1b00 */
[----:B------:R-:W5:Y:S04]  /*1b80*/  LDG.E.64 R52, desc[UR10][R50.64+-0x3000] ;  /* 0xffd0000a32347981 */ /* 0x000f68000c1e1b00 */
[----:B------:R-:W2:Y:S04]  /*1b90*/  LDG.E.64 R54, desc[UR10][R50.64+-0x2a00] ;  /* 0xffd6000a32367981 */ /* 0x000ea8000c1e1b00 */
[----:B------:R-:W3:Y:S04]  /*1ba0*/  LDG.E.64 R56, desc[UR10][R50.64+-0x2400] ;  /* 0xffdc000a32387981 */ /* 0x000ee8000c1e1b00 */
[----:B------:R-:W3:Y:S04]  /*1bb0*/  LDG.E.64 R58, desc[UR10][R50.64+-0x1e00] ;  /* 0xffe2000a323a7981 */ /* 0x000ee8000c1e1b00 */
[----:B------:R-:W3:Y:S01]  /*1bc0*/  LDG.E.64 R60, desc[UR10][R50.64+-0x1800] ;  /* 0xffe8000a323c7981 */ /* 0x000ee2000c1e1b00 */
[----:B------:R-:W-:-:S02]  /*1bd0*/  UMOV UR6, 0x1 ;  /* 0x0000000100067882 */ /* 0x000fc40000000000 */
[----:B------:R-:W-:Y:S01]  /*1be0*/  USHF.L.U32 UR6, UR6, UR8, URZ ;  /* 0x0000000806067299 */ /* 0x000fe200080006ff */
[----:B------:R-:W3:Y:S03]  /*1bf0*/  LDG.E.64 R48, desc[UR10][R50.64+-0x1200] ;  /* 0xffee000a32307981 */ /* 0x000ee6000c1e1b00 */
[----:B------:R-:W-:Y:S01]  /*1c00*/  UIADD3 UR6, UPT, UPT, UR6, -0x1, URZ ;  /* 0xffffffff06067890 */ /* 0x000fe2000fffe0ff */
[----:B------:R-:W3:Y:S04]  /*1c10*/  LDG.E.64 R46, desc[UR10][R50.64+-0xc00] ;  /* 0xfff4000a322e7981 */ /* 0x000ee8000c1e1b00 */
        /* <DEDUP_REMOVED lines=9> */
[----:B------:R-:W3:Y:S01]  /*1cb0*/  LDG.E.64 R42, desc[UR10][R50.64+0x3600] ;  /* 0x0036000a322a7981 */ /* 0x000ee2000c1e1b00 */
[----:B----4-:R-:W-:-:S04]  /*1cc0*/  SHF.R.U64 R10, R10, UR7, R11 ;  /* 0x000000070a0a7c19 */ /* 0x010fc8000800120b */
[----:B------:R-:W-:-:S04]  /*1cd0*/  LOP3.LUT R10, R10, UR6, RZ, 0xc0, !PT ;  /* 0x000000060a0a7c12 */ /* 0x000fc8000f8ec0ff */
[----:B------:R-:W-:Y:S02]  /*1ce0*/  SHF.R.U32.HI R11, RZ, 0x2, R10 ;  /* 0x00000002ff0b7819 */ /* 0x000fe4000001160a */
[----:B------:R-:W-:-:S03]  /*1cf0*/  LOP3.LUT R10, R10, 0x3, RZ, 0xc0, !PT ;  /* 0x000000030a0a7812 */ /* 0x000fc600078ec0ff */
[----:B------:R-:W-:-:S04]  /*1d00*/  IMAD R11, R11, 0x300, R4 ;  /* 0x000003000b0b7824 */ /* 0x000fc800078e0204 */
[----:B------:R-:W-:Y:S02]  /*1d10*/  IMAD.IADD R39, R11, 0x1, R10 ;  /* 0x000000010b277824 */ /* 0x000fe400078e020a */
[----:B------:R0:W4:Y:S01]  /*1d20*/  LDG.E.64 R10, desc[UR10][R50.64+0x3000] ;  /* 0x0030000a320a7981 */ /* 0x000122000c1e1b00 */
[----:B------:R-:W-:Y:S06]  /*1d30*/  BAR.SYNC.DEFER_BLOCKING 0x0 ;  /* 0x0000000000007b1d */ /* 0x000fec0000010000 */
[----:B------:R-:W1:Y:S01]  /*1d40*/  LDS.U8 R44, [R39] ;  /* 0x00000000272c7984 */ /* 0x000e620000000000 */
[----:B-----5:R-:W-:-:S04]  /*1d50*/  SHF.R.U64 R52, R52, UR7, R53 ;  /* 0x0000000734347c19 */ /* 0x020fc80008001235 */
[----:B------:R-:W-:-:S04]  /*1d60*/  LOP3.LUT R52, R52, UR6, RZ, 0xc0, !PT ;  /* 0x0000000634347c12 */ /* 0x000fc8000f8ec0ff */
[----:B------:R-:W-:Y:S02]  /*1d70*/  SHF.R.U32.HI R53, RZ, 0x2, R52 ;  /* 0x00000002ff357819 */ /* 0x000fe40000011634 */
[----:B------:R-:W-:-:S03]  /*1d80*/  LOP3.LUT R52, R52, 0x3, RZ, 0xc0, !PT ;  /* 0x0000000334347812 */ /* 0x000fc600078ec0ff */
[----:B------:R-:W-:-:S04]  /*1d90*/  IMAD R53, R53, 0x300, R4 ;  /* 0x0000030035357824 */ /* 0x000fc800078e0204 */
[----:B------:R-:W-:Y:S02]  /*1da0*/  IMAD.IADD R52, R53, 0x1, R52 ;  /* 0x0000000135347824 */ /* 0x000fe400078e0234 */
[----:B-1----:R-:W-:-:S05]  /*1db0*/  VIADD R44, R44, 0x1 ;  /* 0x000000012c2c7836 */ /* 0x002fca0000000000 */
[----:B------:R-:W-:Y:S04]  /*1dc0*/  STS.U8 [R39], R44 ;  /* 0x0000002c27007388 */ /* 0x000fe80000000000 */
[----:B0-----:R-:W0:Y:S01]  /*1dd0*/  LDS.U8 R50, [R52] ;  /* 0x0000000034327984 */ /* 0x001e220000000000 */
        /* <DEDUP_REMOVED lines=153> */
[----:B------:R-:W-:-:S05]  /*2770*/  VIADD R45, R45, 0xfffff1c0 ;  /* 0xfffff1c02d2d7836 */ /* 0x000fca0000000000 */
[----:B------:R-:W-:Y:S01]  /*2780*/  ISETP.GT.AND P0, PT, R45, 0xe3f, PT ;  /* 0x00000e3f2d00780c */ /* 0x000fe20003f04270 */
[----:B------:R-:W-:Y:S02]  /*2790*/  VIADD R3, R3, 0xe40 ;  /* 0x00000e4003037836 */ /* 0x000fe40000000000 */
[----:B0-----:R-:W-:-:S05]  /*27a0*/  VIADD R21, R21, 0x1 ;  /* 0x0000000115157836 */ /* 0x001fca0000000000 */
[----:B------:R4:W-:Y:S05]  /*27b0*/  STS.U8 [R20], R21 ;  /* 0x0000001514007388 */ /* 0x0009ea0000000000 */
[----:B------:R-:W-:Y:S05]  /*27c0*/  @P0 BRA `(.L_x_42) ;  /* 0xfffffff000d80947 */ /* 0x000fea000383ffff */
.L_x_41:
[----:B------:R-:W-:Y:S01]  /*27d0*/  ISETP.GE.AND P0, PT, R7, R45, PT ;  /* 0x0000002d0700720c */ /* 0x000fe20003f06270 */
[----:B------:R-:W-:Y:S01]  /*27e0*/  BSSY.RECONVERGENT B0, `(.L_x_43) ;  /* 0x000005e000007945 */ /* 0x000fe20003800200 */
[----:B------:R-:W-:Y:S02]  /*27f0*/  IMAD.MOV.U32 R17, RZ, RZ, R38 ;  /* 0x000000ffff117224 */ /* 0x000fe400078e0026 */
[----:B------:R-:W-:Y:S02]  /*2800*/  IMAD.MOV.U32 R16, RZ, RZ, R37 ;  /* 0x000000ffff107224 */ /* 0x000fe400078e0025 */
[----:B------:R-:W-:Y:S02]  /*2810*/  IMAD.MOV.U32 R23, RZ, RZ, R36 ;  /* 0x000000ffff177224 */ /* 0x000fe400078e0024 */
[----:B------:R-:W-:Y:S02]  /*2820*/  IMAD.MOV.U32 R22, RZ, RZ, R35 ;  /* 0x000000ffff167224 */ /* 0x000fe400078e0023 */
[----:B----4-:R-:W-:-:S02]  /*2830*/  IMAD.MOV.U32 R21, RZ, RZ, R34 ;  /* 0x000000ffff157224 */ /* 0x010fc400078e0022 */
[----:B------:R-:W-:Y:S01]  /*2840*/  IMAD.MOV.U32 R20, RZ, RZ, R2 ;  /* 0x000000ffff147224 */ /* 0x000fe200078e0002 */
[----:B------:R-:W-:Y:S06]  /*2850*/  @P0 BRA `(.L_x_44) ;  /* 0x0000000400580947 */ /* 0x000fec0003800000 */
[----:B------:R-:W-:Y:S01]  /*2860*/  LOP3.LUT R2, RZ, R7, RZ, 0x33, !PT ;  /* 0x00000007ff027212 */ /* 0x000fe200078e33ff */
[----:B------:R-:W4:Y:S01]  /*2870*/  LDCU UR4, c[0x0][0x3b8] ;  /* 0x00007700ff0477ac */ /* 0x000f220008000800 */
[----:B------:R-:W-:Y:S01]  /*2880*/  IMAD.MOV.U32 R11, RZ, RZ, 0x1 ;  /* 0x00000001ff0b7424 */ /* 0x000fe200078e00ff */
[----:B------:R-:W-:Y:S01]  /*2890*/  BSSY.RECONVERGENT B1, `(.L_x_45) ;  /* 0x0000020000017945 */ /* 0x000fe20003800200 */
[----:B------:R-:W-:Y:S02]  /*28a0*/  IMAD.MOV.U32 R32, RZ, RZ, R7 ;  /* 0x000000ffff207224 */ /* 0x000fe400078e0007 */
[----:B------:R-:W-:-:S04]  /*28b0*/  IMAD.IADD R10, R2, 0x1, R45 ;  /* 0x00000001020a7824 */ /* 0x000fc800078e022d */
[C---:B------:R-:W-:Y:S01]  /*28c0*/  IMAD.HI.U32 R2, R10.reuse, -0x55555555, RZ ;  /* 0xaaaaaaab0a027827 */ /* 0x040fe200078e00ff */
[----:B------:R-:W-:-:S04]  /*28d0*/  ISETP.GE.U32.AND P1, PT, R10, 0x240, PT ;  /* 0x000002400a00780c */ /* 0x000fc80003f26070 */
[----:B------:R-:W-:-:S04]  /*28e0*/  SHF.R.U32.HI R2, RZ, 0x7, R2 ;  /* 0x00000007ff027819 */ /* 0x000fc80000011602 */
[----:B------:R-:W-:Y:S02]  /*28f0*/  LOP3.LUT R24, R2, 0x3, RZ, 0xc0, !PT ;  /* 0x0000000302187812 */ /* 0x000fe400078ec0ff */
[----:B----4-:R-:W-:Y:S02]  /*2900*/  SHF.L.U32 R11, R11, UR4, RZ ;  /* 0x000000040b0b7c19 */ /* 0x010fe400080006ff */
[----:B------:R-:W-:-:S03]  /*2910*/  ISETP.NE.AND P0, PT, R24, 0x3, PT ;  /* 0x000000031800780c */ /* 0x000fc60003f05270 */
[----:B------:R-:W-:-:S10]  /*2920*/  VIADD R35, R11, 0xffffffff ;  /* 0xffffffff0b237836 */ /* 0x000fd40000000000 */
[----:B------:R-:W-:Y:S05]  /*2930*/  @!P0 BRA `(.L_x_46) ;  /* 0x0000000000548947 */ /* 0x000fea0003800000 */
[----:B------:R-:W4:Y:S01]  /*2940*/  LDC.64 R24, c[0x0][0x380] ;  /* 0x0000e000ff187b82 */ /* 0x000f220000000a00 */
[----:B------:R-:W-:Y:S02]  /*2950*/  VIADD R11, R2, 0x1 ;  /* 0x00000001020b7836 */ /* 0x000fe40000000000 */
[----:B------:R-:W-:-:S03]  /*2960*/  IMAD.IADD R27, R7, 0x1, R3 ;  /* 0x00000001071b7824 */ /* 0x000fc600078e0203 */
[----:B------:R-:W-:-:S05]  /*2970*/  LOP3.LUT R11, R11, 0x3, RZ, 0xc0, !PT ;  /* 0x000000030b0b7812 */ /* 0x000fca00078ec0ff */
[----:B------:R-:W-:Y:S02]  /*2980*/  IMAD R32, R11, 0xc0, R7 ;  /* 0x000000c00b207824 */ /* 0x000fe400078e0207 */
[----:B------:R-:W-:-:S07]  /*2990*/  IMAD.MOV R2, RZ, RZ, -R11 ;  /* 0x000000ffff027224 */ /* 0x000fce00078e0a0b */
.L_x_47:
[----:B----4-:R-:W-:-:S06]  /*29a0*/  IMAD.WIDE R10, R27, 0x8, R24 ;  /* 0x000000081b0a7825 */ /* 0x010fcc00078e0218 */
[----:B--2---:R-:W2:Y:S01]  /*29b0*/  LDG.E.64 R10, desc[UR10][R10.64] ;  /* 0x0000000a0a0a7981 */ /* 0x004ea2000c1e1b00 */
[----:B------:R-:W-:Y:S02]  /*29c0*/  VIADD R2, R2, 0x1 ;  /* 0x0000000102027836 */ /* 0x000fe40000000000 */
[----:B------:R-:W-:-:S03]  /*29d0*/  VIADD R27, R27, 0xc0 ;  /* 0x000000c01b1b7836 */ /* 0x000fc60000000000 */
[----:B------:R-:W-:Y:S02]  /*29e0*/  ISETP.NE.AND P0, PT, R2, RZ, PT ;  /* 0x000000ff0200720c */ /* 0x000fe40003f05270 */
[----:B--2---:R-:W-:-:S04]  /*29f0*/  SHF.R.U64 R26, R10, UR9, R11 ;  /* 0x000000090a1a7c19 */ /* 0x004fc8000800120b */
[----:B------:R-:W-:-:S04]  /*2a00*/  LOP3.LUT R26, R35, R26, RZ, 0xc0, !PT ;  /* 0x0000001a231a7212 */ /* 0x000fc800078ec0ff */
[----:B------:R-:W-:Y:S02]  /*2a10*/  SHF.R.U32.HI R29, RZ, 0x2, R26 ;  /* 0x00000002ff1d7819 */ /* 0x000fe4000001161a */
[----:B------:R-:W-:-:S03]  /*2a20*/  LOP3.LUT R26, R26, 0x3, RZ, 0xc0, !PT ;  /* 0x000000031a1a7812 */ /* 0x000fc600078ec0ff */
[----:B------:R-:W-:-:S04]  /*2a30*/  IMAD R29, R29, 0x300, R4 ;  /* 0x000003001d1d7824 */ /* 0x000fc800078e0204 */
[----:B------:R-:W-:-:S05]  /*2a40*/  IMAD.IADD R26, R29, 0x1, R26 ;  /* 0x000000011d1a7824 */ /* 0x000fca00078e021a */
[----:B------:R-:W2:Y:S02]  /*2a50*/  LDS.U8 R28, [R26] ;  /* 0x000000001a1c7984 */ /* 0x000ea40000000000 */
[----:B--2---:R-:W-:-:S05]  /*2a60*/  VIADD R29, R28, 0x1 ;  /* 0x000000011c1d7836 */ /* 0x004fca0000000000 */
[----:B------:R2:W-:Y:S01]  /*2a70*/  STS.U8 [R26], R29 ;  /* 0x0000001d1a007388 */ /* 0x0005e20000000000 */
[----:B------:R-:W-:Y:S05]  /*2a80*/  @P0 BRA `(.L_x_47) ;  /* 0xfffffffc00c40947 */ /* 0x000fea000383ffff */
.L_x_46:
[----:B--23--:R-:W-:Y:S05]  /*2a90*/  BSYNC.RECONVERGENT B1 ;  /* 0x0000000000017941 */ /* 0x00cfea0003800200 */
.L_x_45:
[----:B------:R-:W-:Y:S05]  /*2aa0*/  @!P1 BRA `(.L_x_44) ;  /* 0x0000000000c49947 */ /* 0x000fea0003800000 */
[----:B------:R-:W2:Y:S01]  /*2ab0*/  LDC.64 R30, c[0x0][0x380] ;  /* 0x0000e000ff1e7b82 */ /* 0x000ea20000000a00 */
[----:B------:R-:W-:Y:S01]  /*2ac0*/  IMAD.IADD R33, R32, 0x1, R3 ;  /* 0x0000000120217824 */ /* 0x000fe200078e0203 */
[----:B--2---:R-:W-:-:S05]  /*2ad0*/  IADD3 R30, P0, PT, R30, 0xc00, RZ ;  /* 0x00000c001e1e7810 */ /* 0x004fca0007f1e0ff */
[----:B------:R-:W-:-:S08]  /*2ae0*/  IMAD.X R31, RZ, RZ, R31, P0 ;  /* 0x000000ffff1f7224 */ /* 0x000fd000000e061f */
.L_x_48:
[----:B------:R-:W-:-:S05]  /*2af0*/  IMAD.WIDE R2, R33, 0x8, R30 ;  /* 0x0000000821027825 */ /* 0x000fca00078e021e */
[----:B----4-:R-:W2:Y:S04]  /*2b00*/  LDG.E.64 R10, desc[UR10][R2.64+-0xc00] ;  /* 0xfff4000a020a7981 */ /* 0x010ea8000c1e1b00 */
[----:B------:R-:W3:Y:S04]  /*2b10*/  LDG.E.64 R24, desc[UR10][R2.64+-0x600] ;  /* 0xfffa000a02187981 */ /* 0x000ee8000c1e1b00 */
[----:B------:R-:W4:Y:S04]  /*2b20*/  LDG.E.64 R26, desc[UR10][R2.64] ;  /* 0x0000000a021a7981 */ /* 0x000f28000c1e1b00 */
[----:B------:R4:W5:Y:S01]  /*2b30*/  LDG.E.64 R28, desc[UR10][R2.64+0x600] ;  /* 0x0006000a021c7981 */ /* 0x000962000c1e1b00 */
[----:B------:R-:W-:-:S02]  /*2b40*/  VIADD R32, R32, 0x300 ;  /* 0x0000030020207836 */ /* 0x000fc40000000000 */
[----:B------:R-:W-:-:S03]  /*2b50*/  VIADD R33, R33, 0x300 ;  /* 0x0000030021217836 */ /* 0x000fc60000000000 */
[----:B------:R-:W-:Y:S02]  /*2b60*/  ISETP.GE.AND P0, PT, R32, R45, PT ;  /* 0x0000002d2000720c */ /* 0x000fe40003f06270 */
[----:B--2---:R-:W-:-:S04]  /*2b70*/  SHF.R.U64 R10, R10, UR12, R11 ;  /* 0x0000000c0a0a7c19 */ /* 0x004fc8000800120b */
[C---:B------:R-:W-:Y:S02]  /*2b80*/  LOP3.LUT R10, R35.reuse, R10, RZ, 0xc0, !PT ;  /* 0x0000000a230a7212 */ /* 0x040fe400078ec0ff */
        /* <DEDUP_REMOVED lines=11> */
[----:B------:R-:W2:Y:S02]  /*2c40*/  LDS.U8 R11, [R10] ;  /* 0x000000000a0b7984 */ /* 0x000ea40000000000 */
[----:B------:R-:W-:Y:S01]  /*2c50*/  LOP3.LUT R26, R3, 0x3, RZ, 0xc0, !PT ;  /* 0x00000003031a7812 */ /* 0x000fe200078ec0ff */
[----:B------:R-:W-:Y:S01]  /*2c60*/  IMAD.IADD R24, R25, 0x1, R24 ;  /* 0x0000000119187824 */ /* 0x000fe200078e0218 */
[----:B------:R-:W-:-:S05]  /*2c70*/  SHF.R.U32.HI R25, RZ, 0x2, R3 ;  /* 0x00000002ff197819 */ /* 0x000fca0000011603 */
[----:B------:R-:W-:-:S04]  /*2c80*/  IMAD R25, R25, 0x300, R4 ;  /* 0x0000030019197824 */ /* 0x000fc800078e0204 */
[----:B------:R-:W-:Y:S02]  /*2c90*/  IMAD.IADD R25, R25, 0x1, R26 ;  /* 0x0000000119197824 */ /* 0x000fe400078e021a */
[----:B--2---:R-:W-:-:S05]  /*2ca0*/  VIADD R11, R11, 0x1 ;  /* 0x000000010b0b7836 */ /* 0x004fca0000000000 */
[----:B------:R5:W-:Y:S04]  /*2cb0*/  STS.U8 [R10], R11 ;  /* 0x0000000b0a007388 */ /* 0x000be80000000000 */
[----:B------:R-:W2:Y:S01]  /*2cc0*/  LDS.U8 R2, [R24] ;  /* 0x0000000018027984 */ /* 0x000ea20000000000 */
[----:B-----5:R-:W-:-:S04]  /*2cd0*/  SHF.R.U64 R10, R28, UR12, R29 ;  /* 0x0000000c1c0a7c19 */ /* 0x020fc8000800121d */
[----:B------:R-:W-:-:S04]  /*2ce0*/  LOP3.LUT R10, R35, R10, RZ, 0xc0, !PT ;  /* 0x0000000a230a7212 */ /* 0x000fc800078ec0ff */
[----:B------:R-:W-:Y:S02]  /*2cf0*/  SHF.R.U32.HI R11, RZ, 0x2, R10 ;  /* 0x00000002ff0b7819 */ /* 0x000fe4000001160a */
[----:B------:R-:W-:-:S03]  /*2d00*/  LOP3.LUT R10, R10, 0x3, RZ, 0xc0, !PT ;  /* 0x000000030a0a7812 */ /* 0x000fc600078ec0ff */
[----:B------:R-:W-:-:S04]  /*2d10*/  IMAD R11, R11, 0x300, R4 ;  /* 0x000003000b0b7824 */ /* 0x000fc800078e0204 */
[----:B------:R-:W-:Y:S02]  /*2d20*/  IMAD.IADD R10, R11, 0x1, R10 ;  /* 0x000000010b0a7824 */ /* 0x000fe400078e020a */
[----:B--2---:R-:W-:-:S05]  /*2d30*/  VIADD R3, R2, 0x1 ;  /* 0x0000000102037836 */ /* 0x004fca0000000000 */
[----:B------:R-:W-:Y:S04]  /*2d40*/  STS.U8 [R24], R3 ;  /* 0x0000000318007388 */ /* 0x000fe80000000000 */
[----:B------:R-:W2:Y:S02]  /*2d50*/  LDS.U8 R2, [R25] ;  /* 0x0000000019027984 */ /* 0x000ea40000000000 */
[----:B--2---:R-:W-:-:S05]  /*2d60*/  VIADD R2, R2, 0x1 ;  /* 0x0000000102027836 */ /* 0x004fca0000000000 */
[----:B------:R-:W-:Y:S04]  /*2d70*/  STS.U8 [R25], R2 ;  /* 0x0000000219007388 */ /* 0x000fe80000000000 */
[----:B------:R-:W2:Y:S02]  /*2d80*/  LDS.U8 R11, [R10] ;  /* 0x000000000a0b7984 */ /* 0x000ea40000000000 */
[----:B--2---:R-:W-:-:S05]  /*2d90*/  VIADD R11, R11, 0x1 ;  /* 0x000000010b0b7836 */ /* 0x004fca0000000000 */
[----:B------:R4:W-:Y:S01]  /*2da0*/  STS.U8 [R10], R11 ;  /* 0x0000000b0a007388 */ /* 0x0009e20000000000 */
[----:B------:R-:W-:Y:S05]  /*2db0*/  @!P0 BRA `(.L_x_48) ;  /* 0xfffffffc004c8947 */ /* 0x000fea000383ffff */
.L_x_44:
[----:B--23--:R-:W-:Y:S05]  /*2dc0*/  BSYNC.RECONVERGENT B0 ;  /* 0x0000000000007941 */ /* 0x00cfea0003800200 */
.L_x_43:
[----:B------:R-:W4:Y:S01]  /*2dd0*/  S2R R3, SR_LANEID ;  /* 0x0000000000037919 */ /* 0x000f220000000000 */
[C---:B------:R-:W-:Y:S01]  /*2de0*/  ISETP.GT.U32.AND P0, PT, R7.reuse, 0x1ff, PT ;  /* 0x000001ff0700780c */ /* 0x040fe20003f04070 */
[----:B------:R-:W-:Y:S01]  /*2df0*/  IMAD.MOV.U32 R6, RZ, RZ, RZ ;  /* 0x000000ffff067224 */ /* 0x000fe200078e00ff */
[--C-:B------:R-:W-:Y:S01]  /*2e00*/  SHF.R.U32.HI R2, RZ, 0x5, R7.reuse ;  /* 0x00000005ff027819 */ /* 0x100fe20000011607 */
[----:B------:R-:W-:Y:S01]  /*2e10*/  BAR.SYNC.DEFER_BLOCKING 0x0 ;  /* 0x0000000000007b1d */ /* 0x000fe20000010000 */
[C---:B------:R-:W-:Y:S01]  /*2e20*/  ISETP.GT.U32.AND P2, PT, R7.reuse, 0x13f, PT ;  /* 0x0000013f0700780c */ /* 0x040fe20003f44070 */
[C---:B------:R-:W-:Y:S01]  /*2e30*/  IMAD.HI.U32 R36, R7.reuse, 0x2aaaaaab, R6 ;  /* 0x2aaaaaab07247827 */ /* 0x040fe200078e0006 */
[C---:B------:R-:W-:Y:S02]  /*2e40*/  ISETP.GT.U32.AND P3, PT, R7.reuse, 0x7f, PT ;  /* 0x0000007f0700780c */ /* 0x040fe40003f64070 */
[----:B------:R-:W-:Y:S01]  /*2e50*/  ISETP.GT.U32.AND P1, PT, R7, 0x3f, PT ;  /* 0x0000003f0700780c */ /* 0x000fe20003f24070 */
[----:B------:R-:W-:Y:S01]  /*2e60*/  BSSY.RECONVERGENT B0, `(.L_x_49) ;  /* 0x0000030000007945 */ /* 0x000fe20003800200 */
[----:B----4-:R-:W-:-:S04]  /*2e70*/  IMAD R11, R3, 0x100, R5 ;  /* 0x00000100030b7824 */ /* 0x010fc800078e0205 */
[----:B------:R-:W-:Y:S01]  /*2e80*/  IMAD R34, R2, 0x10, R11 ;  /* 0x0000001002227824 */ /* 0x000fe200078e020b */
[----:B------:R-:W-:Y:S06]  /*2e90*/  @P0 BRA `(.L_x_50) ;  /* 0x0000000000b00947 */ /* 0x000fec0003800000 */
[----:B------:R-:W-:-:S04]  /*2ea0*/  IMAD R10, R2, 0x300, R5 ;  /* 0x00000300020a7824 */ /* 0x000fc800078e0205 */
[----:B------:R-:W-:-:S05]  /*2eb0*/  IMAD R35, R3, 0x4, R10 ;  /* 0x0000000403237824 */ /* 0x000fca00078e020a */
[----:B------:R-:W2:Y:S04]  /*2ec0*/  LDS R10, [R35] ;  /* 0x00000000230a7984 */ /* 0x000ea80000000800 */
[----:B------:R-:W3:Y:S04]  /*2ed0*/  LDS R26, [R35+0x80] ;  /* 0x00008000231a7984 */ /* 0x000ee80000000800 */
[----:B------:R-:W4:Y:S04]  /*2ee0*/  LDS R31, [R35+0x180] ;  /* 0x00018000231f7984 */ /* 0x000f280000000800 */
[----:B------:R-:W5:Y:S04]  /*2ef0*/  LDS R30, [R35+0x100] ;  /* 0x00010000231e7984 */ /* 0x000f680000000800 */
[----:B------:R-:W0:Y:S04]  /*2f00*/  LDS R32, [R35+0x200] ;  /* 0x0002000023207984 */ /* 0x000e280000000800 */
[----:B------:R-:W1:Y:S01]  /*2f10*/  LDS R33, [R35+0x280] ;  /* 0x0002800023217984 */ /* 0x000e620000000800 */
[----:B--2---:R-:W-:-:S02]  /*2f20*/  PRMT R11, R10, 0x7770, RZ ;  /* 0x000077700a0b7816 */ /* 0x004fc400000000ff */
[C---:B------:R-:W-:Y:S02]  /*2f30*/  PRMT R24, R10.reuse, 0x7771, RZ ;  /* 0x000077710a187816 */ /* 0x040fe400000000ff */
[----:B------:R-:W-:Y:S02]  /*2f40*/  PRMT R25, R10, 0x7772, RZ ;  /* 0x000077720a197816 */ /* 0x000fe400000000ff */
[C---:B---3--:R-:W-:Y:S02]  /*2f50*/  PRMT R27, R26.reuse, 0x7770, RZ ;  /* 0x000077701a1b7816 */ /* 0x048fe400000000ff */
[C---:B------:R-:W-:Y:S02]  /*2f60*/  PRMT R28, R26.reuse, 0x7771, RZ ;  /* 0x000077711a1c7816 */ /* 0x040fe400000000ff */
[----:B------:R-:W-:Y:S02]  /*2f70*/  PRMT R29, R26, 0x7772, RZ ;  /* 0x000077721a1d7816 */ /* 0x000fe400000000ff */
[----:B------:R-:W-:-:S02]  /*2f80*/  PRMT R10, R10, 0x7773, RZ ;  /* 0x000077730a0a7816 */ /* 0x000fc400000000ff */
[----:B------:R-:W-:Y:S02]  /*2f90*/  PRMT R26, R26, 0x7773, RZ ;  /* 0x000077731a1a7816 */ /* 0x000fe400000000ff */
[----:B------:R-:W-:Y:S02]  /*2fa0*/  IADD3 R11, PT, PT, R27, R20, R11 ;  /* 0x000000141b0b7210 */ /* 0x000fe40007ffe00b */
[----:B------:R-:W-:Y:S02]  /*2fb0*/  IADD3 R24, PT, PT, R28, R21, R24 ;  /* 0x000000151c187210 */ /* 0x000fe40007ffe018 */
[----:B------:R-:W-:Y:S02]  /*2fc0*/  IADD3 R10, PT, PT, R26, R23, R10 ;  /* 0x000000171a0a7210 */ /* 0x000fe40007ffe00a */
[----:B------:R-:W-:Y:S02]  /*2fd0*/  IADD3 R25, PT, PT, R29, R22, R25 ;  /* 0x000000161d197210 */ /* 0x000fe40007ffe019 */
[----:B----4-:R-:W-:-:S02]  /*2fe0*/  PRMT R26, R31, 0x7770, RZ ;  /* 0x000077701f1a7816 */ /* 0x010fc400000000ff */
[C---:B------:R-:W-:Y:S02]  /*2ff0*/  PRMT R27, R31.reuse, 0x7771, RZ ;  /* 0x000077711f1b7816 */ /* 0x040fe400000000ff */
[----:B------:R-:W-:Y:S02]  /*3000*/  PRMT R28, R31, 0x7772, RZ ;  /* 0x000077721f1c7816 */ /* 0x000fe400000000ff */
[C---:B-----5:R-:W-:Y:S02]  /*3010*/  PRMT R20, R30.reuse, 0x7770, RZ ;  /* 0x000077701e147816 */ /* 0x060fe400000000ff */
[C---:B------:R-:W-:Y:S02]  /*3020*/  PRMT R21, R30.reuse, 0x7771, RZ ;  /* 0x000077711e157816 */ /* 0x040fe400000000ff */
[C---:B------:R-:W-:Y:S02]  /*3030*/  PRMT R22, R30.reuse, 0x7772, RZ ;  /* 0x000077721e167816 */ /* 0x040fe400000000ff */
[----:B------:R-:W-:-:S02]  /*3040*/  PRMT R23, R30, 0x7773, RZ ;  /* 0x000077731e177816 */ /* 0x000fc400000000ff */
[----:B------:R-:W-:Y:S02]  /*3050*/  PRMT R31, R31, 0x7773, RZ ;  /* 0x000077731f1f7816 */ /* 0x000fe400000000ff */
[----:B------:R-:W-:Y:S02]  /*3060*/  IADD3 R20, PT, PT, R26, R11, R20 ;  /* 0x0000000b1a147210 */ /* 0x000fe40007ffe014 */
[----:B------:R-:W-:Y:S02]  /*3070*/  IADD3 R21, PT, PT, R27, R24, R21 ;  /* 0x000000181b157210 */ /* 0x000fe40007ffe015 */
[----:B------:R-:W-:Y:S02]  /*3080*/  IADD3 R22, PT, PT, R28, R25, R22 ;  /* 0x000000191c167210 */ /* 0x000fe40007ffe016 */
[----:B------:R-:W-:Y:S02]  /*3090*/  IADD3 R23, PT, PT, R31, R10, R23 ;  /* 0x0000000a1f177210 */ /* 0x000fe40007ffe017 */
[----:B0-----:R-:W-:-:S02]  /*30a0*/  PRMT R11, R32, 0x7770, RZ ;  /* 0x00007770200b7816 */ /* 0x001fc400000000ff */
        /* <DEDUP_REMOVED lines=10> */
[----:B------:R-:W-:-:S07]  /*3150*/  IADD3 R23, PT, PT, R33, R23, R32 ;  /* 0x0000001721177210 */ /* 0x000fce0007ffe020 */
.L_x_50:
[----:B------:R-:W-:Y:S05]  /*3160*/  BSYNC.RECONVERGENT B0 ;  /* 0x0000000000007941 */ /* 0x000fea0003800200 */
.L_x_49:
[----:B------:R-:W-:Y:S04]  /*3170*/  BSSY.RECONVERGENT B0, `(.L_x_51) ;  /* 0x000002e000007945 */ /* 0x000fe80003800200 */
[----:B------:R-:W-:Y:S05]  /*3180*/  @P2 BRA `(.L_x_52) ;  /* 0x0000000000b02947 */ /* 0x000fea0003800000 */
[----:B------:R-:W-:-:S04]  /*3190*/  IMAD R10, R2, 0x300, R5 ;  /* 0x00000300020a7824 */ /* 0x000fc800078e0205 */
[----:B------:R-:W-:-:S05]  /*31a0*/  IMAD R35, R3, 0x4, R10 ;  /* 0x0000000403237824 */ /* 0x000fca00078e020a */
[----:B------:R-:W2:Y:S04]  /*31b0*/  LDS R10, [R35+0x1200] ;  /* 0x00120000230a7984 */ /* 0x000ea80000000800 */
        /* <DEDUP_REMOVED lines=41> */
.L_x_52:
[----:B------:R-:W-:Y:S05]  /*3450*/  BSYNC.RECONVERGENT B0 ;  /* 0x0000000000007941 */ /* 0x000fea0003800200 */
.L_x_51:
        /* <DEDUP_REMOVED lines=46> */
.L_x_54:
[----:B------:R-:W-:Y:S05]  /*3740*/  BSYNC.RECONVERGENT B0 ;  /* 0x0000000000007941 */ /* 0x000fea0003800200 */
.L_x_53:
[----:B------:R-:W-:Y:S01]  /*3750*/  BAR.SYNC.DEFER_BLOCKING 0x0 ;  /* 0x0000000000007b1d */ /* 0x000fe20000010000 */
[----:B------:R-:W-:-:S05]  /*3760*/  IMAD R31, R36, 0x4, R5 ;  /* 0x00000004241f7824 */ /* 0x000fca00078e0205 */
[----:B------:R-:W-:Y:S01]  /*3770*/  BSSY.RECONVERGENT B0, `(.L_x_55) ;  /* 0x0000036000007945 */ /* 0x000fe20003800200 */
[----:B------:R2:W-:Y:S04]  /*3780*/  @!P0 STS.128 [R34], R20 ;  /* 0x0000001422008388 */ /* 0x0005e80000000c00 */
[----:B------:R2:W-:Y:S04]  /*3790*/  @!P2 STS.128 [R34+0x60], R16 ;  /* 0x000060102200a388 */ /* 0x0005e80000000c00 */
[----:B------:R2:W-:Y:S01]  /*37a0*/  @!P3 STS.128 [R34+0xc0], R12 ;  /* 0x0000c00c2200b388 */ /* 0x0005e20000000c00 */
[----:B------:R-:W-:Y:S06]  /*37b0*/  BAR.SYNC.DEFER_BLOCKING 0x0 ;  /* 0x0000000000007b1d */ /* 0x000fec0000010000 */
[----:B------:R-:W-:Y:S05]  /*37c0*/  @P1 BRA `(.L_x_56) ;  /* 0x0000000000c01947 */ /* 0x000fea0003800000 */
[----:B------:R-:W-:Y:S04]  /*37d0*/  LDS R10, [R4] ;  /* 0x00000000040a7984 */ /* 0x000fe80000000800 */
[----:B------:R-:W-:Y:S04]  /*37e0*/  LDS R11, [R4+0x100] ;  /* 0x00010000040b7984 */ /* 0x000fe80000000800 */
[----:B--2---:R-:W2:Y:S04]  /*37f0*/  LDS R12, [R4+0x200] ;  /* 0x00020000040c7984 */ /* 0x004ea80000000800 */
[----:B------:R-:W-:Y:S04]  /*3800*/  LDS R13, [R4+0x300] ;  /* 0x00030000040d7984 */ /* 0x000fe80000000800 */
[----:B------:R-:W3:Y:S04]  /*3810*/  LDS R14, [R4+0x400] ;  /* 0x00040000040e7984 */ /* 0x000ee80000000800 */
[----:B------:R-:W-:Y:S04]  /*3820*/  LDS R15, [R4+0x500] ;  /* 0x00050000040f7984 */ /* 0x000fe80000000800 */
[----:B------:R-:W4:Y:S04]  /*3830*/  LDS R16, [R4+0x600] ;  /* 0x0006000004107984 */ /* 0x000f280000000800 */
[----:B------:R-:W-:Y:S04]  /*3840*/  LDS R17, [R4+0x700] ;  /* 0x0007000004117984 */ /* 0x000fe80000000800 */
[----:B------:R-:W5:Y:S04]  /*3850*/  LDS R18, [R4+0x800] ;  /* 0x0008000004127984 */ /* 0x000f680000000800 */
[----:B------:R-:W-:Y:S04]  /*3860*/  LDS R19, [R4+0x900] ;  /* 0x0009000004137984 */ /* 0x000fe80000000800 */
[----:B------:R-:W0:Y:S04]  /*3870*/  LDS R20, [R4+0xa00] ;  /* 0x000a000004147984 */ /* 0x000e280000000800 */
[----:B------:R-:W-:Y:S04]  /*3880*/  LDS R21, [R4+0xb00] ;  /* 0x000b000004157984 */ /* 0x000fe80000000800 */
[----:B------:R-:W1:Y:S01]  /*3890*/  LDS R22, [R4+0xc00] ;  /* 0x000c000004167984 */ /* 0x000e620000000800 */
[----:B--2---:R-:W-:-:S03]  /*38a0*/  IADD3 R10, PT, PT, R12, R11, R10 ;  /* 0x0000000b0c0a7210 */ /* 0x004fc60007ffe00a */
[----:B------:R-:W-:Y:S04]  /*38b0*/  LDS R23, [R4+0xd00] ;  /* 0x000d000004177984 */ /* 0x000fe80000000800 */
[----:B------:R-:W2:Y:S01]  /*38c0*/  LDS R24, [R4+0xe00] ;  /* 0x000e000004187984 */ /* 0x000ea20000000800 */
[----:B---3--:R-:W-:-:S03]  /*38d0*/  IADD3 R10, PT, PT, R14, R13, R10 ;  /* 0x0000000d0e0a7210 */ /* 0x008fc60007ffe00a */
[----:B------:R-:W-:Y:S04]  /*38e0*/  LDS R25, [R4+0xf00] ;  /* 0x000f000004197984 */ /* 0x000fe80000000800 */
[----:B------:R-:W3:Y:S01]  /*38f0*/  LDS R26, [R4+0x1000] ;  /* 0x00100000041a7984 */ /* 0x000ee20000000800 */
        /* <DEDUP_REMOVED lines=9> */
[----:B-1----:R-:W-:-:S03]  /*3990*/  IADD3 R10, PT, PT, R22, R21, R10 ;  /* 0x00000015160a7210 */ /* 0x002fc60007ffe00a */
        /* <DEDUP_REMOVED lines=12> */
[----:B------:R-:W5:Y:S01]  /*3a60*/  LDS R21, [R4+0x1f00] ;  /* 0x001f000004157984 */ /* 0x000f620000000800 */
[----:B0-----:R-:W-:-:S04]  /*3a70*/  IADD3 R10, PT, PT, R12, R11, R10 ;  /* 0x0000000b0c0a7210 */ /* 0x001fc80007ffe00a */
[----:B-1----:R-:W-:-:S04]  /*3a80*/  IADD3 R10, PT, PT, R14, R13, R10 ;  /* 0x0000000d0e0a7210 */ /* 0x002fc80007ffe00a */
[----:B--2---:R-:W-:-:S04]  /*3a90*/  IADD3 R10, PT, PT, R16, R15, R10 ;  /* 0x0000000f100a7210 */ /* 0x004fc80007ffe00a */
[----:B---3--:R-:W-:-:S04]  /*3aa0*/  IADD3 R10, PT, PT, R18, R17, R10 ;  /* 0x00000011120a7210 */ /* 0x008fc80007ffe00a */
[----:B----4-:R-:W-:-:S05]  /*3ab0*/  IADD3 R10, PT, PT, R20, R19, R10 ;  /* 0x00000013140a7210 */ /* 0x010fca0007ffe00a */
[----:B-----5:R-:W-:-:S07]  /*3ac0*/  IMAD.IADD R10, R10, 0x1, R21 ;  /* 0x000000010a0a7824 */ /* 0x020fce00078e0215 */
.L_x_56:
[----:B------:R-:W-:Y:S05]  /*3ad0*/  BSYNC.RECONVERGENT B0 ;  /* 0x0000000000007941 */ /* 0x000fea0003800200 */
.L_x_55:
[----:B------:R-:W-:Y:S01]  /*3ae0*/  BAR.SYNC.DEFER_BLOCKING 0x0 ;  /* 0x0000000000007b1d */ /* 0x000fe20000010000 */
[----:B------:R-:W-:-:S05]  /*3af0*/  ISETP.GT.U32.AND P2, PT, R7, 0x1f, PT ;  /* 0x0000001f0700780c */ /* 0x000fca0003f44070 */
[----:B------:R-:W3:Y:S01]  /*3b00*/  LDCU UR12, c[0x0][0x3b4] ;  /* 0x00007680ff0c77ac */ /* 0x000ee20008000800 */
[----:B------:R-:W4:Y:S01]  /*3b10*/  LDCU UR7, c[0x0][0x3b8] ;  /* 0x00007700ff0777ac */ /* 0x000f220008000800 */
[----:B------:R-:W0:Y:S01]  /*3b20*/  LDCU.64 UR8, c[0x0][0x380] ;  /* 0x00007000ff0877ac */ /* 0x000e220008000a00 */
[----:B------:R0:W-:Y:S01]  /*3b30*/  STS [R31+0x210], R10 ;  /* 0x0002100a1f007388 */ /* 0x0001e20000000800 */
[----:B------:R-:W-:Y:S06]  /*3b40*/  BAR.SYNC.DEFER_BLOCKING 0x0 ;  /* 0x0000000000007b1d */ /* 0x000fec0000010000 */
[----:B------:R-:W-:Y:S05]  /*3b50*/  @P2 BRA `(.L_x_57) ;  /* 0x0000000000882947 */ /* 0x000fea0003800000 */
[----:B------:R-:W-:Y:S01]  /*3b60*/  IMAD R5, R7, 0x1c, R5 ;  /* 0x0000001c07057824 */ /* 0x000fe200078e0205 */
[----:B------:R-:W-:-:S04]  /*3b70*/  UMOV UR4, 0xffffffff ;  /* 0xffffffff00047882 */ /* 0x000fc80000000000 */
[----:B0-----:R-:W-:Y:S04]  /*3b80*/  LDS R10, [R5+0x210] ;  /* 0x00021000050a7984 */ /* 0x001fe80000000800 */
[----:B------:R-:W-:Y:S04]  /*3b90*/  LDS R11, [R5+0x214] ;  /* 0x00021400050b7984 */ /* 0x000fe80000000800 */
[----:B--2---:R-:W0:Y:S04]  /*3ba0*/  LDS R12, [R5+0x218] ;  /* 0x00021800050c7984 */ /* 0x004e280000000800 */
[----:B------:R-:W-:Y:S04]  /*3bb0*/  LDS R13, [R5+0x21c] ;  /* 0x00021c00050d7984 */ /* 0x000fe80000000800 */
[----:B------:R-:W2:Y:S04]  /*3bc0*/  LDS R14, [R5+0x220] ;  /* 0x00022000050e7984 */ /* 0x000ea80000000800 */
[----:B------:R-:W5:Y:S01]  /*3bd0*/  LDS R15, [R5+0x224] ;  /* 0x00022400050f7984 */ /* 0x000f620000000800 */
[----:B0-----:R-:W-:-:S04]  /*3be0*/  IADD3 R16, PT, PT, R12, R11, R10 ;  /* 0x0000000b0c107210 */ /* 0x001fc80007ffe00a */
[----:B--2---:R-:W-:-:S05]  /*3bf0*/  IADD3 R16, PT, PT, R14, R16, R13 ;  /* 0x000000100e107210 */ /* 0x004fca0007ffe00d */
[----:B-----5:R-:W-:Y:S01]  /*3c00*/  IMAD.IADD R15, R15, 0x1, R16 ;  /* 0x000000010f0f7824 */ /* 0x020fe200078e0210 */
        /* <DEDUP_REMOVED lines=9> */
[----:B------:R0:W2:Y:S02]  /*3ca0*/  SHFL.UP P0, R20, R19, 0x10, RZ ;  /* 0x0600000013147989 */ /* 0x0000a400000000ff */
.L_x_69:
[----:B--2---:R-:W-:-:S04]  /*3cb0*/  @P0 IMAD.IADD R20, R19, 0x1, R20 ;  /* 0x0000000113140824 */ /* 0x004fc800078e0214 */
        /* <DEDUP_REMOVED lines=12> */
.L_x_57:
[----:B------:R-:W-:Y:S05]  /*3d80*/  WARPSYNC.ALL ;  /* 0x0000000000007948 */ /* 0x000fea0003800000 */
[----:B------:R-:W-:Y:S06]  /*3d90*/  BAR.SYNC.DEFER_BLOCKING 0x0 ;  /* 0x0000000000007b1d */ /* 0x000fec0000010000 */
[----:B0-----:R-:W2:Y:S02]  /*3da0*/  LDS R31, [R31+0x210] ;  /* 0x000210001f1f7984 */ /* 0x001ea40000000800 */
[----:B--2---:R-:W-:Y:S01]  /*3db0*/  IMAD.IADD R10, R8, 0x1, R31 ;  /* 0x00000001080a7824 */ /* 0x004fe200078e021f */
        /* <DEDUP_REMOVED lines=9> */
[----:B------:R-:W0:Y:S02]  /*3e50*/  S2R R53, SR_TID.X ;  /* 0x0000000000357919 */ /* 0x000e240000002100 */
[----:B0-----:R-:W-:-:S04]  /*3e60*/  IMAD R30, R53, 0x4, R4 ;  /* 0x00000004351e7824 */ /* 0x001fc800078e0204 */
[----:B------:R-:W-:-:S07]  /*3e70*/  IMAD R6, R53, 0x90, R30 ;  /* 0x0000009035067824 */ /* 0x000fce00078e021e */
.L_x_61:
[----:B------:R-:W-:-:S04]  /*3e80*/  IADD3 R2, P0, PT, R53, R8, RZ ;  /* 0x0000000835027210 */ /* 0x000fc80007f1e0ff */
[----:B------:R-:W-:Y:S02]  /*3e90*/  LEA.HI.X.SX32 R5, R8, RZ, 0x1, P0 ;  /* 0x000000ff08057211 */ /* 0x000fe400000f0eff */
[----:B-1----:R-:W-:-:S04]  /*3ea0*/  LEA R12, P0, R2, UR8, 0x3 ;  /* 0x00000008020c7c11 */ /* 0x002fc8000f8018ff */
[----:B------:R-:W-:-:S05]  /*3eb0*/  LEA.HI.X R13, R2, UR9, R5, 0x3, P0 ;  /* 0x00000009020d7c11 */ /* 0x000fca00080f1c05 */
[----:B------:R-:W2:Y:S04]  /*3ec0*/  LDG.E.64 R14, desc[UR10][R12.64] ;  /* 0x0000000a0c0e7981 */ /* 0x000ea8000c1e1b00 */
[----:B------:R-:W5:Y:S04]  /*3ed0*/  LDG.E.64 R16, desc[UR10][R12.64+0x600] ;  /* 0x0006000a0c107981 */ /* 0x000f68000c1e1b00 */
        /* <DEDUP_REMOVED lines=17> */
[----:B------:R-:W-:Y:S05]  /*3ff0*/  WARPSYNC.ALL ;  /* 0x0000000000007948 */ /* 0x000fea0003800000 */
[----:B------:R-:W-:Y:S01]  /*4000*/  UMOV UR4, 0x1 ;  /* 0x0000000100047882 */ /* 0x000fe20000000000 */
[----:B------:R-:W-:Y:S01]  /*4010*/  IMAD R93, R53, -0x14, R6 ;  /* 0xffffffec355d7824 */ /* 0x000fe200078e0206 */
[----:B----4-:R-:W-:Y:S01]  /*4020*/  USHF.L.U32 UR4, UR4, UR7, URZ ;  /* 0x0000000704047299 */ /* 0x010fe200080006ff */
[----:B------:R-:W0:Y:S01]  /*4030*/  S2R R53, SR_TID.X ;  /* 0x0000000000357919 */ /* 0x000e220000002100 */
[----:B------:R-:W4:Y:S01]  /*4040*/  S2UR UR6, SR_CgaCtaId ;  /* 0x00000000000679c3 */ /* 0x000f220000008800 */
[----:B------:R-:W-:Y:S01]  /*4050*/  ISETP.NE.AND P1, PT, R3, 0x1f, PT ;  /* 0x0000001f0300780c */ /* 0x000fe20003f25270 */
[----:B------:R-:W-:Y:S01]  /*4060*/  UIADD3 UR4, UPT, UPT, UR4, -0x1, URZ ;  /* 0xffffffff04047890 */ /* 0x000fe2000fffe0ff */
[----:B------:R-:W-:Y:S01]  /*4070*/  VIADD R0, R0, 0xfffff1c0 ;  /* 0xfffff1c000007836 */ /* 0x000fe20000000000 */
[----:B------:R-:W-:Y:S01]  /*4080*/  UMOV UR5, 0x400 ;  /* 0x0000040000057882 */ /* 0x000fe20000000000 */
[----:B------:R-:W-:Y:S01]  /*4090*/  VIADD R8, R8, 0xe40 ;  /* 0x00000e4008087836 */ /* 0x000fe20000000000 */
[----:B----4-:R-:W-:Y:S01]  /*40a0*/  ULEA UR5, UR6, UR5, 0x18 ;  /* 0x0000000506057291 */ /* 0x010fe2000f8ec0ff */
[----:B0-----:R-:W-:Y:S01]  /*40b0*/  ISETP.GT.U32.AND P2, PT, R53, 0x1f, PT ;  /* 0x0000001f3500780c */ /* 0x001fe20003f44070 */
[----:B--2---:R-:W-:Y:S04]  /*40c0*/  STS.64 [R30], R14 ;  /* 0x0000000e1e007388 */ /* 0x004fe80000000a00 */
[----:B-----5:R-:W-:Y:S04]  /*40d0*/  STS.64 [R30+0x600], R16 ;  /* 0x000600101e007388 */ /* 0x020fe80000000a00 */
[----:B---3--:R-:W-:Y:S04]  /*40e0*/  STS.64 [R30+0xc00], R18 ;  /* 0x000c00121e007388 */ /* 0x008fe80000000a00 */
[----:B------:R-:W-:Y:S04]  /*40f0*/  STS.64 [R30+0x1200], R20 ;  /* 0x001200141e007388 */ /* 0x000fe80000000a00 */
        /* <DEDUP_REMOVED lines=14> */
[----:B------:R-:W-:Y:S01]  /*41e0*/  STS.64 [R30+0x6c00], R58 ;  /* 0x006c003a1e007388 */ /* 0x000fe20000000a00 */
[----:B------:R-:W-:Y:S06]  /*41f0*/  BAR.SYNC.DEFER_BLOCKING 0x0 ;  /* 0x0000000000007b1d */ /* 0x000fec0000010000 */
[----:B------:R-:W0:Y:S04]  /*4200*/  LDS.64 R12, [R6] ;  /* 0x00000000060c7984 */ /* 0x000e280000000a00 */
[----:B------:R-:W-:Y:S04]  /*4210*/  LDS.64 R14, [R6+0x90] ;  /* 0x00009000060e7984 */ /* 0x000fe80000000a00 */
[----:B------:R-:W2:Y:S04]  /*4220*/  LDS.64 R48, [R6+0x8] ;  /* 0x0000080006307984 */ /* 0x000ea80000000a00 */
[----:B------:R-:W3:Y:S04]  /*4230*/  LDS.64 R46, [R6+0x10] ;  /* 0x00001000062e7984 */ /* 0x000ee80000000a00 */
[----:B------:R-:W-:Y:S04]  /*4240*/  LDS.64 R44, [R6+0x18] ;  /* 0x00001800062c7984 */ /* 0x000fe80000000a00 */
[----:B------:R-:W-:Y:S04]  /*4250*/  LDS.64 R42, [R6+0x20] ;  /* 0x00002000062a7984 */ /* 0x000fe80000000a00 */
[----:B------:R-:W-:Y:S04]  /*4260*/  LDS.64 R40, [R6+0x28] ;  /* 0x0000280006287984 */ /* 0x000fe80000000a00 */
[----:B------:R-:W-:Y:S04]  /*4270*/  LDS.64 R38, [R6+0x30] ;  /* 0x0000300006267984 */ /* 0x000fe80000000a00 */
[----:B------:R-:W-:Y:S04]  /*4280*/  LDS.64 R36, [R6+0x38] ;  /* 0x0000380006247984 */ /* 0x000fe80000000a00 */
[----:B------:R-:W-:Y:S04]  /*4290*/  LDS.64 R34, [R6+0x40] ;  /* 0x0000400006227984 */ /* 0x000fe80000000a00 */
[----:B------:R-:W-:Y:S01]  /*42a0*/  LDS.64 R32, [R6+0x48] ;  /* 0x0000480006207984 */ /* 0x000fe20000000a00 */
[----:B0-----:R-:W-:-:S03]  /*42b0*/  SHF.R.U64 R2, R12, UR12, R13 ;  /* 0x0000000c0c027c19 */ /* 0x001fc6000800120d */
[----:B------:R-:W-:Y:S01]  /*42c0*/  LDS.64 R30, [R6+0x50] ;  /* 0x00005000061e7984 */ /* 0x000fe20000000a00 */
[----:B------:R-:W-:-:S03]  /*42d0*/  LOP3.LUT R2, R2, UR4, RZ, 0xc0, !PT ;  /* 0x0000000402027c12 */ /* 0x000fc6000f8ec0ff */
[----:B------:R-:W-:Y:S01]  /*42e0*/  LDS.64 R28, [R6+0x58] ;  /* 0x00005800061c7984 */ /* 0x000fe20000000a00 */
[----:B------:R-:W-:Y:S02]  /*42f0*/  LOP3.LUT R5, R2, 0x1f, RZ, 0xc0, !PT ;  /* 0x0000001f02057812 */ /* 0x000fe400078ec0ff */
[----:B------:R-:W-:Y:S01]  /*4300*/  SHF.R.U32.HI R2, RZ, 0x4, R2 ;  /* 0x00000004ff027819 */ /* 0x000fe20000011602 */
[----:B------:R-:W-:Y:S02]  /*4310*/  LDS.64 R26, [R6+0x60] ;  /* 0x00006000061a7984 */ /* 0x000fe40000000a00 */
[----:B------:R-:W-:Y:S01]  /*4320*/  IMAD R5, R5, 0x300, R4 ;  /* 0x0000030005057824 */ /* 0x000fe200078e0204 */
[----:B------:R-:W-:Y:S01]  /*4330*/  LOP3.LUT R2, R2, 0xffffffe, RZ, 0xc0, !PT ;  /* 0x0ffffffe02027812 */ /* 0x000fe200078ec0ff */
[----:B------:R-:W-:Y:S04]  /*4340*/  LDS.64 R24, [R6+0x68] ;  /* 0x0000680006187984 */ /* 0x000fe80000000a00 */
[----:B------:R-:W-:Y:S01]  /*4350*/  LDS.64 R22, [R6+0x70] ;  /* 0x0000700006167984 */ /* 0x000fe20000000a00 */
[----:B------:R-:W-:Y:S01]  /*4360*/  IMAD.IADD R54, R5, 0x1, R2 ;  /* 0x0000000105367824 */ /* 0x000fe200078e0202 */
[----:B--2---:R-:W-:-:S02]  /*4370*/  SHF.R.U64 R2, R48, UR12, R49 ;  /* 0x0000000c30027c19 */ /* 0x004fc40008001231 */
[----:B------:R-:W-:Y:S02]  /*4380*/  LDS.64 R20, [R6+0x78] ;  /* 0x0000780006147984 */ /* 0x000fe40000000a00 */
[----:B------:R-:W-:Y:S02]  /*4390*/  LOP3.LUT R2, R2, UR4, RZ, 0xc0, !PT ;  /* 0x0000000402027c12 */ /* 0x000fe4000f8ec0ff */
[----:B------:R-:W-:Y:S02]  /*43a0*/  LDS.64 R18, [R6+0x80] ;  /* 0x0000800006127984 */ /* 0x000fe40000000a00 */
[----:B------:R-:W-:Y:S02]  /*43b0*/  LOP3.LUT R5, R2, 0x1f, RZ, 0xc0, !PT ;  /* 0x0000001f02057812 */ /* 0x000fe400078ec0ff */
[----:B------:R-:W-:Y:S01]  /*43c0*/  LDS.64 R16, [R6+0x88] ;  /* 0x0000880006107984 */ /* 0x000fe20000000a00 */
[----:B------:R-:W-:Y:S02]  /*43d0*/  SHF.R.U32.HI R2, RZ, 0x4, R2 ;  /* 0x00000004ff027819 */ /* 0x000fe40000011602 */
[----:B------:R-:W-:Y:S01]  /*43e0*/  IMAD R57, R5, 0x300, R4 ;  /* 0x0000030005397824 */ /* 0x000fe200078e0204 */
[----:B------:R-:W-:Y:S01]  /*43f0*/  BAR.SYNC.DEFER_BLOCKING 0x0 ;  /* 0x0000000000007b1d */ /* 0x000fe20000010000 */
[----:B------:R-:W-:-:S05]  /*4400*/  LOP3.LUT R2, R2, 0xffffffe, RZ, 0xc0, !PT ;  /* 0x0ffffffe02027812 */ /* 0x000fca00078ec0ff */
[----:B------:R-:W-:Y:S01]  /*4410*/  IMAD.IADD R57, R57, 0x1, R2 ;  /* 0x0000000139397824 */ /* 0x000fe200078e0202 */
[----:B---3--:R-:W-:-:S04]  /*4420*/  SHF.R.U64 R2, R46, UR12, R47 ;  /* 0x0000000c2e027c19 */ /* 0x008fc8000800122f */
        /* <DEDUP_REMOVED lines=42> */
[----:B------:R-:W2:Y:S01]  /*46d0*/  LDS.U16 R58, [R57] ;  /* 0x00000000393a7984 */ /* 0x000ea20000000400 */
[----:B0-----:R-:W-:-:S04]  /*46e0*/  SHF.R.U64 R5, R44, UR12, R45 ;  /* 0x0000000c2c057c19 */ /* 0x001fc8000800122d */
[----:B------:R-:W-:-:S04]  /*46f0*/  LOP3.LUT R5, R5, UR4, RZ, 0xc0, !PT ;  /* 0x0000000405057c12 */ /* 0x000fc8000f8ec0ff */
[----:B------:R-:W-:Y:S02]  /*4700*/  LOP3.LUT R7, R5, 0x1f, RZ, 0xc0, !PT ;  /* 0x0000001f05077812 */ /* 0x000fe400078ec0ff */
[----:B------:R-:W-:-:S03]  /*4710*/  SHF.R.U32.HI R5, RZ, 0x4, R5 ;  /* 0x00000004ff057819 */ /* 0x000fc60000011605 */
[----:B------:R-:W-:Y:S01]  /*4720*/  IMAD R7, R7, 0x300, R4 ;  /* 0x0000030007077824 */ /* 0x000fe200078e0204 */
[----:B------:R-:W-:-:S05]  /*4730*/  LOP3.LUT R62, R5, 0xffffffe, RZ, 0xc0, !PT ;  /* 0x0ffffffe053e7812 */ /* 0x000fca00078ec0ff */
[----:B------:R-:W-:Y:S02]  /*4740*/  IMAD.IADD R61, R7, 0x1, R62 ;  /* 0x00000001073d7824 */ /* 0x000fe400078e023e */
[----:B--2---:R-:W-:-:S05]  /*4750*/  VIADD R2, R58, 0x1 ;  /* 0x000000013a027836 */ /* 0x004fca0000000000 */
        /* <DEDUP_REMOVED lines=8> */
[----:B------:R-:W-:Y:S01]  /*47e0*/  IMAD.IADD R63, R5, 0x1, R64 ;  /* 0x00000001053f7824 */ /* 0x000fe200078e0240 */
[----:B------:R-:W-:-:S04]  /*47f0*/  SHF.R.U64 R5, R40, UR12, R41 ;  /* 0x0000000c28057c19 */ /* 0x000fc80008001229 */
[----:B------:R-:W-:-:S04]  /*4800*/  LOP3.LUT R5, R5, UR4, RZ, 0xc0, !PT ;  /* 0x0000000405057c12 */ /* 0x000fc8000f8ec0ff */
[----:B------:R-:W-:Y:S02]  /*4810*/  LOP3.LUT R7, R5, 0x1f, RZ, 0xc0, !PT ;  /* 0x0000001f05077812 */ /* 0x000fe400078ec0ff */
[----:B------:R-:W-:-:S03]  /*4820*/  SHF.R.U32.HI R5, RZ, 0x4, R5 ;  /* 0x00000004ff057819 */ /* 0x000fc60000011605 */
[----:B------:R-:W-:Y:S01]  /*4830*/  IMAD R7, R7, 0x300, R4 ;  /* 0x0000030007077824 */ /* 0x000fe200078e0204 */
[----:B------:R-:W-:Y:S01]  /*4840*/  LOP3.LUT R66, R5, 0xffffffe, RZ, 0xc0, !PT ;  /* 0x0ffffffe05427812 */ /* 0x000fe200078ec0ff */
[----:B--2---:R-:W-:-:S04]  /*4850*/  VIADD R50, R60, 0x1 ;  /* 0x000000013c327836 */ /* 0x004fc80000000000 */
[----:B------:R-:W-:Y:S01]  /*4860*/  IMAD.IADD R65, R7, 0x1, R66 ;  /* 0x0000000107417824 */ /* 0x000fe200078e0242 */
[----:B------:R-:W-:Y:S04]  /*4870*/  STS.U16 [R59], R50 ;  /* 0x000000323b007388 */ /* 0x000fe80000000400 */
        /* <DEDUP_REMOVED lines=129> */
[----:B-1----:R-:W-:-:S05]  /*5090*/  LOP3.LUT R4, R2, 0xffffffe, RZ, 0xc0, !PT ;  /* 0x0ffffffe02047812 */ /* 0x002fca00078ec0ff */
[----:B------:R-:W-:Y:S02]  /*50a0*/  IMAD.IADD R91, R5, 0x1, R4 ;  /* 0x00000001055b7824 */ /* 0x000fe400078e0204 */
[----:B--2---:R-:W-:-:S05]  /*50b0*/  VIADD R50, R88, 0x1 ;  /* 0x0000000158327836 */ /* 0x004fca0000000000 */
        /* <DEDUP_REMOVED lines=32> */
[----:B-----5:R-:W-:-:S03]  /*52c0*/  IMAD.IADD R100, R100, 0x1, R99 ;  /* 0x0000000164647824 */ /* 0x020fc600078e0263 */
[----:B------:R-:W5:Y:S01]  /*52d0*/  LDS R111, [R93+0x44] ;  /* 0x000044005d6f7984 */ /* 0x000f620000000800 */
[----:B------:R-:W-:-:S03]  /*52e0*/  IMAD.IADD R101, R101, 0x1, R100 ;  /* 0x0000000165657824 */ /* 0x000fc600078e0264 */
        /* <DEDUP_REMOVED lines=29> */
[----:B------:R-:W-:-:S04]  /*54c0*/  IMAD.IADD R116, R116, 0x1, R115 ;  /* 0x0000000174747824 */ /* 0x000fc800078e0273 */
[----:B0-----:R-:W-:-:S04]  /*54d0*/  IMAD.IADD R117, R117, 0x1, R116 ;  /* 0x0000000175757824 */ /* 0x001fc800078e0274 */
[----:B-1----:R-:W-:-:S04]  /*54e0*/  IMAD.IADD R118, R118, 0x1, R117 ;  /* 0x0000000176767824 */ /* 0x002fc800078e0275 */
[----:B--2---:R-:W-:-:S04]  /*54f0*/  IMAD.IADD R119, R119, 0x1, R118 ;  /* 0x0000000177777824 */ /* 0x004fc800078e0276 */
[----:B---3--:R-:W-:-:S04]  /*5500*/  IMAD.IADD R120, R120, 0x1, R119 ;  /* 0x0000000178787824 */ /* 0x008fc800078e0277 */
[----:B----4-:R-:W-:-:S04]  /*5510*/  IMAD.IADD R121, R121, 0x1, R120 ;  /* 0x0000000179797824 */ /* 0x010fc800078e0278 */
[----:B-----5:R-:W-:-:S04]  /*5520*/  IMAD.IADD R122, R122, 0x1, R121 ;  /* 0x000000017a7a7824 */ /* 0x020fc800078e0279 */
[----:B------:R-:W-:-:S04]  /*5530*/  IMAD.IADD R123, R123, 0x1, R122 ;  /* 0x000000017b7b7824 */ /* 0x000fc800078e027a */
[----:B------:R-:W-:-:S04]  /*5540*/  IMAD.IADD R124, R124, 0x1, R123 ;  /* 0x000000017c7c7824 */ /* 0x000fc800078e027b */
[----:B------:R-:W-:-:S04]  /*5550*/  IMAD.IADD R125, R125, 0x1, R124 ;  /* 0x000000017d7d7824 */ /* 0x000fc800078e027c */
[----:B------:R-:W-:-:S05]  /*5560*/  IMAD.IADD R126, R2, 0x1, R125 ;  /* 0x00000001027e7824 */ /* 0x000fca00078e027d */
[----:B------:R-:W0:Y:S02]  /*5570*/  SHFL.UP P0, R5, R126, 0x1, RZ ;  /* 0x042000007e057989 */ /* 0x000e2400000000ff */
[----:B0-----:R-:W-:-:S05]  /*5580*/  @P0 IMAD.IADD R5, R126, 0x1, R5 ;  /* 0x000000017e050824 */ /* 0x001fca00078e0205 */
[----:B------:R-:W0:Y:S02]  /*5590*/  SHFL.UP P0, R2, R5, 0x2, RZ ;  /* 0x0440000005027989 */ /* 0x000e2400000000ff */
[----:B0-----:R-:W-:-:S05]  /*55a0*/  @P0 IMAD.IADD R2, R5, 0x1, R2 ;  /* 0x0000000105020824 */ /* 0x001fca00078e0202 */
[----:B------:R-:W0:Y:S02]  /*55b0*/  SHFL.UP P0, R7, R2, 0x4, RZ ;  /* 0x0480000002077989 */ /* 0x000e2400000000ff */
[----:B0-----:R-:W-:Y:S01]  /*55c0*/  @P0 IMAD.IADD R7, R2, 0x1, R7 ;  /* 0x0000000102070824 */ /* 0x001fe200078e0207 */
[----:B------:R-:W-:-:S04]  /*55d0*/  SHF.R.U32.HI R2, RZ, 0x5, R53 ;  /* 0x00000005ff027819 */ /* 0x000fc80000011635 */
[----:B------:R-:W0:Y:S01]  /*55e0*/  SHFL.UP P0, R128, R7, 0x8, RZ ;  /* 0x0500000007807989 */ /* 0x000e2200000000ff */
[----:B------:R-:W-:Y:S01]  /*55f0*/  ISETP.NE.AND P3, PT, R2, 0x5, PT ;  /* 0x000000050200780c */ /* 0x000fe20003f65270 */
[----:B0-----:R-:W-:-:S05]  /*5600*/  @P0 IMAD.IADD R128, R7, 0x1, R128 ;  /* 0x0000000107800824 */ /* 0x001fca00078e0280 */
[----:B------:R-:W0:Y:S02]  /*5610*/  SHFL.UP P0, R127, R128, 0x10, RZ ;  /* 0x06000000807f7989 */ /* 0x000e2400000000ff */
[----:B0-----:R-:W-:Y:S01]  /*5620*/  @P0 IMAD.IADD R127, R128, 0x1, R127 ;  /* 0x00000001807f0824 */ /* 0x001fe200078e027f */
[----:B------:R-:W-:-:S03]  /*5630*/  ISETP.NE.AND P0, PT, R2, 0x1, PT ;  /* 0x000000010200780c */ /* 0x000fc60003f05270 */
[----:B------:R-:W-:Y:S01]  /*5640*/  IMAD.IADD R126, R127, 0x1, -R126 ;  /* 0x000000017f7e7824 */ /* 0x000fe200078e0a7e */
[----:B------:R-:W-:Y:S01]  /*5650*/  @!P1 STS [R130+UR5+0x6300], R127 ;  /* 0x0063007f82009988 */ /* 0x000fe20008000805 */
[----:B------:R-:W-:Y:S01]  /*5660*/  BAR.SYNC.DEFER_BLOCKING 0x0 ;  /* 0x0000000000007b1d */ /* 0x000fe20000010000 */
[----:B------:R-:W-:-:S05]  /*5670*/  ISETP.NE.AND P1, PT, R2, 0x4, PT ;  /* 0x000000040200780c */ /* 0x000fca0003f25270 */
[----:B------:R-:W0:Y:S04]  /*5680*/  LDS.128 R4, [UR5+0x6300] ;  /* 0x00630005ff047984 */ /* 0x000e280008000c00 */
[----:B------:R-:W1:Y:S01]  /*5690*/  LDS.64 R50, [UR5+0x6310] ;  /* 0x00631005ff327984 */ /* 0x000e620008000a00 */
[C---:B0-----:R-:W-:Y:S01]  /*56a0*/  SEL R55, R4.reuse, R55, !P0 ;  /* 0x0000003704377207 */ /* 0x041fe20004000000 */
[----:B------:R-:W-:Y:S01]  /*56b0*/  IMAD.IADD R5, R4, 0x1, R5 ;  /* 0x0000000104057824 */ /* 0x000fe200078e0205 */
[----:B------:R-:W-:-:S03]  /*56c0*/  ISETP.NE.AND P0, PT, R2, 0x2, PT ;  /* 0x000000020200780c */ /* 0x000fc60003f05270 */
[----:B------:R-:W-:Y:S01]  /*56d0*/  IMAD.IADD R6, R6, 0x1, R5 ;  /* 0x0000000106067824 */ /* 0x000fe200078e0205 */
[----:B------:R-:W-:Y:S02]  /*56e0*/  SEL R55, R5, R55, !P0 ;  /* 0x0000003705377207 */ /* 0x000fe40004000000 */
[----:B------:R-:W-:Y:S01]  /*56f0*/  ISETP.NE.AND P0, PT, R2, 0x3, PT ;  /* 0x000000030200780c */ /* 0x000fe20003f05270 */
[----:B------:R-:W-:-:S03]  /*5700*/  IMAD.IADD R7, R7, 0x1, R6 ;  /* 0x0000000107077824 */ /* 0x000fc600078e0206 */
[----:B------:R-:W-:Y:S01]  /*5710*/  SEL R55, R6, R55, !P0 ;  /* 0x0000003706377207 */ /* 0x000fe20004000000 */
[----:B-1----:R-:W-:Y:S01]  /*5720*/  IMAD.IADD R50, R7, 0x1, R50 ;  /* 0x0000000107327824 */ /* 0x002fe200078e0232 */
[----:B------:R-:W-:Y:S02]  /*5730*/  ISETP.NE.AND P0, PT, R3, RZ, PT ;  /* 0x000000ff0300720c */ /* 0x000fe40003f05270 */
[----:B------:R-:W-:Y:S01]  /*5740*/  SEL R55, R7, R55, !P1 ;  /* 0x0000003707377207 */ /* 0x000fe20004800000 */
[----:B------:R-:W-:Y:S01]  /*5750*/  IMAD.IADD R51, R51, 0x1, R50 ;  /* 0x0000000133337824 */ /* 0x000fe200078e0232 */
[----:B------:R-:W-:Y:S01]  /*5760*/  ISETP.GT.U32.OR P1, PT, R53, 0x1f, P0 ;  /* 0x0000001f3500780c */ /* 0x000fe20000724470 */
[----:B------:R-:W-:Y:S01]  /*5770*/  IMAD.U32 R7, RZ, RZ, UR5 ;  /* 0x00000005ff077e24 */ /* 0x000fe2000f8e00ff */
[----:B------:R-:W-:Y:S02]  /*5780*/  SEL R4, R126, RZ, P0 ;  /* 0x000000ff7e047207 */ /* 0x000fe40000000000 */
[----:B------:R-:W-:-:S02]  /*5790*/  SEL R55, R50, R55, !P3 ;  /* 0x0000003732377207 */ /* 0x000fc40005800000 */
[----:B------:R-:W-:-:S03]  /*57a0*/  ISETP.NE.AND P0, PT, R53, RZ, PT ;  /* 0x000000ff3500720c */ /* 0x000fc60003f05270 */
[----:B------:R-:W-:-:S04]  /*57b0*/  @P2 IMAD.IADD R126, R55, 0x1, R4 ;  /* 0x00000001377e2824 */ /* 0x000fc800078e0204 */
[----:B------:R-:W-:-:S05]  /*57c0*/  @!P1 IMAD.U32 R126, R51, 0x10000, RZ ;  /* 0x00010000337e9824 */ /* 0x000fca00078e00ff */
[----:B------:R-:W-:Y:S01]  /*57d0*/  @!P1 STS [UR5+0x6320], R126 ;  /* 0x0063207eff009988 */ /* 0x000fe20008000805 */
[----:B------:R-:W-:Y:S01]  /*57e0*/  BAR.SYNC.DEFER_BLOCKING 0x0 ;  /* 0x0000000000007b1d */ /* 0x000fe20000010000 */
[----:B------:R-:W-:-:S13]  /*57f0*/  ISETP.GT.U32.AND P1, PT, R53, 0x3f, PT ;  /* 0x0000003f3500780c */ /* 0x000fda0003f24070 */
[----:B------:R-:W-:Y:S01]  /*5800*/  @!P1 LOP3.LUT R4, R53, 0x1f, RZ, 0xc0, !PT ;  /* 0x0000001f35049812 */ /* 0x000fe200078ec0ff */
[----:B------:R-:W-:-:S04]  /*5810*/  @!P1 IMAD.MOV.U32 R52, RZ, RZ, 0xe40 ;  /* 0x00000e40ff349424 */ /* 0x000fc800078e00ff */
[----:B------:R-:W-:Y:S01]  /*5820*/  @!P1 IMAD R4, R4, 0x300, R7 ;  /* 0x0000030004049824 */ /* 0x000fe200078e0207 */
[----:B------:R-:W0:Y:S02]  /*5830*/  @P0 LDS R5, [UR5+0x6320] ;  /* 0x00632005ff050984 */ /* 0x000e240008000800 */
[----:B0-----:R-:W-:Y:S01]  /*5840*/  @P0 IMAD.IADD R126, R126, 0x1, R5 ;  /* 0x000000017e7e0824 */ /* 0x001fe200078e0205 */
[----:B------:R-:W-:Y:S02]  /*5850*/  @!P1 SHF.R.U32.HI R5, RZ, 0x4, R53 ;  /* 0x00000004ff059819 */ /* 0x000fe40000011635 */
[----:B------:R-:W-:Y:S01]  /*5860*/  ISETP.GT.U32.AND P0, PT, R53, 0x3e, PT ;  /* 0x0000003e3500780c */ /* 0x000fe20003f04070 */
[--C-:B------:R-:W-:Y:S01]  /*5870*/  IMAD.IADD R94, R94, 0x1, R126.reuse ;  /* 0x000000015e5e7824 */ /* 0x100fe200078e027e */
[----:B------:R-:W-:Y:S01]  /*5880*/  STS [R93], R126 ;  /* 0x0000007e5d007388 */ /* 0x000fe20000000800 */
[--C-:B------:R-:W-:Y:S01]  /*5890*/  IMAD.IADD R6, R95, 0x1, R126.reuse ;  /* 0x000000015f067824 */ /* 0x100fe200078e027e */
[----:B------:R-:W-:Y:S01]  /*58a0*/  @!P1 LOP3.LUT R7, R5, 0x3e, RZ, 0xc0, !PT ;  /* 0x0000003e05079812 */ /* 0x000fe200078ec0ff */
[--C-:B------:R-:W-:Y:S01]  /*58b0*/  IMAD.IADD R96, R96, 0x1, R126.reuse ;  /* 0x0000000160607824 */ /* 0x100fe200078e027e */
[----:B------:R-:W-:Y:S01]  /*58c0*/  STS [R93+0x4], R94 ;  /* 0x0000045e5d007388 */ /* 0x000fe20000000800 */
[----:B------:R-:W-:-:S02]  /*58d0*/  IMAD.IADD R50, R97, 0x1, R126 ;  /* 0x0000000161327824 */ /* 0x000fc400078e027e */
[--C-:B------:R-:W-:Y:S01]  /*58e0*/  IMAD.IADD R98, R98, 0x1, R126.reuse ;  /* 0x0000000162627824 */ /* 0x100fe200078e027e */
[----:B------:R-:W-:Y:S01]  /*58f0*/  STS [R93+0x8], R6 ;  /* 0x000008065d007388 */ /* 0x000fe20000000800 */
[--C-:B------:R-:W-:Y:S02]  /*5900*/  IMAD.IADD R128, R99, 0x1, R126.reuse ;  /* 0x0000000163807824 */ /* 0x100fe400078e027e */
[--C-:B------:R-:W-:Y:S01]  /*5910*/  IMAD.IADD R100, R100, 0x1, R126.reuse ;  /* 0x0000000164647824 */ /* 0x100fe200078e027e */
[----:B------:R-:W-:Y:S01]  /*5920*/  STS [R93+0xc], R96 ;  /* 0x00000c605d007388 */ /* 0x000fe20000000800 */
[--C-:B------:R-:W-:Y:S02]  /*5930*/  IMAD.IADD R130, R101, 0x1, R126.reuse ;  /* 0x0000000165827824 */ /* 0x100fe400078e027e */
        /* <DEDUP_REMOVED lines=35> */
[----:B------:R-:W-:Y:S02]  /*5b70*/  IMAD.IADD R154, R125, 0x1, R126 ;  /* 0x000000017d9a7824 */ /* 0x000fe400078e027e */
[----:B------:R-:W-:Y:S01]  /*5b80*/  @!P1 IMAD.IADD R4, R4, 0x1, R7 ;  /* 0x0000000104049824 */ /* 0x000fe200078e0207 */
        /* <DEDUP_REMOVED lines=18> */
[----:B------:R0:W-:Y:S04]  /*5cb0*/  @!P1 LDS.U16 R11, [R4] ;  /* 0x00000000040b9984 */ /* 0x0001e80000000400 */
[----:B------:R-:W1:Y:S04]  /*5cc0*/  LDS.U16 R5, [R54] ;  /* 0x0000000036057984 */ /* 0x000e680000000400 */
[----:B------:R-:W2:Y:S01]  /*5cd0*/  LDS.U16 R57, [R57] ;  /* 0x0000000039397984 */ /* 0x000ea20000000400 */
[----:B0-----:R-:W-:-:S03]  /*5ce0*/  LEA R4, R53, UR5, 0x2 ;  /* 0x0000000535047c11 */ /* 0x001fc6000f8e10ff */
[----:B------:R-:W0:Y:S04]  /*5cf0*/  LDS.U16 R59, [R59] ;  /* 0x000000003b3b7984 */ /* 0x000e280000000400 */
[----:B------:R-:W3:Y:S04]  /*5d00*/  LDS.U16 R61, [R61] ;  /* 0x000000003d3d7984 */ /* 0x000ee80000000400 */
[----:B------:R-:W4:Y:S04]  /*5d10*/  LDS.U16 R63, [R63] ;  /* 0x000000003f3f7984 */ /* 0x000f280000000400 */
[----:B------:R-:W5:Y:S04]  /*5d20*/  LDS.U16 R65, [R65] ;  /* 0x0000000041417984 */ /* 0x000f680000000400 */
[----:B------:R-:W5:Y:S04]  /*5d30*/  LDS.U16 R67, [R67] ;  /* 0x0000000043437984 */ /* 0x000f680000000400 */
[----:B------:R-:W5:Y:S04]  /*5d40*/  LDS.U16 R69, [R69] ;  /* 0x0000000045457984 */ /* 0x000f680000000400 */
[----:B------:R-:W5:Y:S04]  /*5d50*/  LDS.U16 R71, [R71] ;  /* 0x0000000047477984 */ /* 0x000f680000000400 */
[----:B------:R-:W5:Y:S04]  /*5d60*/  LDS.U16 R73, [R73] ;  /* 0x0000000049497984 */ /* 0x000f680000000400 */
[----:B------:R-:W5:Y:S01]  /*5d70*/  LDS.U16 R75, [R75] ;  /* 0x000000004b4b7984 */ /* 0x000f620000000400 */
[----:B-1----:R-:W-:-:S02]  /*5d80*/  IMAD.IADD R56, R56, 0x1, R5 ;  /* 0x0000000138387824 */ /* 0x002fc400078e0205 */
[----:B------:R-:W-:Y:S01]  /*5d90*/  @!P1 IMAD.IADD R5, R10, 0x1, -R11 ;  /* 0x000000010a059824 */ /* 0x000fe200078e0a0b */
[----:B------:R-:W1:Y:S01]  /*5da0*/  LDS.U16 R77, [R77] ;  /* 0x000000004d4d7984 */ /* 0x000e620000000400 */
[----:B--2---:R-:W-:Y:S01]  /*5db0*/  IMAD.IADD R57, R58, 0x1, R57 ;  /* 0x000000013a397824 */ /* 0x004fe200078e0239 */
[----:B------:R-:W-:Y:S02]  /*5dc0*/  LEA R7, R56, UR5, 0x3 ;  /* 0x0000000538077c11 */ /* 0x000fe4000f8e18ff */
[----:B------:R-:W2:Y:S01]  /*5dd0*/  LDS.U16 R79, [R79] ;  /* 0x000000004f4f7984 */ /* 0x000ea20000000400 */
[----:B0-----:R-:W-:Y:S01]  /*5de0*/  IMAD.IADD R59, R60, 0x1, R59 ;  /* 0x000000013c3b7824 */ /* 0x001fe200078e023b */
[----:B------:R-:W-:Y:S02]  /*5df0*/  LEA R57, R57, UR5, 0x3 ;  /* 0x0000000539397c11 */ /* 0x000fe4000f8e18ff */
[----:B------:R-:W0:Y:S01]  /*5e00*/  LDS.U16 R81, [R81] ;  /* 0x0000000051517984 */ /* 0x000e220000000400 */
[----:B---3--:R-:W-:Y:S01]  /*5e10*/  IMAD.IADD R61, R62, 0x1, R61 ;  /* 0x000000013e3d7824 */ /* 0x008fe200078e023d */
[----:B------:R-:W-:-:S02]  /*5e20*/  LEA R59, R59, UR5, 0x3 ;  /* 0x000000053b3b7c11 */ /* 0x000fc4000f8e18ff */
[----:B------:R-:W3:Y:S01]  /*5e30*/  LDS.U16 R83, [R83] ;  /* 0x0000000053537984 */ /* 0x000ee20000000400 */
[----:B----4-:R-:W-:Y:S01]  /*5e40*/  IMAD.IADD R63, R64, 0x1, R63 ;  /* 0x00000001403f7824 */ /* 0x010fe200078e023f */
[----:B------:R-:W-:Y:S02]  /*5e50*/  LEA R61, R61, UR5, 0x3 ;  /* 0x000000053d3d7c11 */ /* 0x000fe4000f8e18ff */
[----:B------:R-:W4:Y:S01]  /*5e60*/  LDS.U16 R85, [R85] ;  /* 0x0000000055557984 */ /* 0x000f220000000400 */
[----:B-----5:R-:W-:Y:S01]  /*5e70*/  IMAD.IADD R65, R66, 0x1, R65 ;  /* 0x0000000142417824 */ /* 0x020fe200078e0241 */
[----:B------:R-:W-:Y:S02]  /*5e80*/  LEA R63, R63, UR5, 0x3 ;  /* 0x000000053f3f7c11 */ /* 0x000fe4000f8e18ff */
[----:B------:R-:W5:Y:S01]  /*5e90*/  LDS.U16 R87, [R87] ;  /* 0x0000000057577984 */ /* 0x000f620000000400 */
[----:B------:R-:W-:Y:S01]  /*5ea0*/  IMAD.IADD R67, R68, 0x1, R67 ;  /* 0x0000000144437824 */ /* 0x000fe200078e0243 */
[----:B------:R-:W-:-:S02]  /*5eb0*/  LEA R65, R65, UR5, 0x3 ;  /* 0x0000000541417c11 */ /* 0x000fc4000f8e18ff */
[----:B------:R-:W5:Y:S01]  /*5ec0*/  LDS.U16 R89, [R89] ;  /* 0x0000000059597984 */ /* 0x000f620000000400 */
[----:B------:R-:W-:Y:S01]  /*5ed0*/  IMAD.IADD R69, R70, 0x1, R69 ;  /* 0x0000000146457824 */ /* 0x000fe200078e0245 */
[----:B------:R-:W-:Y:S02]  /*5ee0*/  LEA R67, R67, UR5, 0x3 ;  /* 0x0000000543437c11 */ /* 0x000fe4000f8e18ff */
[----:B------:R-:W5:Y:S01]  /*5ef0*/  LDS.U16 R91, [R91] ;  /* 0x000000005b5b7984 */ /* 0x000f620000000400 */
[----:B------:R-:W-:Y:S01]  /*5f00*/  IMAD.IADD R71, R72, 0x1, R71 ;  /* 0x0000000148477824 */ /* 0x000fe200078e0247 */
[----:B------:R-:W-:Y:S01]  /*5f10*/  LEA R69, R69, UR5, 0x3 ;  /* 0x0000000545457c11 */ /* 0x000fe2000f8e18ff */
[----:B------:R-:W-:Y:S01]  /*5f20*/  BAR.SYNC.DEFER_BLOCKING 0x0 ;  /* 0x0000000000007b1d */ /* 0x000fe20000010000 */
[----:B------:R-:W-:Y:S02]  /*5f30*/  IMAD.IADD R73, R74, 0x1, R73 ;  /* 0x000000014a497824 */ /* 0x000fe400078e0249 */
[----:B------:R-:W-:Y:S01]  /*5f40*/  LEA R71, R71, UR5, 0x3 ;  /* 0x0000000547477c11 */ /* 0x000fe2000f8e18ff */
[----:B------:R-:W-:-:S02]  /*5f50*/  IMAD.IADD R75, R76, 0x1, R75 ;  /* 0x000000014c4b7824 */ /* 0x000fc400078e024b */
[----:B------:R-:W-:Y:S01]  /*5f60*/  LEA R73, R73, UR5, 0x3 ;  /* 0x0000000549497c11 */ /* 0x000fe2000f8e18ff */
[----:B-1----:R-:W-:Y:S02]  /*5f70*/  IMAD.IADD R77, R78, 0x1, R77 ;  /* 0x000000014e4d7824 */ /* 0x002fe400078e024d */
[----:B------:R-:W-:Y:S01]  /*5f80*/  LEA R75, R75, UR5, 0x3 ;  /* 0x000000054b4b7c11 */ /* 0x000fe2000f8e18ff */
[----:B--2---:R-:W-:Y:S02]  /*5f90*/  IMAD.IADD R79, R80, 0x1, R79 ;  /* 0x00000001504f7824 */ /* 0x004fe400078e024f */
[----:B------:R-:W-:Y:S01]  /*5fa0*/  LEA R77, R77, UR5, 0x3 ;  /* 0x000000054d4d7c11 */ /* 0x000fe2000f8e18ff */
[----:B0-----:R-:W-:Y:S02]  /*5fb0*/  IMAD.IADD R81, R82, 0x1, R81 ;  /* 0x0000000152517824 */ /* 0x001fe400078e0251 */
[----:B------:R-:W-:Y:S01]  /*5fc0*/  LEA R79, R79, UR5, 0x3 ;  /* 0x000000054f4f7c11 */ /* 0x000fe2000f8e18ff */
[----:B---3--:R-:W-:-:S02]  /*5fd0*/  IMAD.IADD R83, R84, 0x1, R83 ;  /* 0x0000000154537824 */ /* 0x008fc400078e0253 */
[----:B------:R-:W-:Y:S01]  /*5fe0*/  LEA R81, R81, UR5, 0x3 ;  /* 0x0000000551517c11 */ /* 0x000fe2000f8e18ff */
[----:B------:R-:W-:Y:S01]  /*5ff0*/  @!P1 STS [R4], R11 ;  /* 0x0000000b04009388 */ /* 0x000fe20000000800 */
[----:B----4-:R-:W-:Y:S01]  /*6000*/  IMAD.IADD R85, R86, 0x1, R85 ;  /* 0x0000000156557824 */ /* 0x010fe200078e0255 */
[----:B------:R-:W-:Y:S01]  /*6010*/  LEA R83, R83, UR5, 0x3 ;  /* 0x0000000553537c11 */ /* 0x000fe2000f8e18ff */
[----:B------:R-:W-:Y:S01]  /*6020*/  BAR.SYNC.DEFER_BLOCKING 0x0 ;  /* 0x0000000000007b1d */ /* 0x000fe20000010000 */
[----:B-----5:R-:W-:Y:S02]  /*6030*/  IMAD.IADD R87, R88, 0x1, R87 ;  /* 0x0000000158577824 */ /* 0x020fe400078e0257 */
[----:B------:R-:W-:Y:S01]  /*6040*/  LEA R85, R85, UR5, 0x3 ;  /* 0x0000000555557c11 */ /* 0x000fe2000f8e18ff */
[----:B------:R-:W-:Y:S02]  /*6050*/  IMAD.IADD R89, R90, 0x1, R89 ;  /* 0x000000015a597824 */ /* 0x000fe400078e0259 */
[----:B------:R-:W-:Y:S01]  /*6060*/  LEA R87, R87, UR5, 0x3 ;  /* 0x0000000557577c11 */ /* 0x000fe2000f8e18ff */
[----:B------:R-:W-:-:S02]  /*6070*/  IMAD.IADD R91, R92, 0x1, R91 ;  /* 0x000000015c5b7824 */ /* 0x000fc400078e025b */
[----:B------:R-:W-:-:S03]  /*6080*/  LEA R89, R89, UR5, 0x3 ;  /* 0x0000000559597c11 */ /* 0x000fc6000f8e18ff */
[----:B------:R-:W-:Y:S01]  /*6090*/  LEA R91, R91, UR5, 0x3 ;  /* 0x000000055b5b7c11 */ /* 0x000fe2000f8e18ff */
[----:B------:R-:W0:Y:S01]  /*60a0*/  @!P0 LDS R52, [R4+0x4] ;  /* 0x0000040004348984 */ /* 0x000e220000000800 */
[----:B------:R-:W-:Y:S01]  /*60b0*/  BAR.SYNC.DEFER_BLOCKING 0x0 ;  /* 0x0000000000007b1d */ /* 0x000fe20000010000 */
[----:B------:R-:W-:-:S05]  /*60c0*/  ISETP.GT.AND P0, PT, R0, 0xe3f, PT ;  /* 0x00000e3f0000780c */ /* 0x000fca0003f04270 */
[----:B------:R-:W-:Y:S02]  /*60d0*/  @!P1 STS [R4+0x7200], R5 ;  /* 0x0072000504009388 */ /* 0x000fe40000000800 */
[----:B------:R-:W-:Y:S01]  /*60e0*/  BAR.SYNC.DEFER_BLOCKING 0x0 ;  /* 0x0000000000007b1d */ /* 0x000fe20000010000 */
[----:B0-----:R-:W-:-:S05]  /*60f0*/  @!P1 IMAD.IADD R10, R52, 0x1, R5 ;  /* 0x00000001340a9824 */ /* 0x001fca00078e0205 */
[----:B------:R0:W-:Y:S04]  /*6100*/  STS.64 [R7], R12 ;  /* 0x0000000c07007388 */ /* 0x0001e80000000a00 */
[----:B------:R-:W-:Y:S04]  /*6110*/  STS.64 [R57], R48 ;  /* 0x0000003039007388 */ /* 0x000fe80000000a00 */
[----:B------:R-:W-:Y:S04]  /*6120*/  STS.64 [R59], R46 ;  /* 0x0000002e3b007388 */ /* 0x000fe80000000a00 */
[----:B------:R-:W-:Y:S01]  /*6130*/  STS.64 [R61], R44 ;  /* 0x0000002c3d007388 */ /* 0x000fe20000000a00 */
[----:B0-----:R-:W0:Y:S03]  /*6140*/  LDC.64 R6, c[0x0][0x388] ;  /* 0x0000e200ff067b82 */ /* 0x001e260000000a00 */
[----:B------:R-:W-:Y:S04]  /*6150*/  STS.64 [R63], R42 ;  /* 0x0000002a3f007388 */ /* 0x000fe80000000a00 */
[----:B------:R-:W-:Y:S04]  /*6160*/  STS.64 [R65], R40 ;  /* 0x0000002841007388 */ /* 0x000fe80000000a00 */
[----:B------:R-:W-:Y:S04]  /*6170*/  STS.64 [R67], R38 ;  /* 0x0000002643007388 */ /* 0x000fe80000000a00 */
[----:B------:R-:W-:Y:S04]  /*6180*/  STS.64 [R69], R36 ;  /* 0x0000002445007388 */ /* 0x000fe80000000a00 */
[----:B------:R-:W-:Y:S04]  /*6190*/  STS.64 [R71], R34 ;  /* 0x0000002247007388 */ /* 0x000fe80000000a00 */
[----:B------:R-:W-:Y:S04]  /*61a0*/  STS.64 [R73], R32 ;  /* 0x0000002049007388 */ /* 0x000fe80000000a00 */
[----:B------:R1:W-:Y:S04]  /*61b0*/  STS.64 [R75], R30 ;  /* 0x0000001e4b007388 */ /* 0x0003e80000000a00 */
[----:B------:R-:W-:Y:S04]  /*61c0*/  STS.64 [R77], R28 ;  /* 0x0000001c4d007388 */ /* 0x000fe80000000a00 */
[----:B------:R-:W-:Y:S04]  /*61d0*/  STS.64 [R79], R26 ;  /* 0x0000001a4f007388 */ /* 0x000fe80000000a00 */
[----:B------:R-:W-:Y:S01]  /*61e0*/  STS.64 [R81], R24 ;  /* 0x0000001851007388 */ /* 0x000fe20000000a00 */
[----:B-1----:R-:W-:-:S03]  /*61f0*/  IMAD R30, R53, 0x4, R4 ;  /* 0x00000004351e7824 */ /* 0x002fc600078e0204 */
[----:B------:R-:W-:Y:S04]  /*6200*/  STS.64 [R83], R22 ;  /* 0x0000001653007388 */ /* 0x000fe80000000a00 */
[----:B------:R-:W-:Y:S04]  /*6210*/  STS.64 [R85], R20 ;  /* 0x0000001455007388 */ /* 0x000fe80000000a00 */
[----:B------:R-:W-:Y:S04]  /*6220*/  STS.64 [R87], R18 ;  /* 0x0000001257007388 */ /* 0x000fe80000000a00 */
[----:B------:R-:W-:Y:S04]  /*6230*/  STS.64 [R89], R16 ;  /* 0x0000001059007388 */ /* 0x000fe80000000a00 */
[----:B------:R-:W-:Y:S01]  /*6240*/  STS.64 [R91], R14 ;  /* 0x0000000e5b007388 */ /* 0x000fe20000000a00 */
[----:B------:R-:W-:Y:S06]  /*6250*/  BAR.SYNC.DEFER_BLOCKING 0x0 ;  /* 0x0000000000007b1d */ /* 0x000fec0000010000 */
[----:B------:R-:W1:Y:S04]  /*6260*/  LDS.64 R50, [R30] ;  /* 0x000000001e327984 */ /* 0x000e680000000a00 */
[----:B------:R-:W2:Y:S04]  /*6270*/  LDS.64 R48, [R30+0x600] ;  /* 0x000600001e307984 */ /* 0x000ea80000000a00 */
[----:B------:R-:W3:Y:S04]  /*6280*/  LDS.64 R46, [R30+0xc00] ;  /* 0x000c00001e2e7984 */ /* 0x000ee80000000a00 */
[----:B------:R-:W4:Y:S04]  /*6290*/  LDS.64 R44, [R30+0x1200] ;  /* 0x001200001e2c7984 */ /* 0x000f280000000a00 */
[----:B------:R-:W5:Y:S04]  /*62a0*/  LDS.64 R42, [R30+0x1800] ;  /* 0x001800001e2a7984 */ /* 0x000f680000000a00 */
[----:B------:R-:W0:Y:S04]  /*62b0*/  LDS.64 R40, [R30+0x1e00] ;  /* 0x001e00001e287984 */ /* 0x000e280000000a00 */
[----:B------:R-:W0:Y:S04]  /*62c0*/  LDS.64 R38, [R30+0x2400] ;  /* 0x002400001e267984 */ /* 0x000e280000000a00 */
[----:B------:R-:W0:Y:S04]  /*62d0*/  LDS.64 R36, [R30+0x2a00] ;  /* 0x002a00001e247984 */ /* 0x000e280000000a00 */
[----:B------:R-:W0:Y:S04]  /*62e0*/  LDS.64 R34, [R30+0x3000] ;  /* 0x003000001e227984 */ /* 0x000e280000000a00 */
[----:B------:R-:W0:Y:S04]  /*62f0*/  LDS.64 R26, [R30+0x4200] ;  /* 0x004200001e1a7984 */ /* 0x000e280000000a00 */
[----:B------:R-:W0:Y:S01]  /*6300*/  LDS.64 R32, [R30+0x3600] ;  /* 0x003600001e207984 */ /* 0x000e220000000a00 */
[----:B-1----:R-:W-:-:S03]  /*6310*/  SHF.R.U64 R31, R50, UR12, R51 ;  /* 0x0000000c321f7c19 */ /* 0x002fc60008001233 */
[----:B------:R-:W1:Y:S01]  /*6320*/  LDS.64 R28, [R30+0x3c00] ;  /* 0x003c00001e1c7984 */ /* 0x000e620000000a00 */
[----:B--2---:R-:W-:Y:S02]  /*6330*/  SHF.R.U64 R54, R48, UR12, R49 ;  /* 0x0000000c30367c19 */ /* 0x004fe40008001231 */
[----:B------:R-:W-:Y:S01]  /*6340*/  LOP3.LUT R31, R31, UR4, RZ, 0xc0, !PT ;  /* 0x000000041f1f7c12 */ /* 0x000fe2000f8ec0ff */
[----:B------:R-:W2:Y:S01]  /*6350*/  LDS.64 R24, [R30+0x4800] ;  /* 0x004800001e187984 */ /* 0x000ea20000000a00 */
[----:B------:R-:W-:Y:S02]  /*6360*/  LOP3.LUT R54, R54, UR4, RZ, 0xc0, !PT ;  /* 0x0000000436367c12 */ /* 0x000fe4000f8ec0ff */
[----:B------:R-:W-:Y:S01]  /*6370*/  LEA R66, R31, UR5, 0x2 ;  /* 0x000000051f427c11 */ /* 0x000fe2000f8e10ff */
[----:B------:R-:W2:Y:S01]  /*6380*/  LDS.64 R16, [R30+0x6000] ;  /* 0x006000001e107984 */ /* 0x000ea20000000a00 */
[----:B------:R-:W-:Y:S02]  /*6390*/  LEA R68, R54, UR5, 0x2 ;  /* 0x0000000536447c11 */ /* 0x000fe4000f8e10ff */
[----:B---3--:R-:W-:Y:S01]  /*63a0*/  SHF.R.U64 R56, R46, UR12, R47 ;  /* 0x0000000c2e387c19 */ /* 0x008fe2000800122f */
[----:B------:R-:W3:Y:S01]  /*63b0*/  LDS.64 R22, [R30+0x4e00] ;  /* 0x004e00001e167984 */ /* 0x000ee20000000a00 */
[----:B----4-:R-:W-:-:S02]  /*63c0*/  SHF.R.U64 R57, R44, UR12, R45 ;  /* 0x0000000c2c397c19 */ /* 0x010fc4000800122d */
[----:B-----5:R-:W-:Y:S01]  /*63d0*/  SHF.R.U64 R59, R42, UR12, R43 ;  /* 0x0000000c2a3b7c19 */ /* 0x020fe2000800122b */
[----:B------:R-:W4:Y:S01]  /*63e0*/  LDS.64 R20, [R30+0x5400] ;  /* 0x005400001e147984 */ /* 0x000f220000000a00 */
[----:B0-----:R-:W-:Y:S02]  /*63f0*/  SHF.R.U64 R61, R40, UR12, R41 ;  /* 0x0000000c283d7c19 */ /* 0x001fe40008001229 */
[----:B------:R-:W-:Y:S01]  /*6400*/  LOP3.LUT R56, R56, UR4, RZ, 0xc0, !PT ;  /* 0x0000000438387c12 */ /* 0x000fe2000f8ec0ff */
[----:B------:R-:W0:Y:S01]  /*6410*/  LDS.64 R18, [R30+0x5a00] ;  /* 0x005a00001e127984 */ /* 0x000e220000000a00 */
[----:B------:R-:W-:Y:S02]  /*6420*/  SHF.R.U64 R62, R38, UR12, R39 ;  /* 0x0000000c263e7c19 */ /* 0x000fe40008001227 */
[----:B------:R-:W-:Y:S01]  /*6430*/  LOP3.LUT R57, R57, UR4, RZ, 0xc0, !PT ;  /* 0x0000000439397c12 */ /* 0x000fe2000f8ec0ff */
[----:B------:R-:W5:Y:S01]  /*6440*/  LDS.64 R14, [R30+0x6600] ;  /* 0x006600001e0e7984 */ /* 0x000f620000000a00 */
[----:B------:R-:W-:-:S02]  /*6450*/  SHF.R.U64 R63, R36, UR12, R37 ;  /* 0x0000000c243f7c19 */ /* 0x000fc40008001225 */
[----:B------:R-:W-:Y:S01]  /*6460*/  LOP3.LUT R59, R59, UR4, RZ, 0xc0, !PT ;  /* 0x000000043b3b7c12 */ /* 0x000fe2000f8ec0ff */
[----:B------:R-:W5:Y:S01]  /*6470*/  LDS.64 R12, [R30+0x6c00] ;  /* 0x006c00001e0c7984 */ /* 0x000f620000000a00 */
[----:B------:R-:W-:Y:S02]  /*6480*/  SHF.R.U64 R64, R34, UR12, R35 ;  /* 0x0000000c22407c19 */ /* 0x000fe40008001223 */
[----:B------:R-:W-:Y:S01]  /*6490*/  LOP3.LUT R61, R61, UR4, RZ, 0xc0, !PT ;  /* 0x000000043d3d7c12 */ /* 0x000fe2000f8ec0ff */
[----:B------:R-:W5:Y:S01]  /*64a0*/  LDS R54, [R66+0x7200] ;  /* 0x0072000042367984 */ /* 0x000f620000000800 */
[----:B------:R-:W-:Y:S02]  /*64b0*/  LEA R58, R56, UR5, 0x2 ;  /* 0x00000005383a7c11 */ /* 0x000fe4000f8e10ff */
[----:B------:R-:W-:Y:S01]  /*64c0*/  SHF.R.U64 R72, R26, UR12, R27 ;  /* 0x0000000c1a487c19 */ /* 0x000fe2000800121b */
[----:B------:R-:W5:Y:S01]  /*64d0*/  LDS R56, [R68+0x7200] ;  /* 0x0072000044387984 */ /* 0x000f620000000800 */
[----:B------:R-:W-:-:S02]  /*64e0*/  LOP3.LUT R62, R62, UR4, RZ, 0xc0, !PT ;  /* 0x000000043e3e7c12 */ /* 0x000fc4000f8ec0ff */
[----:B------:R-:W-:Y:S01]  /*64f0*/  LEA R60, R57, UR5, 0x2 ;  /* 0x00000005393c7c11 */ /* 0x000fe2000f8e10ff */
[----:B------:R-:W5:Y:S01]  /*6500*/  LDS R58, [R58+0x7200] ;  /* 0x007200003a3a7984 */ /* 0x000f620000000800 */
[----:B------:R-:W-:Y:S02]  /*6510*/  LOP3.LUT R63, R63, UR4, RZ, 0xc0, !PT ;  /* 0x000000043f3f7c12 */ /* 0x000fe4000f8ec0ff */
[----:B------:R-:W-:Y:S02]  /*6520*/  LOP3.LUT R64, R64, UR4, RZ, 0xc0, !PT ;  /* 0x0000000440407c12 */ /* 0x000fe4000f8ec0ff */
[----:B------:R-:W-:Y:S01]  /*6530*/  LEA R75, R59, UR5, 0x2 ;  /* 0x000000053b4b7c11 */ /* 0x000fe2000f8e10ff */
[----:B------:R-:W5:Y:S01]  /*6540*/  LDS R60, [R60+0x7200] ;  /* 0x007200003c3c7984 */ /* 0x000f620000000800 */
[----:B------:R-:W-:Y:S02]  /*6550*/  LEA R76, R61, UR5, 0x2 ;  /* 0x000000053d4c7c11 */ /* 0x000fe4000f8e10ff */
[----:B------:R-:W-:-:S02]  /*6560*/  SHF.R.U64 R65, R32, UR12, R33 ;  /* 0x0000000c20417c19 */ /* 0x000fc40008001221 */
[----:B-1----:R-:W-:Y:S01]  /*6570*/  SHF.R.U64 R67, R28, UR12, R29 ;  /* 0x0000000c1c437c19 */ /* 0x002fe2000800121d */
[----:B------:R-:W-:Y:S01]  /*6580*/  LDS R66, [R76+0x7200] ;  /* 0x007200004c427984 */ /* 0x000fe20000000800 */
[----:B--2---:R-:W-:Y:S02]  /*6590*/  SHF.R.U64 R70, R24, UR12, R25 ;  /* 0x0000000c18467c19 */ /* 0x004fe40008001219 */
[----:B------:R-:W-:Y:S02]  /*65a0*/  LOP3.LUT R31, R72, UR4, RZ, 0xc0, !PT ;  /* 0x00000004481f7c12 */ /* 0x000fe4000f8ec0ff */
[----:B------:R-:W-:Y:S02]  /*65b0*/  LEA R62, R62, UR5, 0x2 ;  /* 0x000000053e3e7c11 */ /* 0x000fe4000f8e10ff */
[----:B------:R-:W-:Y:S02]  /*65c0*/  LEA R63, R63, UR5, 0x2 ;  /* 0x000000053f3f7c11 */ /* 0x000fe4000f8e10ff */
[----:B------:R-:W-:Y:S01]  /*65d0*/  LEA R72, R64, UR5, 0x2 ;  /* 0x0000000540487c11 */ /* 0x000fe2000f8e10ff */
[----:B------:R-:W-:Y:S01]  /*65e0*/  LDS R68, [R62+0x7200] ;  /* 0x007200003e447984 */ /* 0x000fe20000000800 */
[----:B------:R-:W-:-:S02]  /*65f0*/  SHF.R.U64 R74, R16, UR12, R17 ;  /* 0x0000000c104a7c19 */ /* 0x000fc40008001211 */
[----:B---3--:R-:W-:Y:S01]  /*6600*/  SHF.R.U64 R69, R22, UR12, R23 ;  /* 0x0000000c16457c19 */ /* 0x008fe20008001217 */
[----:B------:R1:W2:Y:S01]  /*6610*/  LDS R64, [R75+0x7200] ;  /* 0x007200004b407984 */ /* 0x0002a20000000800 */
[----:B------:R-:W-:Y:S02]  /*6620*/  LOP3.LUT R65, R65, UR4, RZ, 0xc0, !PT ;  /* 0x0000000441417c12 */ /* 0x000fe4000f8ec0ff */
[----:B------:R-:W-:Y:S01]  /*6630*/  LOP3.LUT R67, R67, UR4, RZ, 0xc0, !PT ;  /* 0x0000000443437c12 */ /* 0x000fe2000f8ec0ff */
[----:B------:R-:W-:Y:S01]  /*6640*/  LDS R72, [R72+0x7200] ;  /* 0x0072000048487984 */ /* 0x000fe20000000800 */
[----:B----4-:R-:W-:Y:S02]  /*6650*/  SHF.R.U64 R71, R20, UR12, R21 ;  /* 0x0000000c14477c19 */ /* 0x010fe40008001215 */
[----:B------:R-:W-:Y:S02]  /*6660*/  LOP3.LUT R57, R70, UR4, RZ, 0xc0, !PT ;  /* 0x0000000446397c12 */ /* 0x000fe4000f8ec0ff */
[----:B0-----:R-:W-:Y:S01]  /*6670*/  SHF.R.U64 R73, R18, UR12, R19 ;  /* 0x0000000c12497c19 */ /* 0x001fe20008001213 */
[----:B------:R0:W3:Y:S01]  /*6680*/  LDS R70, [R63+0x7200] ;  /* 0x007200003f467984 */ /* 0x0000e20000000800 */
[----:B-----5:R-:W-:-:S02]  /*6690*/  SHF.R.U64 R78, R14, UR12, R15 ;  /* 0x0000000c0e4e7c19 */ /* 0x020fc4000800120f */
[----:B------:R-:W-:Y:S02]  /*66a0*/  LOP3.LUT R74, R74, UR4, RZ, 0xc0, !PT ;  /* 0x000000044a4a7c12 */ /* 0x000fe4000f8ec0ff */
[----:B------:R-:W-:Y:S02]  /*66b0*/  LOP3.LUT R69, R69, UR4, RZ, 0xc0, !PT ;  /* 0x0000000445457c12 */ /* 0x000fe4000f8ec0ff */
[----:B------:R-:W-:Y:S02]  /*66c0*/  LEA R65, R65, UR5, 0x2 ;  /* 0x0000000541417c11 */ /* 0x000fe4000f8e10ff */
[----:B------:R-:W-:Y:S02]  /*66d0*/  LEA R67, R67, UR5, 0x2 ;  /* 0x0000000543437c11 */ /* 0x000fe4000f8e10ff */
[----:B------:R-:W-:Y:S02]  /*66e0*/  SHF.R.U64 R77, R12, UR12, R13 ;  /* 0x0000000c0c4d7c19 */ /* 0x000fe4000800120d */
[----:B------:R-:W-:Y:S01]  /*66f0*/  LOP3.LUT R71, R71, UR4, RZ, 0xc0, !PT ;  /* 0x0000000447477c12 */ /* 0x000fe2000f8ec0ff */
[----:B------:R-:W4:Y:S01]  /*6700*/  LDS R76, [R67+0x7200] ;  /* 0x00720000434c7984 */ /* 0x000f220000000800 */
[----:B------:R-:W-:-:S02]  /*6710*/  LOP3.LUT R73, R73, UR4, RZ, 0xc0, !PT ;  /* 0x0000000449497c12 */ /* 0x000fc4000f8ec0ff */
[----:B------:R-:W-:Y:S02]  /*6720*/  LEA R31, R31, UR5, 0x2 ;  /* 0x000000051f1f7c11 */ /* 0x000fe4000f8e10ff */
[----:B------:R-:W-:Y:S01]  /*6730*/  LEA R80, R57, UR5, 0x2 ;  /* 0x0000000539507c11 */ /* 0x000fe2000f8e10ff */
[----:B------:R-:W-:Y:S01]  /*6740*/  IMAD.IADD R57, R54, 0x1, R53 ;  /* 0x0000000136397824 */ /* 0x000fe200078e0235 */
[----:B------:R-:W-:Y:S02]  /*6750*/  LOP3.LUT R59, R78, UR4, RZ, 0xc0, !PT ;  /* 0x000000044e3b7c12 */ /* 0x000fe4000f8ec0ff */
[----:B------:R-:W-:Y:S01]  /*6760*/  LEA R69, R69, UR5, 0x2 ;  /* 0x0000000545457c11 */ /* 0x000fe2000f8e10ff */
[----:B------:R-:W5:Y:S01]  /*6770*/  LDS R78, [R31+0x7200] ;  /* 0x007200001f4e7984 */ /* 0x000f620000000800 */
[----:B------:R-:W-:Y:S02]  /*6780*/  LEA R88, R74, UR5, 0x2 ;  /* 0x000000054a587c11 */ /* 0x000fe4000f8e10ff */
[----:B------:R-:W-:Y:S01]  /*6790*/  LOP3.LUT R61, R77, UR4, RZ, 0xc0, !PT ;  /* 0x000000044d3d7c12 */ /* 0x000fe2000f8ec0ff */
[----:B------:R2:W-:Y:S01]  /*67a0*/  LDS R74, [R65+0x7200] ;  /* 0x00720000414a7984 */ /* 0x0005e20000000800 */
[----:B------:R-:W-:-:S02]  /*67b0*/  LEA R71, R71, UR5, 0x2 ;  /* 0x0000000547477c11 */ /* 0x000fc4000f8e10ff */
[----:B------:R-:W-:Y:S01]  /*67c0*/  LEA R73, R73, UR5, 0x2 ;  /* 0x0000000549497c11 */ /* 0x000fe2000f8e10ff */
[----:B------:R-:W5:Y:S01]  /*67d0*/  LDS R80, [R80+0x7200] ;  /* 0x0072000050507984 */ /* 0x000f620000000800 */
[----:B------:R-:W-:Y:S02]  /*67e0*/  LEA R90, R59, UR5, 0x2 ;  /* 0x000000053b5a7c11 */ /* 0x000fe4000f8e10ff */
[----:B-1----:R-:W-:Y:S01]  /*67f0*/  LEA R75, R61, UR5, 0x2 ;  /* 0x000000053d4b7c11 */ /* 0x002fe2000f8e10ff */
[----:B------:R3:W1:Y:S01]  /*6800*/  LDS R82, [R69+0x7200] ;  /* 0x0072000045527984 */ /* 0x0006620000000800 */
[----:B------:R-:W-:Y:S01]  /*6810*/  IADD3 R59, PT, PT, R53, 0xc0, R56 ;  /* 0x000000c0353b7810 */ /* 0x000fe20007ffe038 */
[----:B------:R-:W-:Y:S01]  /*6820*/  IMAD.WIDE.U32 R56, R57, 0x8, R6 ;  /* 0x0000000839387825 */ /* 0x000fe200078e0006 */
[C---:B------:R-:W-:Y:S01]  /*6830*/  IADD3 R61, PT, PT, R53.reuse, 0x180, R58 ;  /* 0x00000180353d7810 */ /* 0x040fe20007ffe03a */
[----:B------:R3:W-:Y:S01]  /*6840*/  LDS R84, [R71+0x7200] ;  /* 0x0072000047547984 */ /* 0x0007e20000000800 */
[----:B0-----:R-:W-:Y:S01]  /*6850*/  IADD3 R63, PT, PT, R53, 0x240, R60 ;  /* 0x00000240353f7810 */ /* 0x001fe20007ffe03c */
[----:B------:R-:W-:Y:S01]  /*6860*/  IMAD.WIDE.U32 R58, R59, 0x8, R6 ;  /* 0x000000083b3a7825 */ /* 0x000fe200078e0006 */
[C---:B--2---:R-:W-:Y:S01]  /*6870*/  IADD3 R65, PT, PT, R53.reuse, 0x300, R64 ;  /* 0x0000030035417810 */ /* 0x044fe20007ffe040 */
[----:B------:R-:W0:Y:S01]  /*6880*/  LDS R86, [R73+0x7200] ;  /* 0x0072000049567984 */ /* 0x000e220000000800 */
[----:B------:R-:W-:Y:S01]  /*6890*/  IADD3 R67, PT, PT, R53, 0x3c0, R66 ;  /* 0x000003c035437810 */ /* 0x000fe20007ffe042 */
[----:B------:R-:W-:Y:S01]  /*68a0*/  IMAD.WIDE.U32 R60, R61, 0x8, R6 ;  /* 0x000000083d3c7825 */ /* 0x000fe200078e0006 */
[C---:B------:R-:W-:Y:S01]  /*68b0*/  IADD3 R31, PT, PT, R53.reuse, 0x480, R68 ;  /* 0x00000480351f7810 */ /* 0x040fe20007ffe044 */
[----:B------:R-:W-:Y:S01]  /*68c0*/  LDS R88, [R88+0x7200] ;  /* 0x0072000058587984 */ /* 0x000fe20000000800 */
[----:B---3--:R-:W-:Y:S01]  /*68d0*/  IADD3 R69, PT, PT, R53, 0x540, R70 ;  /* 0x0000054035457810 */ /* 0x008fe20007ffe046 */
[----:B------:R-:W-:Y:S01]  /*68e0*/  IMAD.WIDE.U32 R62, R63, 0x8, R6 ;  /* 0x000000083f3e7825 */ /* 0x000fe200078e0006 */
[----:B------:R-:W-:Y:S01]  /*68f0*/  IADD3 R71, PT, PT, R53, 0x600, R72 ;  /* 0x0000060035477810 */ /* 0x000fe20007ffe048 */
[----:B------:R-:W-:Y:S02]  /*6900*/  LDS R90, [R90+0x7200] ;  /* 0x007200005a5a7984 */ /* 0x000fe40000000800 */
[----:B------:R-:W-:-:S02]  /*6910*/  IMAD.WIDE.U32 R64, R65, 0x8, R6 ;  /* 0x0000000841407825 */ /* 0x000fc400078e0006 */
[----:B------:R-:W2:Y:S02]  /*6920*/  LDS R54, [R75+0x7200] ;  /* 0x007200004b367984 */ /* 0x000ea40000000800 */
[--C-:B------:R-:W-:Y:S02]  /*6930*/  IMAD.WIDE.U32 R66, R67, 0x8, R6.reuse ;  /* 0x0000000843427825 */ /* 0x100fe400078e0006 */
[----:B------:R3:W-:Y:S04]  /*6940*/  STG.E.64 desc[UR10][R56.64], R50 ;  /* 0x0000003238007986 */ /* 0x0007e8000c101b0a */
[----:B------:R1:W-:Y:S04]  /*6950*/  STG.E.64 desc[UR10][R58.64], R48 ;  /* 0x000000303a007986 */ /* 0x0003e8000c101b0a */
[----:B------:R0:W-:Y:S04]  /*6960*/  STG.E.64 desc[UR10][R60.64], R46 ;  /* 0x0000002e3c007986 */ /* 0x0001e8000c101b0a */
[----:B------:R0:W-:Y:S01]  /*6970*/  STG.E.64 desc[UR10][R62.64], R44 ;  /* 0x0000002c3e007986 */ /* 0x0001e2000c101b0a */
[----:B---3--:R-:W-:Y:S01]  /*6980*/  IMAD.WIDE.U32 R50, R31, 0x8, R6 ;  /* 0x000000081f327825 */ /* 0x008fe200078e0006 */
[----:B----4-:R-:W-:-:S02]  /*6990*/  IADD3 R31, PT, PT, R53, 0x780, R76 ;  /* 0x00000780351f7810 */ /* 0x010fc40007ffe04c */
[----:B------:R3:W-:Y:S01]  /*69a0*/  STG.E.64 desc[UR10][R64.64], R42 ;  /* 0x0000002a40007986 */ /* 0x0007e2000c101b0a */
[----:B-----5:R-:W-:Y:S01]  /*69b0*/  IADD3 R57, PT, PT, R53, 0x840, R78 ;  /* 0x0000084035397810 */ /* 0x020fe20007ffe04e */
[----:B-1----:R-:W-:Y:S01]  /*69c0*/  IMAD.WIDE.U32 R48, R69, 0x8, R6 ;  /* 0x0000000845307825 */ /* 0x002fe200078e0006 */
[----:B------:R-:W-:Y:S01]  /*69d0*/  IADD3 R59, PT, PT, R53, 0x900, R80 ;  /* 0x00000900353b7810 */ /* 0x000fe20007ffe050 */
[----:B------:R1:W-:Y:S02]  /*69e0*/  STG.E.64 desc[UR10][R66.64], R40 ;  /* 0x0000002842007986 */ /* 0x0003e4000c101b0a */
[----:B0-----:R-:W-:Y:S01]  /*69f0*/  IMAD.WIDE.U32 R46, R71, 0x8, R6 ;  /* 0x00000008472e7825 */ /* 0x001fe200078e0006 */
[C---:B------:R-:W-:Y:S01]  /*6a00*/  IADD3 R61, PT, PT, R53.reuse, 0x9c0, R82 ;  /* 0x000009c0353d7810 */ /* 0x040fe20007ffe052 */
[----:B------:R2:W-:Y:S01]  /*6a10*/  STG.E.64 desc[UR10][R50.64], R38 ;  /* 0x0000002632007986 */ /* 0x0005e2000c101b0a */
[----:B------:R-:W-:-:S03]  /*6a20*/  IADD3 R45, PT, PT, R53, 0x6c0, R74 ;  /* 0x000006c0352d7810 */ /* 0x000fc60007ffe04a */
[----:B------:R0:W-:Y:S01]  /*6a30*/  STG.E.64 desc[UR10][R48.64], R36 ;  /* 0x0000002430007986 */ /* 0x0001e2000c101b0a */
[----:B---3--:R-:W-:Y:S01]  /*6a40*/  IMAD.WIDE.U32 R42, R31, 0x8, R6 ;  /* 0x000000081f2a7825 */ /* 0x008fe200078e0006 */
[----:B------:R-:W-:Y:S02]  /*6a50*/  IADD3 R31, PT, PT, R53, 0xb40, R86 ;  /* 0x00000b40351f7810 */ /* 0x000fe40007ffe056 */
[----:B------:R3:W-:Y:S01]  /*6a60*/  STG.E.64 desc[UR10][R46.64], R34 ;  /* 0x000000222e007986 */ /* 0x0007e2000c101b0a */
[----:B------:R-:W-:-:S04]  /*6a70*/  IMAD.WIDE.U32 R44, R45, 0x8, R6 ;  /* 0x000000082d2c7825 */ /* 0x000fc800078e0006 */
[----:B-1----:R-:W-:Y:S01]  /*6a80*/  IMAD.WIDE.U32 R40, R57, 0x8, R6 ;  /* 0x0000000839287825 */ /* 0x002fe200078e0006 */
[----:B--2---:R-:W-:Y:S01]  /*6a90*/  IADD3 R51, PT, PT, R53, 0xd80, R54 ;  /* 0x00000d8035337810 */ /* 0x004fe20007ffe036 */
[----:B------:R1:W-:Y:S02]  /*6aa0*/  STG.E.64 desc[UR10][R44.64], R32 ;  /* 0x000000202c007986 */ /* 0x0003e4000c101b0a */
[----:B------:R-:W-:Y:S01]  /*6ab0*/  IMAD.WIDE.U32 R38, R59, 0x8, R6 ;  /* 0x000000083b267825 */ /* 0x000fe200078e0006 */
[C---:B0-----:R-:W-:Y:S01]  /*6ac0*/  IADD3 R49, PT, PT, R53.reuse, 0xcc0, R90 ;  /* 0x00000cc035317810 */ /* 0x041fe20007ffe05a */
[----:B------:R0:W-:Y:S01]  /*6ad0*/  STG.E.64 desc[UR10][R42.64], R28 ;  /* 0x0000001c2a007986 */ /* 0x0001e2000c101b0a */
[----:B---3--:R-:W-:Y:S01]  /*6ae0*/  IADD3 R35, PT, PT, R53, 0xa80, R84 ;  /* 0x00000a8035237810 */ /* 0x008fe20007ffe054 */
[----:B------:R-:W-:Y:S01]  /*6af0*/  IMAD.WIDE.U32 R36, R61, 0x8, R6 ;  /* 0x000000083d247825 */ /* 0x000fe200078e0006 */
[----:B------:R-:W-:Y:S01]  /*6b00*/  IADD3 R47, PT, PT, R53, 0xc00, R88 ;  /* 0x00000c00352f7810 */ /* 0x000fe20007ffe058 */
[----:B------:R2:W-:Y:S02]  /*6b10*/  STG.E.64 desc[UR10][R40.64], R26 ;  /* 0x0000001a28007986 */ /* 0x0005e4000c101b0a */
[----:B------:R-:W-:-:S02]  /*6b20*/  IMAD.WIDE.U32 R34, R35, 0x8, R6 ;  /* 0x0000000823227825 */ /* 0x000fc400078e0006 */
[----:B------:R3:W-:Y:S02]  /*6b30*/  STG.E.64 desc[UR10][R38.64], R24 ;  /* 0x0000001826007986 */ /* 0x0007e4000c101b0a */
[--C-:B-1----:R-:W-:Y:S02]  /*6b40*/  IMAD.WIDE.U32 R32, R31, 0x8, R6.reuse ;  /* 0x000000081f207825 */ /* 0x102fe400078e0006 */
[----:B------:R1:W-:Y:S02]  /*6b50*/  STG.E.64 desc[UR10][R36.64], R22 ;  /* 0x0000001624007986 */ /* 0x0003e4000c101b0a */
[--C-:B0-----:R-:W-:Y:S02]  /*6b60*/  IMAD.WIDE.U32 R28, R47, 0x8, R6.reuse ;  /* 0x000000082f1c7825 */ /* 0x101fe400078e0006 */
[----:B------:R1:W-:Y:S02]  /*6b70*/  STG.E.64 desc[UR10][R34.64], R20 ;  /* 0x0000001422007986 */ /* 0x0003e4000c101b0a */
[----:B--2---:R-:W-:-:S02]  /*6b80*/  IMAD.WIDE.U32 R26, R49, 0x8, R6 ;  /* 0x00000008311a7825 */ /* 0x004fc400078e0006 */
[----:B------:R1:W-:Y:S02]  /*6b90*/  STG.E.64 desc[UR10][R32.64], R18 ;  /* 0x0000001220007986 */ /* 0x0003e4000c101b0a */
[----:B---3--:R-:W-:Y:S02]  /*6ba0*/  IMAD.WIDE.U32 R24, R51, 0x8, R6 ;  /* 0x0000000833187825 */ /* 0x008fe400078e0006 */
[----:B------:R1:W-:Y:S02]  /*6bb0*/  STG.E.64 desc[UR10][R28.64], R16 ;  /* 0x000000101c007986 */ /* 0x0003e4000c101b0a */
[----:B------:R-:W-:Y:S02]  /*6bc0*/  IMAD R6, R53, 0x90, R30 ;  /* 0x0000009035067824 */ /* 0x000fe400078e021e */
[----:B------:R1:W-:Y:S04]  /*6bd0*/  STG.E.64 desc[UR10][R26.64], R14 ;  /* 0x0000000e1a007986 */ /* 0x0003e8000c101b0a */
[----:B------:R1:W-:Y:S01]  /*6be0*/  STG.E.64 desc[UR10][R24.64], R12 ;  /* 0x0000000c18007986 */ /* 0x0003e2000c101b0a */
[----:B------:R-:W-:Y:S06]  /*6bf0*/  BAR.SYNC.DEFER_BLOCKING 0x0 ;  /* 0x0000000000007b1d */ /* 0x000fec0000010000 */
[----:B------:R-:W-:Y:S05]  /*6c00*/  @P0 BRA `(.L_x_61) ;  /* 0xffffffd0009c0947 */ /* 0x000fea000383ffff */
.L_x_60:
[----:B------:R-:W-:-:S13]  /*6c10*/  ISETP.GE.AND P0, PT, R8, R9, PT ;  /* 0x000000090800720c */ /* 0x000fda0003f06270 */
[----:B---34-:R-:W-:Y:S05]  /*6c20*/  @P0 EXIT ;  /* 0x000000000000094d */ /* 0x018fea0003800000 */
[----:B------:R-:W-:Y:S05]  /*6c30*/  WARPSYNC.ALL ;  /* 0x0000000000007948 */ /* 0x000fea0003800000 */
[----:B------:R-:W0:Y:S01]  /*6c40*/  S2R R79, SR_TID.X ;  /* 0x00000000004f7919 */ /* 0x000e220000002100 */
[----:B------:R-:W2:Y:S01]  /*6c50*/  LDCU.64 UR4, c[0x0][0x380] ;  /* 0x00007000ff0477ac */ /* 0x000ea20008000a00 */
[----:B-1----:R-:W-:Y:S01]  /*6c60*/  IMAD.MOV.U32 R4, RZ, RZ, -0x1 ;  /* 0xffffffffff047424 */ /* 0x002fe200078e00ff */
[----:B------:R-:W1:Y:S01]  /*6c70*/  SHFL.IDX PT, R34, R0, RZ, 0x1f ;  /* 0x00001fff00227589 */ /* 0x000e6200000e0000 */
[----:B------:R-:W-:Y:S01]  /*6c80*/  IMAD.MOV.U32 R5, RZ, RZ, -0x1 ;  /* 0xffffffffff057424 */ /* 0x000fe200078e00ff */
[----:B------:R-:W3:Y:S01]  /*6c90*/  LDCU UR13, c[0x0][0x3b4] ;  /* 0x00007680ff0d77ac */ /* 0x000ee20008000800 */
[----:B------:R-:W-:-:S02]  /*6ca0*/  IMAD.MOV.U32 R9, RZ, RZ, -0x1 ;  /* 0xffffffffff097424 */ /* 0x000fc400078e00ff */
[----:B------:R-:W-:Y:S02]  /*6cb0*/  IMAD.MOV.U32 R12, RZ, RZ, -0x1 ;  /* 0xffffffffff0c7424 */ /* 0x000fe400078e00ff */
[----:B------:R-:W-:Y:S02]  /*6cc0*/  IMAD.MOV.U32 R13, RZ, RZ, -0x1 ;  /* 0xffffffffff0d7424 */ /* 0x000fe400078e00ff */
[----:B------:R-:W-:Y:S02]  /*6cd0*/  IMAD.MOV.U32 R14, RZ, RZ, -0x1 ;  /* 0xffffffffff0e7424 */ /* 0x000fe400078e00ff */
[----:B------:R-:W-:Y:S02]  /*6ce0*/  IMAD.MOV.U32 R15, RZ, RZ, -0x1 ;  /* 0xffffffffff0f7424 */ /* 0x000fe400078e00ff */
[----:B------:R-:W-:Y:S02]  /*6cf0*/  IMAD.MOV.U32 R16, RZ, RZ, -0x1 ;  /* 0xffffffffff107424 */ /* 0x000fe400078e00ff */
[----:B------:R-:W-:-:S02]  /*6d00*/  IMAD.MOV.U32 R17, RZ, RZ, -0x1 ;  /* 0xffffffffff117424 */ /* 0x000fc400078e00ff */
[----:B------:R-:W-:Y:S02]  /*6d10*/  IMAD.MOV.U32 R18, RZ, RZ, -0x1 ;  /* 0xffffffffff127424 */ /* 0x000fe400078e00ff */
[----:B------:R-:W-:Y:S02]  /*6d20*/  IMAD.MOV.U32 R19, RZ, RZ, -0x1 ;  /* 0xffffffffff137424 */ /* 0x000fe400078e00ff */
[----:B------:R-:W-:Y:S02]  /*6d30*/  IMAD.MOV.U32 R20, RZ, RZ, -0x1 ;  /* 0xffffffffff147424 */ /* 0x000fe400078e00ff */
[----:B------:R-:W-:Y:S02]  /*6d40*/  IMAD.MOV.U32 R21, RZ, RZ, -0x1 ;  /* 0xffffffffff157424 */ /* 0x000fe400078e00ff */
[----:B------:R-:W-:Y:S02]  /*6d50*/  IMAD.MOV.U32 R22, RZ, RZ, -0x1 ;  /* 0xffffffffff167424 */ /* 0x000fe400078e00ff */
[----:B------:R-:W-:Y:S01]  /*6d60*/  IMAD.MOV.U32 R23, RZ, RZ, -0x1 ;  /* 0xffffffffff177424 */ /* 0x000fe200078e00ff */
[C---:B0-----:R-:W-:Y:S01]  /*6d70*/  IADD3 R6, P0, PT, R79.reuse, R8, RZ ;  /* 0x000000084f067210 */ /* 0x041fe20007f1e0ff */
[C---:B------:R-:W-:Y:S01]  /*6d80*/  VIADD R81, R79.reuse, 0xc0 ;  /* 0x000000c04f517836 */ /* 0x040fe20000000000 */
[CC--:B-1----:R-:W-:Y:S01]  /*6d90*/  ISETP.GE.AND P5, PT, R79.reuse, R34.reuse, PT ;  /* 0x000000224f00720c */ /* 0x0c2fe20003fa6270 */
[C---:B------:R-:W-:Y:S01]  /*6da0*/  VIADD R83, R79.reuse, 0x180 ;  /* 0x000001804f537836 */ /* 0x040fe20000000000 */
[----:B------:R-:W-:Y:S01]  /*6db0*/  LEA.HI.X.SX32 R7, R8, RZ, 0x1, P0 ;  /* 0x000000ff08077211 */ /* 0x000fe200000f0eff */
[----:B------:R-:W-:Y:S01]  /*6dc0*/  VIADD R85, R79, 0x240 ;  /* 0x000002404f557836 */ /* 0x000fe20000000000 */
[C---:B--2---:R-:W-:Y:S01]  /*6dd0*/  LEA R42, P0, R6.reuse, UR4, 0x3 ;  /* 0x00000004062a7c11 */ /* 0x044fe2000f8018ff */
[----:B------:R-:W-:Y:S01]  /*6de0*/  IMAD.MOV.U32 R8, RZ, RZ, -0x1 ;  /* 0xffffffffff087424 */ /* 0x000fe200078e00ff */
[-C--:B------:R-:W-:Y:S01]  /*6df0*/  ISETP.GE.AND P6, PT, R81, R34.reuse, PT ;  /* 0x000000225100720c */ /* 0x080fe20003fc6270 */
[----:B------:R-:W-:Y:S01]  /*6e00*/  VIADD R77, R79, 0x300 ;  /* 0x000003004f4d7836 */ /* 0x000fe20000000000 */
[----:B------:R-:W-:Y:S01]  /*6e10*/  LEA.HI.X R43, R6, UR5, R7, 0x3, P0 ;  /* 0x00000005062b7c11 */ /* 0x000fe200080f1c07 */
[----:B------:R-:W-:Y:S01]  /*6e20*/  IMAD.MOV.U32 R6, RZ, RZ, -0x1 ;  /* 0xffffffffff067424 */ /* 0x000fe200078e00ff */
[-C--:B------:R-:W-:Y:S01]  /*6e30*/  ISETP.GE.AND P0, PT, R83, R34.reuse, PT ;  /* 0x000000225300720c */ /* 0x080fe20003f06270 */
[----:B------:R-:W-:Y:S01]  /*6e40*/  IMAD.MOV.U32 R7, RZ, RZ, -0x1 ;  /* 0xffffffffff077424 */ /* 0x000fe200078e00ff */
[-C--:B------:R-:W-:Y:S01]  /*6e50*/  ISETP.GE.AND P3, PT, R85, R34.reuse, PT ;  /* 0x000000225500720c */ /* 0x080fe20003f66270 */
[C---:B------:R-:W-:Y:S01]  /*6e60*/  VIADD R75, R79.reuse, 0x3c0 ;  /* 0x000003c04f4b7836 */ /* 0x040fe20000000000 */
[----:B------:R-:W2:Y:S01]  /*6e70*/  @!P5 LDG.E.64 R4, desc[UR10][R42.64] ;  /* 0x0000000a2a04d981 */ /* 0x000ea2000c1e1b00 */
[----:B------:R-:W-:Y:S01]  /*6e80*/  VIADD R73, R79, 0x480 ;  /* 0x000004804f497836 */ /* 0x000fe20000000000 */
[----:B------:R-:W-:Y:S01]  /*6e90*/  ISETP.GE.AND P4, PT, R77, R34, PT ;  /* 0x000000224d00720c */ /* 0x000fe20003f86270 */
[----:B------:R-:W-:-:S02]  /*6ea0*/  VIADD R71, R79, 0x540 ;  /* 0x000005404f477836 */ /* 0x000fc40000000000 */
[----:B------:R-:W-:Y:S01]  /*6eb0*/  VIADD R69, R79, 0x600 ;  /* 0x000006004f457836 */ /* 0x000fe20000000000 */
[----:B------:R-:W4:Y:S01]  /*6ec0*/  @!P6 LDG.E.64 R6, desc[UR10][R42.64+0x600] ;  /* 0x0006000a2a06e981 */ /* 0x000f22000c1e1b00 */
[-C--:B------:R-:W-:Y:S01]  /*6ed0*/  ISETP.GE.AND P5, PT, R75, R34.reuse, PT ;  /* 0x000000224b00720c */ /* 0x080fe20003fa6270 */
[----:B------:R-:W-:Y:S01]  /*6ee0*/  VIADD R67, R79, 0x6c0 ;  /* 0x000006c04f437836 */ /* 0x000fe20000000000 */
[-C--:B------:R-:W-:Y:S01]  /*6ef0*/  ISETP.GE.AND P6, PT, R73, R34.reuse, PT ;  /* 0x000000224900720c */ /* 0x080fe20003fc6270 */
[----:B------:R-:W5:Y:S01]  /*6f00*/  @!P0 LDG.E.64 R8, desc[UR10][R42.64+0xc00] ;  /* 0x000c000a2a088981 */ /* 0x000f62000c1e1b00 */
[-C--:B------:R-:W-:Y:S01]  /*6f10*/  ISETP.GE.AND P0, PT, R71, R34.reuse, PT ;  /* 0x000000224700720c */ /* 0x080fe20003f06270 */
[----:B------:R-:W-:Y:S02]  /*6f20*/  VIADD R65, R79, 0x780 ;  /* 0x000007804f417836 */ /* 0x000fe40000000000 */
[----:B------:R-:W3:Y:S01]  /*6f30*/  @!P3 LDG.E.64 R12, desc[UR10][R42.64+0x1200] ;  /* 0x0012000a2a0cb981 */ /* 0x000ee2000c1e1b00 */
[----:B------:R-:W-:Y:S01]  /*6f40*/  ISETP.GE.AND P3, PT, R69, R34, PT ;  /* 0x000000224500720c */ /* 0x000fe20003f66270 */
[----:B------:R-:W-:-:S02]  /*6f50*/  VIADD R55, R79, 0x840 ;  /* 0x000008404f377836 */ /* 0x000fc40000000000 */
[C---:B------:R-:W-:Y:S01]  /*6f60*/  VIADD R53, R79.reuse, 0x900 ;  /* 0x000009004f357836 */ /* 0x040fe20000000000 */
[----:B------:R-:W3:Y:S01]  /*6f70*/  @!P4 LDG.E.64 R14, desc[UR10][R42.64+0x1800] ;  /* 0x0018000a2a0ec981 */ /* 0x000ee2000c1e1b00 */
[----:B------:R-:W-:Y:S01]  /*6f80*/  VIADD R51, R79, 0x9c0 ;  /* 0x000009c04f337836 */ /* 0x000fe20000000000 */
[-C--:B------:R-:W-:Y:S01]  /*6f90*/  ISETP.GE.AND P4, PT, R67, R34.reuse, PT ;  /* 0x000000224300720c */ /* 0x080fe20003f86270 */
[----:B------:R-:W-:Y:S01]  /*6fa0*/  IMAD.MOV.U32 R24, RZ, RZ, -0x1 ;  /* 0xffffffffff187424 */ /* 0x000fe200078e00ff */
[----:B------:R-:W3:Y:S01]  /*6fb0*/  @!P5 LDG.E.64 R16, desc[UR10][R42.64+0x1e00] ;  /* 0x001e000a2a10d981 */ /* 0x000ee2000c1e1b00 */
[-C--:B------:R-:W-:Y:S01]  /*6fc0*/  ISETP.GE.AND P5, PT, R65, R34.reuse, PT ;  /* 0x000000224100720c */ /* 0x080fe20003fa6270 */
[----:B------:R-:W-:Y:S02]  /*6fd0*/  IMAD.MOV.U32 R25, RZ, RZ, -0x1 ;  /* 0xffffffffff197424 */ /* 0x000fe400078e00ff */
[----:B------:R-:W3:Y:S01]  /*6fe0*/  @!P6 LDG.E.64 R18, desc[UR10][R42.64+0x2400] ;  /* 0x0024000a2a12e981 */ /* 0x000ee2000c1e1b00 */
[----:B------:R-:W-:Y:S01]  /*6ff0*/  ISETP.GE.AND P6, PT, R55, R34, PT ;  /* 0x000000223700720c */ /* 0x000fe20003fc6270 */
[----:B------:R-:W-:-:S02]  /*7000*/  IMAD.MOV.U32 R26, RZ, RZ, -0x1 ;  /* 0xffffffffff1a7424 */ /* 0x000fc400078e00ff */
[----:B------:R-:W3:Y:S01]  /*7010*/  @!P0 LDG.E.64 R20, desc[UR10][R42.64+0x2a00] ;  /* 0x002a000a2a148981 */ /* 0x000ee2000c1e1b00 */
[-C--:B------:R-:W-:Y:S01]  /*7020*/  ISETP.GE.AND P0, PT, R53, R34.reuse, PT ;  /* 0x000000223500720c */ /* 0x080fe20003f06270 */
[----:B------:R-:W-:Y:S02]  /*7030*/  IMAD.MOV.U32 R27, RZ, RZ, -0x1 ;  /* 0xffffffffff1b7424 */ /* 0x000fe400078e00ff */
[----:B------:R-:W3:Y:S01]  /*7040*/  @!P3 LDG.E.64 R22, desc[UR10][R42.64+0x3000] ;  /* 0x0030000a2a16b981 */ /* 0x000ee2000c1e1b00 */
[----:B------:R-:W-:Y:S01]  /*7050*/  ISETP.GE.AND P3, PT, R51, R34, PT ;  /* 0x000000223300720c */ /* 0x000fe20003f66270 */
[----:B------:R-:W-:Y:S02]  /*7060*/  IMAD.MOV.U32 R28, RZ, RZ, -0x1 ;  /* 0xffffffffff1c7424 */ /* 0x000fe400078e00ff */
[----:B------:R-:W-:Y:S02]  /*7070*/  IMAD.MOV.U32 R29, RZ, RZ, -0x1 ;  /* 0xffffffffff1d7424 */ /* 0x000fe400078e00ff */
[----:B------:R-:W-:-:S02]  /*7080*/  IMAD.MOV.U32 R30, RZ, RZ, -0x1 ;  /* 0xffffffffff1e7424 */ /* 0x000fc400078e00ff */
[----:B------:R-:W-:Y:S02]  /*7090*/  IMAD.MOV.U32 R31, RZ, RZ, -0x1 ;  /* 0xffffffffff1f7424 */ /* 0x000fe400078e00ff */
[----:B------:R-:W-:Y:S02]  /*70a0*/  IMAD.MOV.U32 R32, RZ, RZ, -0x1 ;  /* 0xffffffffff207424 */ /* 0x000fe400078e00ff */
[----:B------:R-:W-:Y:S01]  /*70b0*/  IMAD.MOV.U32 R33, RZ, RZ, -0x1 ;  /* 0xffffffffff217424 */ /* 0x000fe200078e00ff */
[C---:B------:R-:W-:Y:S01]  /*70c0*/  LOP3.LUT R63, R79.reuse, 0xc00, RZ, 0xfc, !PT ;  /* 0x00000c004f3f7812 */ /* 0x040fe200078efcff */
[C---:B------:R-:W-:Y:S01]  /*70d0*/  VIADD R59, R79.reuse, 0xa80 ;  /* 0x00000a804f3b7836 */ /* 0x040fe20000000000 */
[----:B------:R-:W3:Y:S01]  /*70e0*/  @!P4 LDG.E.64 R24, desc[UR10][R42.64+0x3600] ;  /* 0x0036000a2a18c981 */ /* 0x000ee2000c1e1b00 */
[C---:B------:R-:W-:Y:S02]  /*70f0*/  VIADD R57, R79.reuse, 0xb40 ;  /* 0x00000b404f397836 */ /* 0x040fe40000000000 */
[C---:B------:R-:W-:Y:S01]  /*7100*/  VIADD R61, R79.reuse, 0xcc0 ;  /* 0x00000cc04f3d7836 */ /* 0x040fe20000000000 */
[----:B------:R-:W3:Y:S01]  /*7110*/  @!P5 LDG.E.64 R26, desc[UR10][R42.64+0x3c00] ;  /* 0x003c000a2a1ad981 */ /* 0x000ee2000c1e1b00 */
[----:B------:R-:W-:Y:S01]  /*7120*/  VIADD R11, R79, 0xd80 ;  /* 0x00000d804f0b7836 */ /* 0x000fe20000000000 */
[----:B------:R-:W-:-:S02]  /*7130*/  ISETP.GE.AND P4, PT, R59, R34, PT ;  /* 0x000000223b00720c */ /* 0x000fc40003f86270 */
[----:B------:R-:W3:Y:S01]  /*7140*/  @!P6 LDG.E.64 R28, desc[UR10][R42.64+0x4200] ;  /* 0x0042000a2a1ce981 */ /* 0x000ee2000c1e1b00 */
[-C--:B------:R-:W-:Y:S02]  /*7150*/  ISETP.GE.AND P5, PT, R57, R34.reuse, PT ;  /* 0x000000223900720c */ /* 0x080fe40003fa6270 */
[-C--:B------:R-:W-:Y:S01]  /*7160*/  ISETP.GE.AND P6, PT, R63, R34.reuse, PT ;  /* 0x000000223f00720c */ /* 0x080fe20003fc6270 */
[----:B------:R-:W3:Y:S01]  /*7170*/  @!P0 LDG.E.64 R30, desc[UR10][R42.64+0x4800] ;  /* 0x0048000a2a1e8981 */ /* 0x000ee2000c1e1b00 */
[----:B------:R-:W-:-:S03]  /*7180*/  ISETP.GE.AND P0, PT, R61, R34, PT ;  /* 0x000000223d00720c */ /* 0x000fc60003f06270 */
[----:B------:R-:W3:Y:S01]  /*7190*/  @!P3 LDG.E.64 R32, desc[UR10][R42.64+0x4e00] ;  /* 0x004e000a2a20b981 */ /* 0x000ee2000c1e1b00 */
[----:B------:R-:W-:Y:S01]  /*71a0*/  ISETP.GE.AND P3, PT, R11, R34, PT ;  /* 0x000000220b00720c */ /* 0x000fe20003f66270 */
[----:B------:R-:W-:Y:S02]  /*71b0*/  IMAD.MOV.U32 R34, RZ, RZ, -0x1 ;  /* 0xffffffffff227424 */ /* 0x000fe400078e00ff */
[----:B------:R-:W-:Y:S02]  /*71c0*/  IMAD.MOV.U32 R35, RZ, RZ, -0x1 ;  /* 0xffffffffff237424 */ /* 0x000fe400078e00ff */
[----:B------:R-:W-:Y:S02]  /*71d0*/  IMAD.MOV.U32 R36, RZ, RZ, -0x1 ;  /* 0xffffffffff247424 */ /* 0x000fe400078e00ff */
[----:B------:R-:W-:Y:S02]  /*71e0*/  IMAD.MOV.U32 R37, RZ, RZ, -0x1 ;  /* 0xffffffffff257424 */ /* 0x000fe400078e00ff */
[----:B------:R-:W-:Y:S01]  /*71f0*/  IMAD.MOV.U32 R38, RZ, RZ, -0x1 ;  /* 0xffffffffff267424 */ /* 0x000fe200078e00ff */
[----:B------:R-:W3:Y:S01]  /*7200*/  @!P4 LDG.E.64 R34, desc[UR10][R42.64+0x5400] ;  /* 0x0054000a2a22c981 */ /* 0x000ee2000c1e1b00 */
[----:B------:R-:W-:-:S02]  /*7210*/  IMAD.MOV.U32 R39, RZ, RZ, -0x1 ;  /* 0xffffffffff277424 */ /* 0x000fc400078e00ff */
[----:B------:R-:W-:Y:S01]  /*7220*/  IMAD.MOV.U32 R40, RZ, RZ, -0x1 ;  /* 0xffffffffff287424 */ /* 0x000fe200078e00ff */
[----:B------:R-:W3:Y:S01]  /*7230*/  @!P5 LDG.E.64 R36, desc[UR10][R42.64+0x5a00] ;  /* 0x005a000a2a24d981 */ /* 0x000ee2000c1e1b00 */
[----:B------:R-:W-:Y:S02]  /*7240*/  IMAD.MOV.U32 R41, RZ, RZ, -0x1 ;  /* 0xffffffffff297424 */ /* 0x000fe400078e00ff */
[----:B------:R-:W-:Y:S01]  /*7250*/  IMAD.MOV.U32 R48, RZ, RZ, -0x1 ;  /* 0xffffffffff307424 */ /* 0x000fe200078e00ff */
[----:B------:R-:W3:Y:S01]  /*7260*/  @!P6 LDG.E.64 R38, desc[UR10][R42.64+0x6000] ;  /* 0x0060000a2a26e981 */ /* 0x000ee2000c1e1b00 */
[----:B------:R-:W-:-:S03]  /*7270*/  IMAD.MOV.U32 R49, RZ, RZ, -0x1 ;  /* 0xffffffffff317424 */ /* 0x000fc600078e00ff */
[----:B------:R-:W3:Y:S04]  /*7280*/  @!P0 LDG.E.64 R40, desc[UR10][R42.64+0x6600] ;  /* 0x0066000a2a288981 */ /* 0x000ee8000c1e1b00 */
[----:B------:R-:W3:Y:S01]  /*7290*/  @!P3 LDG.E.64 R48, desc[UR10][R42.64+0x6c00] ;  /* 0x006c000a2a30b981 */ /* 0x000ee2000c1e1b00 */
[----:B------:R-:W0:Y:S01]  /*72a0*/  S2UR UR5, SR_CgaCtaId ;  /* 0x00000000000579c3 */ /* 0x000e220000008800 */
[----:B------:R-:W-:Y:S02]  /*72b0*/  UMOV UR4, 0x400 ;  /* 0x0000040000047882 */ /* 0x000fe40000000000 */
[----:B0-----:R-:W-:Y:S01]  /*72c0*/  ULEA UR4, UR5, UR4, 0x18 ;  /* 0x0000000405047291 */ /* 0x001fe2000f8ec0ff */
[----:B------:R-:W0:Y:S05]  /*72d0*/  LDCU UR5, c[0x0][0x3b8] ;  /* 0x00007700ff0577ac */ /* 0x000e2a0008000800 */
[----:B------:R-:W-:-:S05]  /*72e0*/  LEA R52, R79, UR4, 0x2 ;  /* 0x000000044f347c11 */ /* 0x000fca000f8e10ff */
[----:B------:R-:W-:Y:S01]  /*72f0*/  IMAD R50, R79, 0x4, R52 ;  /* 0x000000044f327824 */ /* 0x000fe200078e0234 */
[----:B------:R-:W-:Y:S02]  /*7300*/  UMOV UR6, 0x1 ;  /* 0x0000000100067882 */ /* 0x000fe40000000000 */
[----:B0-----:R-:W-:-:S04]  /*7310*/  USHF.L.U32 UR5, UR6, UR5, URZ ;  /* 0x0000000506057299 */ /* 0x001fc800080006ff */
[----:B------:R-:W-:Y:S01]  /*7320*/  UIADD3 UR5, UPT, UPT, UR5, -0x1, URZ ;  /* 0xffffffff05057890 */ /* 0x000fe2000fffe0ff */
[----:B--2---:R0:W-:Y:S04]  /*7330*/  STS.64 [R50], R4 ;  /* 0x0000000432007388 */ /* 0x0041e80000000a00 */
[----:B----4-:R-:W-:Y:S04]  /*7340*/  STS.64 [R50+0x600], R6 ;  /* 0x0006000632007388 */ /* 0x010fe80000000a00 */
        /* <DEDUP_REMOVED lines=17> */
[----:B0-----:R-:W-:Y:S01]  /*7460*/  IMAD R4, R79, 0x90, R50 ;  /* 0x000000904f047824 */ /* 0x001fe200078e0232 */
[----:B------:R-:W-:Y:S06]  /*7470*/  BAR.SYNC.DEFER_BLOCKING 0x0 ;  /* 0x0000000000007b1d */ /* 0x000fec0000010000 */
[----:B------:R-:W0:Y:S04]  /*7480*/  LDS.64 R46, [R4] ;  /* 0x00000000042e7984 */ /* 0x000e280000000a00 */
[----:B------:R-:W1:Y:S04]  /*7490*/  LDS.64 R44, [R4+0x8] ;  /* 0x00000800042c7984 */ /* 0x000e680000000a00 */
[----:B------:R-:W-:Y:S04]  /*74a0*/  LDS.64 R42, [R4+0x10] ;  /* 0x00001000042a7984 */ /* 0x000fe80000000a00 */
[----:B------:R-:W-:Y:S04]  /*74b0*/  LDS.64 R40, [R4+0x18] ;  /* 0x0000180004287984 */ /* 0x000fe80000000a00 */
        /* <DEDUP_REMOVED lines=16> */
[----:B------:R-:W-:Y:S01]  /*75c0*/  BAR.SYNC.DEFER_BLOCKING 0x0 ;  /* 0x0000000000007b1d */ /* 0x000fe20000010000 */
[----:B------:R-:W-:-:S04]  /*75d0*/  LOP3.LUT R5, R5, UR5, RZ, 0xc0, !PT ;  /* 0x0000000505057c12 */ /* 0x000fc8000f8ec0ff */
[----:B------:R-:W-:Y:S02]  /*75e0*/  LOP3.LUT R7, R5, 0x1f, RZ, 0xc0, !PT ;  /* 0x0000001f05077812 */ /* 0x000fe400078ec0ff */
[----:B------:R-:W-:-:S03]  /*75f0*/  SHF.R.U32.HI R5, RZ, 0x4, R5 ;  /* 0x00000004ff057819 */ /* 0x000fc60000011605 */
[----:B------:R-:W-:Y:S01]  /*7600*/  IMAD R7, R7, 0x300, R52 ;  /* 0x0000030007077824 */ /* 0x000fe200078e0234 */
[----:B------:R-:W-:-:S05]  /*7610*/  LOP3.LUT R56, R5, 0xffffffe, RZ, 0xc0, !PT ;  /* 0x0ffffffe05387812 */ /* 0x000fca00078ec0ff */
[----:B------:R-:W-:Y:S01]  /*7620*/  IMAD.IADD R56, R7, 0x1, R56 ;  /* 0x0000000107387824 */ /* 0x000fe200078e0238 */
[----:B------:R-:W-:Y:S04]  /*7630*/  STS [R52], RZ ;  /* 0x000000ff34007388 */ /* 0x000fe80000000800 */
        /* <DEDUP_REMOVED lines=213> */
[----:B------:R-:W-:Y:S02]  /*8390*/  IMAD R108, R79, -0x14, R4 ;  /* 0xffffffec4f6c7824 */ /* 0x000fe400078e0204 */
        /* <DEDUP_REMOVED lines=73> */
[----:B0-----:R-:W-:-:S05]  /*8830*/  @P0 IMAD.IADD R142, R5, 0x1, R142 ;  /* 0x00000001058e0824 */ /* 0x001fca00078e028e */
[----:B------:R-:W0:Y:S01]  /*8840*/  SHFL.UP P0, R143, R142, 0x8, RZ ;  /* 0x050000008e8f7989 */ /* 0x000e2200000000ff */
[----:B------:R-:W-:Y:S01]  /*8850*/  ISETP.NE.AND P3, PT, R3, 0x1f, PT ;  /* 0x0000001f0300780c */ /* 0x000fe20003f65270 */
[----:B0-----:R-:W-:-:S05]  /*8860*/  @P0 IMAD.IADD R143, R142, 0x1, R143 ;  /* 0x000000018e8f0824 */ /* 0x001fca00078e028f */
[----:B------:R-:W0:Y:S07]  /*8870*/  SHFL.UP P0, R144, R143, 0x10, RZ ;  /* 0x060000008f907989 */ /* 0x000e2e00000000ff */
[----:B------:R-:W-:-:S04]  /*8880*/  @!P3 SHF.R.U32.HI R6, RZ, 0x3, R79 ;  /* 0x00000003ff06b819 */ /* 0x000fc8000001164f */
[----:B------:R-:W-:Y:S01]  /*8890*/  @!P3 LOP3.LUT R145, R6, 0x7c, RZ, 0xc0, !PT ;  /* 0x0000007c0691b812 */ /* 0x000fe200078ec0ff */
[----:B0-----:R-:W-:-:S05]  /*88a0*/  @P0 IMAD.IADD R144, R143, 0x1, R144 ;  /* 0x000000018f900824 */ /* 0x001fca00078e0290 */
[----:B------:R-:W-:Y:S01]  /*88b0*/  @!P3 STS [R145+UR4+0x6300], R144 ;  /* 0x006300909100b988 */ /* 0x000fe20008000804 */
[----:B------:R-:W-:Y:S06]  /*88c0*/  BAR.SYNC.DEFER_BLOCKING 0x0 ;  /* 0x0000000000007b1d */ /* 0x000fec0000010000 */
[----:B------:R-:W0:Y:S04]  /*88d0*/  LDS.128 R4, [UR4+0x6300] ;  /* 0x00630004ff047984 */ /* 0x000e280008000c00 */
[----:B------:R-:W1:Y:S01]  /*88e0*/  LDS.64 R48, [UR4+0x6310] ;  /* 0x00631004ff307984 */ /* 0x000e620008000a00 */
[----:B------:R-:W-:-:S02]  /*88f0*/  ISETP.NE.AND P0, PT, R2, 0x2, PT ;  /* 0x000000020200780c */ /* 0x000fc40003f05270 */
[----:B------:R-:W-:-:S04]  /*8900*/  ISETP.NE.AND P4, PT, R3, RZ, PT ;  /* 0x000000ff0300720c */ /* 0x000fc80003f85270 */
[----:B------:R-:W-:Y:S02]  /*8910*/  ISETP.GT.U32.OR P5, PT, R79, 0x1f, P4 ;  /* 0x0000001f4f00780c */ /* 0x000fe400027a4470 */
[----:B------:R-:W-:Y:S01]  /*8920*/  ISETP.NE.AND P3, PT, R2, 0x5, PT ;  /* 0x000000050200780c */ /* 0x000fe20003f65270 */
[----:B0-----:R-:W-:-:S04]  /*8930*/  IMAD.IADD R5, R4, 0x1, R5 ;  /* 0x0000000104057824 */ /* 0x001fc800078e0205 */
[----:B------:R-:W-:Y:S01]  /*8940*/  IMAD.IADD R6, R6, 0x1, R5 ;  /* 0x0000000106067824 */ /* 0x000fe200078e0205 */
[----:B------:R-:W-:Y:S02]  /*8950*/  SEL R4, R5, R4, !P0 ;  /* 0x0000000405047207 */ /* 0x000fe40004000000 */
[----:B------:R-:W-:Y:S01]  /*8960*/  ISETP.NE.AND P0, PT, R2, 0x3, PT ;  /* 0x000000030200780c */ /* 0x000fe20003f05270 */
[----:B------:R-:W-:-:S03]  /*8970*/  IMAD.IADD R7, R7, 0x1, R6 ;  /* 0x0000000107077824 */ /* 0x000fc600078e0206 */
[----:B------:R-:W-:Y:S02]  /*8980*/  SEL R4, R6, R4, !P0 ;  /* 0x0000000406047207 */ /* 0x000fe40004000000 */
[----:B------:R-:W-:Y:S01]  /*8990*/  ISETP.NE.AND P0, PT, R2, 0x4, PT ;  /* 0x000000040200780c */ /* 0x000fe20003f05270 */
[----:B------:R-:W-:Y:S02]  /*89a0*/  IMAD.IADD R5, R144, 0x1, -R141 ;  /* 0x0000000190057824 */ /* 0x000fe400078e0a8d */
[C---:B-1----:R-:W-:Y:S01]  /*89b0*/  IMAD.IADD R48, R7.reuse, 0x1, R48 ;  /* 0x0000000107307824 */ /* 0x042fe200078e0230 */
[----:B------:R-:W-:Y:S02]  /*89c0*/  SEL R4, R7, R4, !P0 ;  /* 0x0000000407047207 */ /* 0x000fe40004000000 */
[----:B------:R-:W-:Y:S02]  /*89d0*/  SEL R7, R5, RZ, P4 ;  /* 0x000000ff05077207 */ /* 0x000fe40002000000 */
[----:B------:R-:W-:Y:S01]  /*89e0*/  SEL R4, R48, R4, !P3 ;  /* 0x0000000430047207 */ /* 0x000fe20005800000 */
[----:B------:R-:W-:-:S04]  /*89f0*/  IMAD.IADD R49, R49, 0x1, R48 ;  /* 0x0000000131317824 */ /* 0x000fc800078e0230 */
[----:B------:R-:W-:Y:S02]  /*8a00*/  @P2 IMAD.IADD R5, R4, 0x1, R7 ;  /* 0x0000000104052824 */ /* 0x000fe400078e0207 */
[----:B------:R-:W-:-:S05]  /*8a10*/  @!P5 IMAD.U32 R5, R49, 0x10000, RZ ;  /* 0x000100003105d824 */ /* 0x000fca00078e00ff */
[----:B------:R-:W-:Y:S01]  /*8a20*/  @!P5 STS [UR4+0x6320], R5 ;  /* 0x00632005ff00d988 */ /* 0x000fe20008000804 */
[----:B------:R-:W-:Y:S01]  /*8a30*/  ISETP.NE.AND P0, PT, R79, RZ, PT ;  /* 0x000000ff4f00720c */ /* 0x000fe20003f05270 */
[----:B------:R-:W-:-:S12]  /*8a40*/  BAR.SYNC.DEFER_BLOCKING 0x0 ;  /* 0x0000000000007b1d */ /* 0x000fd80000010000 */
[----:B------:R-:W0:Y:S01]  /*8a50*/  @P0 LDS R2, [UR4+0x6320] ;  /* 0x00632004ff020984 */ /* 0x000e220008000800 */
[----:B------:R-:W-:Y:S01]  /*8a60*/  @!P1 LOP3.LUT R4, R79, 0x1f, RZ, 0xc0, !PT ;  /* 0x0000001f4f049812 */ /* 0x000fe200078ec0ff */
[----:B------:R-:W-:Y:S01]  /*8a70*/  IMAD.U32 R7, RZ, RZ, UR4 ;  /* 0x00000004ff077e24 */ /* 0x000fe2000f8e00ff */
[----:B------:R-:W-:-:S03]  /*8a80*/  @!P1 SHF.R.U32.HI R6, RZ, 0x4, R79 ;  /* 0x00000004ff069819 */ /* 0x000fc6000001164f */
[----:B------:R-:W-:Y:S01]  /*8a90*/  @!P1 IMAD R4, R4, 0x300, R7 ;  /* 0x0000030004049824 */ /* 0x000fe200078e0207 */
[----:B------:R-:W-:Y:S01]  /*8aa0*/  @!P1 LOP3.LUT R7, R6, 0x3e, RZ, 0xc0, !PT ;  /* 0x0000003e06079812 */ /* 0x000fe200078ec0ff */
[----:B0-----:R-:W-:-:S04]  /*8ab0*/  @P0 IMAD.IADD R5, R5, 0x1, R2 ;  /* 0x0000000105050824 */ /* 0x001fc800078e0202 */
[----:B------:R-:W-:Y:S02]  /*8ac0*/  @!P1 IMAD.IADD R2, R4, 0x1, R7 ;  /* 0x0000000104029824 */ /* 0x000fe400078e0207 */
        /* <DEDUP_REMOVED lines=67> */
[----:B------:R-:W-:Y:S04]  /*8f00*/  LDS.U16 R5, [R56] ;  /* 0x0000000038057984 */ /* 0x000fe80000000400 */
[----:B------:R-:W-:Y:S04]  /*8f10*/  LDS.U16 R7, [R58] ;  /* 0x000000003a077984 */ /* 0x000fe80000000400 */
[----:B------:R-:W-:Y:S04]  /*8f20*/  LDS.U16 R49, [R62] ;  /* 0x000000003e317984 */ /* 0x000fe80000000400 */
[----:B------:R-:W-:Y:S04]  /*8f30*/  LDS.U16 R109, [R66] ;  /* 0x00000000426d7984 */ /* 0x000fe80000000400 */
[----:B------:R-:W-:Y:S04]  /*8f40*/  LDS.U16 R111, [R70] ;  /* 0x00000000466f7984 */ /* 0x000fe80000000400 */
[----:B------:R-:W-:Y:S04]  /*8f50*/  LDS.U16 R113, [R74] ;  /* 0x000000004a717984 */ /* 0x000fe80000000400 */
[----:B------:R-:W-:Y:S04]  /*8f60*/  LDS.U16 R115, [R78] ;  /* 0x000000004e737984 */ /* 0x000fe80000000400 */
[----:B------:R-:W-:Y:S04]  /*8f70*/  LDS.U16 R117, [R82] ;  /* 0x0000000052757984 */ /* 0x000fe80000000400 */
[----:B------:R-:W1:Y:S04]  /*8f80*/  LDS.U16 R86, [R86] ;  /* 0x0000000056567984 */ /* 0x000e680000000400 */
[----:B------:R-:W2:Y:S04]  /*8f90*/  LDS.U16 R88, [R88] ;  /* 0x0000000058587984 */ /* 0x000ea80000000400 */
[----:B------:R-:W3:Y:S04]  /*8fa0*/  LDS.U16 R90, [R90] ;  /* 0x000000005a5a7984 */ /* 0x000ee80000000400 */
[----:B------:R-:W4:Y:S04]  /*8fb0*/  LDS.U16 R92, [R92] ;  /* 0x000000005c5c7984 */ /* 0x000f280000000400 */
[----:B------:R-:W5:Y:S04]  /*8fc0*/  LDS.U16 R94, [R94] ;  /* 0x000000005e5e7984 */ /* 0x000f680000000400 */
[----:B------:R-:W5:Y:S04]  /*8fd0*/  LDS.U16 R96, [R96] ;  /* 0x0000000060607984 */ /* 0x000f680000000400 */
[----:B------:R-:W5:Y:S04]  /*8fe0*/  LDS.U16 R98, [R98] ;  /* 0x0000000062627984 */ /* 0x000f680000000400 */
[----:B------:R-:W5:Y:S04]  /*8ff0*/  LDS.U16 R100, [R100] ;  /* 0x0000000064647984 */ /* 0x000f680000000400 */
[----:B------:R-:W5:Y:S04]  /*9000*/  LDS.U16 R102, [R102] ;  /* 0x0000000066667984 */ /* 0x000f680000000400 */
[----:B------:R-:W5:Y:S04]  /*9010*/  LDS.U16 R104, [R104] ;  /* 0x0000000068687984 */ /* 0x000f680000000400 */
[----:B------:R-:W5:Y:S01]  /*9020*/  LDS.U16 R106, [R106] ;  /* 0x000000006a6a7984 */ /* 0x000f620000000400 */
[----:B------:R-:W-:Y:S06]  /*9030*/  BAR.SYNC.DEFER_BLOCKING 0x0 ;  /* 0x0000000000007b1d */ /* 0x000fec0000010000 */
[----:B0-----:R0:W-:Y:S01]  /*9040*/  @!P1 STS [R52], R3 ;  /* 0x0000000334009388 */ /* 0x0011e20000000800 */
[----:B-1----:R-:W-:-:S02]  /*9050*/  IMAD.IADD R86, R87, 0x1, R86 ;  /* 0x0000000157567824 */ /* 0x002fc400078e0256 */
[----:B------:R-:W-:Y:S01]  /*9060*/  @!P1 IMAD.IADD R87, R10, 0x1, -R3 ;  /* 0x000000010a579824 */ /* 0x000fe200078e0a03 */
[----:B------:R-:W-:Y:S08]  /*9070*/  BAR.SYNC.DEFER_BLOCKING 0x0 ;  /* 0x0000000000007b1d */ /* 0x000ff00000010000 */
[----:B------:R-:W-:Y:S01]  /*9080*/  BAR.SYNC.DEFER_BLOCKING 0x0 ;  /* 0x0000000000007b1d */ /* 0x000fe20000010000 */
[----:B------:R-:W-:-:S02]  /*9090*/  IMAD.IADD R5, R54, 0x1, R5 ;  /* 0x0000000136057824 */ /* 0x000fc400078e0205 */
[----:B------:R-:W-:Y:S02]  /*90a0*/  IMAD.IADD R7, R60, 0x1, R7 ;  /* 0x000000013c077824 */ /* 0x000fe400078e0207 */
[----:B------:R-:W-:Y:S01]  /*90b0*/  IMAD.IADD R49, R64, 0x1, R49 ;  /* 0x0000000140317824 */ /* 0x000fe200078e0231 */
[----:B------:R-:W-:Y:S01]  /*90c0*/  @!P1 STS [R52+0x7200], R87 ;  /* 0x0072005734009388 */ /* 0x000fe20000000800 */
[----:B------:R-:W-:Y:S01]  /*90d0*/  IMAD.IADD R109, R68, 0x1, R109 ;  /* 0x00000001446d7824 */ /* 0x000fe200078e026d */
[----:B------:R-:W-:Y:S01]  /*90e0*/  LEA R5, R5, UR4, 0x3 ;  /* 0x0000000405057c11 */ /* 0x000fe2000f8e18ff */
[----:B------:R-:W-:Y:S01]  /*90f0*/  BAR.SYNC.DEFER_BLOCKING 0x0 ;  /* 0x0000000000007b1d */ /* 0x000fe20000010000 */
[----:B------:R-:W-:Y:S01]  /*9100*/  IMAD.IADD R111, R72, 0x1, R111 ;  /* 0x00000001486f7824 */ /* 0x000fe200078e026f */
[----:B------:R-:W-:Y:S01]  /*9110*/  LEA R7, R7, UR4, 0x3 ;  /* 0x0000000407077c11 */ /* 0x000fe2000f8e18ff */
[----:B------:R-:W-:Y:S01]  /*9120*/  IMAD.IADD R113, R76, 0x1, R113 ;  /* 0x000000014c717824 */ /* 0x000fe200078e0271 */
[----:B------:R-:W-:Y:S01]  /*9130*/  LEA R49, R49, UR4, 0x3 ;  /* 0x0000000431317c11 */ /* 0x000fe2000f8e18ff */
[----:B------:R-:W-:Y:S01]  /*9140*/  IMAD.IADD R115, R80, 0x1, R115 ;  /* 0x0000000150737824 */ /* 0x000fe200078e0273 */
[----:B------:R-:W-:Y:S01]  /*9150*/  LEA R109, R109, UR4, 0x3 ;  /* 0x000000046d6d7c11 */ /* 0x000fe2000f8e18ff */
[----:B------:R-:W-:Y:S01]  /*9160*/  IMAD.IADD R117, R84, 0x1, R117 ;  /* 0x0000000154757824 */ /* 0x000fe200078e0275 */
[----:B------:R-:W-:Y:S01]  /*9170*/  LEA R111, R111, UR4, 0x3 ;  /* 0x000000046f6f7c11 */ /* 0x000fe2000f8e18ff */
[----:B--2---:R-:W-:Y:S01]  /*9180*/  IMAD.IADD R88, R89, 0x1, R88 ;  /* 0x0000000159587824 */ /* 0x004fe200078e0258 */
[----:B------:R-:W-:Y:S01]  /*9190*/  LEA R113, R113, UR4, 0x3 ;  /* 0x0000000471717c11 */ /* 0x000fe2000f8e18ff */
[----:B---3--:R-:W-:Y:S01]  /*91a0*/  IMAD.IADD R90, R91, 0x1, R90 ;  /* 0x000000015b5a7824 */ /* 0x008fe200078e025a */
[----:B------:R-:W-:Y:S01]  /*91b0*/  LEA R115, R115, UR4, 0x3 ;  /* 0x0000000473737c11 */ /* 0x000fe2000f8e18ff */
[----:B----4-:R-:W-:Y:S01]  /*91c0*/  IMAD.IADD R92, R93, 0x1, R92 ;  /* 0x000000015d5c7824 */ /* 0x010fe200078e025c */
[----:B------:R-:W-:Y:S01]  /*91d0*/  LEA R117, R117, UR4, 0x3 ;  /* 0x0000000475757c11 */ /* 0x000fe2000f8e18ff */
[----:B-----5:R-:W-:Y:S01]  /*91e0*/  IMAD.IADD R94, R95, 0x1, R94 ;  /* 0x000000015f5e7824 */ /* 0x020fe200078e025e */
[----:B0-----:R-:W-:Y:S01]  /*91f0*/  LEA R3, R86, UR4, 0x3 ;  /* 0x0000000456037c11 */ /* 0x001fe2000f8e18ff */
[----:B------:R-:W-:-:S02]  /*9200*/  IMAD.IADD R96, R97, 0x1, R96 ;  /* 0x0000000161607824 */ /* 0x000fc400078e0260 */
[----:B------:R-:W-:Y:S01]  /*9210*/  IMAD.IADD R98, R99, 0x1, R98 ;  /* 0x0000000163627824 */ /* 0x000fe200078e0262 */
[----:B------:R0:W-:Y:S04]  /*9220*/  STS.64 [R5], R46 ;  /* 0x0000002e05007388 */ /* 0x0001e80000000a00 */
[----:B------:R1:W-:Y:S01]  /*9230*/  STS.64 [R7], R44 ;  /* 0x0000002c07007388 */ /* 0x0003e20000000a00 */
[----:B------:R-:W-:-:S03]  /*9240*/  IMAD.IADD R100, R101, 0x1, R100 ;  /* 0x0000000165647824 */ /* 0x000fc600078e0264 */
[----:B------:R2:W-:Y:S01]  /*9250*/  STS.64 [R49], R42 ;  /* 0x0000002a31007388 */ /* 0x0005e20000000a00 */
[----:B------:R-:W-:-:S03]  /*9260*/  IMAD.IADD R102, R103, 0x1, R102 ;  /* 0x0000000167667824 */ /* 0x000fc600078e0266 */
[----:B------:R3:W-:Y:S01]  /*9270*/  STS.64 [R109], R40 ;  /* 0x000000286d007388 */ /* 0x0007e20000000a00 */
[----:B0-----:R-:W-:-:S03]  /*9280*/  LEA R5, R88, UR4, 0x3 ;  /* 0x0000000458057c11 */ /* 0x001fc6000f8e18ff */
[----:B------:R-:W-:Y:S01]  /*9290*/  STS.64 [R111], R38 ;  /* 0x000000266f007388 */ /* 0x000fe20000000a00 */
[----:B-1----:R-:W-:Y:S01]  /*92a0*/  LEA R7, R90, UR4, 0x3 ;  /* 0x000000045a077c11 */ /* 0x002fe2000f8e18ff */
[----:B------:R-:W-:Y:S02]  /*92b0*/  IMAD.IADD R104, R105, 0x1, R104 ;  /* 0x0000000169687824 */ /* 0x000fe400078e0268 */
[----:B------:R0:W-:Y:S01]  /*92c0*/  STS.64 [R113], R36 ;  /* 0x0000002471007388 */ /* 0x0001e20000000a00 */
[----:B--2---:R-:W-:Y:S01]  /*92d0*/  LEA R43, R94, UR4, 0x3 ;  /* 0x000000045e2b7c11 */ /* 0x004fe2000f8e18ff */
[----:B------:R-:W-:Y:S02]  /*92e0*/  IMAD.IADD R106, R107, 0x1, R106 ;  /* 0x000000016b6a7824 */ /* 0x000fe400078e026a */
[----:B------:R1:W-:Y:S01]  /*92f0*/  STS.64 [R115], R34 ;  /* 0x0000002273007388 */ /* 0x0003e20000000a00 */
[----:B---3--:R-:W-:Y:S02]  /*9300*/  LEA R41, R92, UR4, 0x3 ;  /* 0x000000045c297c11 */ /* 0x008fe4000f8e18ff */
[----:B------:R-:W-:Y:S01]  /*9310*/  LEA R45, R96, UR4, 0x3 ;  /* 0x00000004602d7c11 */ /* 0x000fe2000f8e18ff */
[----:B------:R2:W-:Y:S04]  /*9320*/  STS.64 [R117], R32 ;  /* 0x0000002075007388 */ /* 0x0005e80000000a00 */
[----:B------:R3:W-:Y:S01]  /*9330*/  STS.64 [R3], R30 ;  /* 0x0000001e03007388 */ /* 0x0007e20000000a00 */
[----:B0-----:R-:W-:-:S03]  /*9340*/  LEA R37, R104, UR4, 0x3 ;  /* 0x0000000468257c11 */ /* 0x001fc6000f8e18ff */
[----:B------:R-:W-:Y:S01]  /*9350*/  STS.64 [R5], R28 ;  /* 0x0000001c05007388 */ /* 0x000fe20000000a00 */
[----:B-1----:R-:W-:-:S03]  /*9360*/  LEA R35, R102, UR4, 0x3 ;  /* 0x0000000466237c11 */ /* 0x002fc6000f8e18ff */
[----:B------:R-:W-:Y:S01]  /*9370*/  STS.64 [R7], R26 ;  /* 0x0000001a07007388 */ /* 0x000fe20000000a00 */
[----:B--2---:R-:W-:Y:S02]  /*9380*/  LEA R33, R100, UR4, 0x3 ;  /* 0x0000000464217c11 */ /* 0x004fe4000f8e18ff */
[----:B---3--:R-:W-:Y:S01]  /*9390*/  LEA R3, R98, UR4, 0x3 ;  /* 0x0000000462037c11 */ /* 0x008fe2000f8e18ff */
[----:B------:R-:W-:Y:S01]  /*93a0*/  STS.64 [R41], R24 ;  /* 0x0000001829007388 */ /* 0x000fe20000000a00 */
[----:B------:R-:W-:-:S03]  /*93b0*/  LEA R39, R106, UR4, 0x3 ;  /* 0x000000046a277c11 */ /* 0x000fc6000f8e18ff */
[----:B------:R-:W-:Y:S04]  /*93c0*/  STS.64 [R43], R22 ;  /* 0x000000162b007388 */ /* 0x000fe80000000a00 */
[----:B------:R-:W-:Y:S04]  /*93d0*/  STS.64 [R45], R20 ;  /* 0x000000142d007388 */ /* 0x000fe80000000a00 */
[----:B------:R0:W-:Y:S04]  /*93e0*/  STS.64 [R3], R18 ;  /* 0x0000001203007388 */ /* 0x0001e80000000a00 */
        /* <DEDUP_REMOVED lines=8> */
[----:B------:R-:W4:Y:S01]  /*9470*/  LDS.64 R30, [R50+0x1200] ;  /* 0x00120000321e7984 */ /* 0x000f220000000a00 */
[----:B------:R-:W-:-:S02]  /*9480*/  ISETP.GE.AND P0, PT, R79, R0, PT ;  /* 0x000000004f00720c */ /* 0x000fc40003f06270 */
[-C--:B------:R-:W-:Y:S01]  /*9490*/  ISETP.GE.AND P1, PT, R81, R0.reuse, PT ;  /* 0x000000005100720c */ /* 0x080fe20003f26270 */
[----:B------:R-:W-:Y:S01]  /*94a0*/  LDS.64 R14, [R50+0x1e00] ;  /* 0x001e0000320e7984 */ /* 0x000fe20000000a00 */
[-C--:B------:R-:W-:Y:S02]  /*94b0*/  ISETP.GE.AND P2, PT, R83, R0.reuse, PT ;  /* 0x000000005300720c */ /* 0x080fe40003f46270 */
[----:B------:R-:W-:Y:S01]  /*94c0*/  ISETP.GE.AND P5, PT, R85, R0, PT ;  /* 0x000000005500720c */ /* 0x000fe20003fa6270 */
[----:B------:R-:W-:Y:S04]  /*94d0*/  LDS.64 R16, [R50+0x1800] ;  /* 0x0018000032107984 */ /* 0x000fe80000000a00 */
[----:B------:R-:W-:Y:S02]  /*94e0*/  LDS.64 R12, [R50+0x2400] ;  /* 0x00240000320c7984 */ /* 0x000fe40000000a00 */
[----:B0-----:R-:W0:Y:S02]  /*94f0*/  @!P0 LDC.64 R18, c[0x0][0x388] ;  /* 0x0000e200ff128b82 */ /* 0x001e240000000a00 */
[----:B------:R-:W-:Y:S04]  /*9500*/  LDS.64 R8, [R50+0x2a00] ;  /* 0x002a000032087984 */ /* 0x000fe80000000a00 */
[----:B------:R-:W-:Y:S02]  /*9510*/  LDS.64 R6, [R50+0x3000] ;  /* 0x0030000032067984 */ /* 0x000fe40000000a00 */
[----:B------:R-:W5:Y:S01]  /*9520*/  @!P1 LDC.64 R24, c[0x0][0x388] ;  /* 0x0000e200ff189b82 */ /* 0x000f620000000a00 */
[----:B-1----:R-:W-:-:S07]  /*9530*/  SHF.R.U64 R2, R20, UR13, R21 ;  /* 0x0000000d14027c19 */ /* 0x002fce0008001215 */
[----:B------:R-:W1:Y:S01]  /*9540*/  @!P2 LDC.64 R28, c[0x0][0x388] ;  /* 0x0000e200ff1cab82 */ /* 0x000e620000000a00 */
[----:B--2---:R-:W-:Y:S02]  /*9550*/  SHF.R.U64 R3, R22, UR13, R23 ;  /* 0x0000000d16037c19 */ /* 0x004fe40008001217 */
[----:B------:R-:W-:Y:S02]  /*9560*/  @!P0 LOP3.LUT R2, R2, UR5, RZ, 0xc0, !PT ;  /* 0x0000000502028c12 */ /* 0x000fe4000f8ec0ff */
[----:B---3--:R-:W-:Y:S02]  /*9570*/  SHF.R.U64 R4, R26, UR13, R27 ;  /* 0x0000000d1a047c19 */ /* 0x008fe4000800121b */
[----:B------:R-:W-:Y:S01]  /*9580*/  @!P1 LOP3.LUT R3, R3, UR5, RZ, 0xc0, !PT ;  /* 0x0000000503039c12 */ /* 0x000fe2000f8ec0ff */
[----:B------:R-:W2:Y:S01]  /*9590*/  @!P5 LDC.64 R32, c[0x0][0x388] ;  /* 0x0000e200ff20db82 */ /* 0x000ea20000000a00 */
[----:B----4-:R-:W-:Y:S02]  /*95a0*/  SHF.R.U64 R5, R30, UR13, R31 ;  /* 0x0000000d1e057c19 */ /* 0x010fe4000800121f */
[----:B------:R-:W-:-:S02]  /*95b0*/  @!P2 LOP3.LUT R4, R4, UR5, RZ, 0xc0, !PT ;  /* 0x000000050404ac12 */ /* 0x000fc4000f8ec0ff */
[----:B------:R-:W-:Y:S02]  /*95c0*/  @!P0 LEA R2, R2, UR4, 0x2 ;  /* 0x0000000402028c11 */ /* 0x000fe4000f8e10ff */
[----:B------:R-:W-:Y:S02]  /*95d0*/  @!P5 LOP3.LUT R5, R5, UR5, RZ, 0xc0, !PT ;  /* 0x000000050505dc12 */ /* 0x000fe4000f8ec0ff */
[----:B------:R-:W-:Y:S01]  /*95e0*/  @!P1 LEA R3, R3, UR4, 0x2 ;  /* 0x0000000403039c11 */ /* 0x000fe2000f8e10ff */
[----:B------:R-:W3:Y:S01]  /*95f0*/  @!P0 LDS R10, [R2+0x7200] ;  /* 0x00720000020a8984 */ /* 0x000ee20000000800 */
[----:B------:R-:W-:Y:S02]  /*9600*/  @!P2 LEA R4, R4, UR4, 0x2 ;  /* 0x000000040404ac11 */ /* 0x000fe4000f8e10ff */
[----:B------:R-:W-:Y:S01]  /*9610*/  @!P5 LEA R35, R5, UR4, 0x2 ;  /* 0x000000040523dc11 */ /* 0x000fe2000f8e10ff */
[----:B------:R-:W4:Y:S04]  /*9620*/  @!P1 LDS R34, [R3+0x7200] ;  /* 0x0072000003229984 */ /* 0x000f280000000800 */
[----:B------:R-:W5:Y:S04]  /*9630*/  @!P2 LDS R36, [R4+0x7200] ;  /* 0x007200000424a984 */ /* 0x000f680000000800 */
[----:B------:R-:W1:Y:S04]  /*9640*/  @!P5 LDS R38, [R35+0x7200] ;  /* 0x007200002326d984 */ /* 0x000e680000000800 */
[----:B------:R-:W2:Y:S04]  /*9650*/  LDS.64 R4, [R50+0x3600] ;  /* 0x0036000032047984 */ /* 0x000ea80000000a00 */
[----:B------:R-:W2:Y:S01]  /*9660*/  LDS.64 R2, [R50+0x3c00] ;  /* 0x003c000032027984 */ /* 0x000ea20000000a00 */
[----:B------:R-:W-:-:S02]  /*9670*/  ISETP.GE.AND P4, PT, R75, R0, PT ;  /* 0x000000004b00720c */ /* 0x000fc40003f86270 */
[-C--:B------:R-:W-:Y:S02]  /*9680*/  ISETP.GE.AND P3, PT, R77, R0.reuse, PT ;  /* 0x000000004d00720c */ /* 0x080fe40003f66270 */
[----:B------:R-:W-:Y:S01]  /*9690*/  ISETP.GE.AND P6, PT, R73, R0, PT ;  /* 0x000000004900720c */ /* 0x000fe20003fc6270 */
[----:B---3--:R-:W-:Y:S02]  /*96a0*/  @!P0 IMAD.IADD R79, R10, 0x1, R79 ;  /* 0x000000010a4f8824 */ /* 0x008fe400078e024f */
[----:B----4-:R-:W-:Y:S02]  /*96b0*/  @!P1 IMAD.IADD R81, R81, 0x1, R34 ;  /* 0x0000000151519824 */ /* 0x010fe400078e0222 */
[----:B0-----:R-:W-:Y:S01]  /*96c0*/  @!P0 IMAD.WIDE.U32 R18, R79, 0x8, R18 ;  /* 0x000000084f128825 */ /* 0x001fe200078e0012 */
[----:B------:R-:W-:-:S03]  /*96d0*/  SHF.R.U64 R34, R14, UR13, R15 ;  /* 0x0000000d0e227c19 */ /* 0x000fc6000800120f */
[----:B-----5:R-:W-:Y:S02]  /*96e0*/  @!P2 IMAD.IADD R83, R83, 0x1, R36 ;  /* 0x000000015353a824 */ /* 0x020fe400078e0224 */
[----:B-1----:R-:W-:Y:S02]  /*96f0*/  @!P5 IMAD.IADD R85, R85, 0x1, R38 ;  /* 0x000000015555d824 */ /* 0x002fe400078e0226 */
[----:B------:R-:W-:Y:S01]  /*9700*/  @!P1 IMAD.WIDE.U32 R24, R81, 0x8, R24 ;  /* 0x0000000851189825 */ /* 0x000fe200078e0018 */
[----:B------:R0:W-:Y:S01]  /*9710*/  @!P0 STG.E.64 desc[UR10][R18.64], R20 ;  /* 0x0000001412008986 */ /* 0x0001e2000c101b0a */
[----:B------:R-:W-:Y:S01]  /*9720*/  SHF.R.U64 R10, R16, UR13, R17 ;  /* 0x0000000d100a7c19 */ /* 0x000fe20008001211 */
[----:B------:R-:W1:Y:S01]  /*9730*/  @!P6 LDC.64 R36, c[0x0][0x388] ;  /* 0x0000e200ff24eb82 */ /* 0x000e620000000a00 */
[----:B------:R-:W-:Y:S01]  /*9740*/  @!P2 IMAD.WIDE.U32 R28, R83, 0x8, R28 ;  /* 0x00000008531ca825 */ /* 0x000fe200078e001c */
[----:B------:R-:W-:Y:S03]  /*9750*/  @!P1 STG.E.64 desc[UR10][R24.64], R22 ;  /* 0x0000001618009986 */ /* 0x000fe6000c101b0a */
[----:B--2---:R-:W-:Y:S01]  /*9760*/  @!P5 IMAD.WIDE.U32 R32, R85, 0x8, R32 ;  /* 0x000000085520d825 */ /* 0x004fe200078e0020 */
[----:B------:R-:W-:Y:S01]  /*9770*/  @!P2 STG.E.64 desc[UR10][R28.64], R26 ;  /* 0x0000001a1c00a986 */ /* 0x000fe2000c101b0a */
[----:B0-----:R-:W-:-:S03]  /*9780*/  @!P4 LOP3.LUT R18, R34, UR5, RZ, 0xc0, !PT ;  /* 0x000000052212cc12 */ /* 0x001fc6000f8ec0ff */
[----:B------:R0:W-:Y:S01]  /*9790*/  @!P5 STG.E.64 desc[UR10][R32.64], R30 ;  /* 0x0000001e2000d986 */ /* 0x0001e2000c101b0a */
[-C--:B------:R-:W-:Y:S01]  /*97a0*/  ISETP.GE.AND P5, PT, R71, R0.reuse, PT ;  /* 0x000000004700720c */ /* 0x080fe20003fa6270 */
[----:B------:R-:W2:Y:S01]  /*97b0*/  @!P4 LDC.64 R34, c[0x0][0x388] ;  /* 0x0000e200ff22cb82 */ /* 0x000ea20000000a00 */
[----:B------:R-:W-:Y:S01]  /*97c0*/  @!P4 LEA R18, R18, UR4, 0x2 ;  /* 0x000000041212cc11 */ /* 0x000fe2000f8e10ff */
[----:B------:R-:W-:Y:S01]  /*97d0*/  LDS.64 R26, [R50+0x4200] ;  /* 0x00420000321a7984 */ /* 0x000fe20000000a00 */
[-C--:B------:R-:W-:Y:S02]  /*97e0*/  ISETP.GE.AND P0, PT, R69, R0.reuse, PT ;  /* 0x000000004500720c */ /* 0x080fe40003f06270 */
[-C--:B------:R-:W-:Y:S01]  /*97f0*/  ISETP.GE.AND P1, PT, R67, R0.reuse, PT ;  /* 0x000000004300720c */ /* 0x080fe20003f26270 */
[----:B------:R-:W3:Y:S01]  /*9800*/  @!P4 LDS R22, [R18+0x7200] ;  /* 0x007200001216c984 */ /* 0x000ee20000000800 */
[----:B------:R-:W-:Y:S02]  /*9810*/  ISETP.GE.AND P2, PT, R65, R0, PT ;  /* 0x000000004100720c */ /* 0x000fe40003f46270 */
[----:B------:R-:W-:Y:S01]  /*9820*/  @!P3 LOP3.LUT R10, R10, UR5, RZ, 0xc0, !PT ;  /* 0x000000050a0abc12 */ /* 0x000fe2000f8ec0ff */
[----:B------:R-:W-:Y:S01]  /*9830*/  LDS.64 R28, [R50+0x4800] ;  /* 0x00480000321c7984 */ /* 0x000fe20000000a00 */
[----:B------:R-:W-:Y:S01]  /*9840*/  SHF.R.U64 R19, R12, UR13, R13 ;  /* 0x0000000d0c137c19 */ /* 0x000fe2000800120d */
[----:B0-----:R-:W0:Y:S01]  /*9850*/  @!P3 LDC.64 R32, c[0x0][0x388] ;  /* 0x0000e200ff20bb82 */ /* 0x001e220000000a00 */
[----:B------:R-:W-:-:S02]  /*9860*/  @!P3 LEA R10, R10, UR4, 0x2 ;  /* 0x000000040a0abc11 */ /* 0x000fc4000f8e10ff */
[----:B------:R-:W-:Y:S02]  /*9870*/  SHF.R.U64 R20, R8, UR13, R9 ;  /* 0x0000000d08147c19 */ /* 0x000fe40008001209 */
[----:B------:R-:W-:Y:S02]  /*9880*/  SHF.R.U64 R21, R6, UR13, R7 ;  /* 0x0000000d06157c19 */ /* 0x000fe40008001207 */
[----:B------:R-:W-:Y:S01]  /*9890*/  @!P6 LOP3.LUT R19, R19, UR5, RZ, 0xc0, !PT ;  /* 0x000000051313ec12 */ /* 0x000fe2000f8ec0ff */
[----:B------:R-:W4:Y:S01]  /*98a0*/  @!P3 LDS R10, [R10+0x7200] ;  /* 0x007200000a0ab984 */ /* 0x000f220000000800 */
[----:B------:R-:W-:Y:S01]  /*98b0*/  SHF.R.U64 R23, R4, UR13, R5 ;  /* 0x0000000d04177c19 */ /* 0x000fe20008001205 */
[----:B------:R-:W5:Y:S01]  /*98c0*/  @!P5 LDC.64 R38, c[0x0][0x388] ;  /* 0x0000e200ff26db82 */ /* 0x000f620000000a00 */
[----:B------:R-:W-:Y:S02]  /*98d0*/  SHF.R.U64 R24, R2, UR13, R3 ;  /* 0x0000000d02187c19 */ /* 0x000fe40008001203 */
[----:B------:R-:W-:-:S02]  /*98e0*/  @!P5 LOP3.LUT R20, R20, UR5, RZ, 0xc0, !PT ;  /* 0x000000051414dc12 */ /* 0x000fc4000f8ec0ff */
[----:B------:R-:W-:Y:S02]  /*98f0*/  @!P6 LEA R19, R19, UR4, 0x2 ;  /* 0x000000041313ec11 */ /* 0x000fe4000f8e10ff */
[----:B------:R-:W-:Y:S01]  /*9900*/  @!P0 LOP3.LUT R21, R21, UR5, RZ, 0xc0, !PT ;  /* 0x0000000515158c12 */ /* 0x000fe2000f8ec0ff */
[----:B------:R-:W5:Y:S01]  /*9910*/  @!P0 LDC.64 R40, c[0x0][0x388] ;  /* 0x0000e200ff288b82 */ /* 0x000f620000000a00 */
[----:B------:R-:W-:Y:S01]  /*9920*/  @!P1 LOP3.LUT R23, R23, UR5, RZ, 0xc0, !PT ;  /* 0x0000000517179c12 */ /* 0x000fe2000f8ec0ff */
[----:B------:R-:W1:Y:S01]  /*9930*/  @!P6 LDS R46, [R19+0x7200] ;  /* 0x00720000132ee984 */ /* 0x000e620000000800 */
[----:B------:R-:W-:Y:S02]  /*9940*/  @!P2 LOP3.LUT R24, R24, UR5, RZ, 0xc0, !PT ;  /* 0x000000051818ac12 */ /* 0x000fe4000f8ec0ff */
[----:B------:R-:W-:Y:S01]  /*9950*/  @!P5 LEA R20, R20, UR4, 0x2 ;  /* 0x000000041414dc11 */ /* 0x000fe2000f8e10ff */
[----:B------:R-:W-:Y:S01]  /*9960*/  LDS.64 R18, [R50+0x5400] ;  /* 0x0054000032127984 */ /* 0x000fe20000000a00 */
[----:B------:R-:W-:Y:S01]  /*9970*/  @!P0 LEA R21, R21, UR4, 0x2 ;  /* 0x0000000415158c11 */ /* 0x000fe2000f8e10ff */
[----:B------:R-:W5:Y:S01]  /*9980*/  @!P1 LDC.64 R42, c[0x0][0x388] ;  /* 0x0000e200ff2a9b82 */ /* 0x000f620000000a00 */
[----:B------:R-:W-:Y:S01]  /*9990*/  @!P1 LEA R23, R23, UR4, 0x2 ;  /* 0x0000000417179c11 */ /* 0x000fe2000f8e10ff */
[----:B------:R-:W2:Y:S01]  /*99a0*/  @!P5 LDS R48, [R20+0x7200] ;  /* 0x007200001430d984 */ /* 0x000ea20000000800 */
[----:B------:R-:W-:-:S03]  /*99b0*/  @!P2 LEA R30, R24, UR4, 0x2 ;  /* 0x00000004181eac11 */ /* 0x000fc6000f8e10ff */
[----:B------:R-:W5:Y:S01]  /*99c0*/  @!P0 LDS R52, [R21+0x7200] ;  /* 0x0072000015348984 */ /* 0x000f620000000800 */
[----:B---3--:R-:W-:Y:S01]  /*99d0*/  @!P4 IMAD.IADD R75, R75, 0x1, R22 ;  /* 0x000000014b4bc824 */ /* 0x008fe200078e0216 */
[----:B------:R-:W3:Y:S02]  /*99e0*/  @!P2 LDC.64 R44, c[0x0][0x388] ;  /* 0x0000e200ff2cab82 */ /* 0x000ee40000000a00 */
[----:B------:R-:W5:Y:S04]  /*99f0*/  @!P1 LDS R54, [R23+0x7200] ;  /* 0x0072000017369984 */ /* 0x000f680000000800 */
[----:B------:R-:W3:Y:S04]  /*9a00*/  @!P2 LDS R56, [R30+0x7200] ;  /* 0x007200001e38a984 */ /* 0x000ee80000000800 */
[----:B------:R-:W3:Y:S04]  /*9a10*/  LDS.64 R24, [R50+0x4e00] ;  /* 0x004e000032187984 */ /* 0x000ee80000000a00 */
[----:B------:R-:W3:Y:S04]  /*9a20*/  LDS.64 R20, [R50+0x5a00] ;  /* 0x005a000032147984 */ /* 0x000ee80000000a00 */
[----:B------:R-:W3:Y:S04]  /*9a30*/  LDS.64 R22, [R50+0x6000] ;  /* 0x0060000032167984 */ /* 0x000ee80000000a00 */
[----:B------:R-:W3:Y:S01]  /*9a40*/  LDS.64 R30, [R50+0x6600] ;  /* 0x00660000321e7984 */ /* 0x000ee20000000a00 */
[----:B----4-:R-:W-:-:S02]  /*9a50*/  @!P3 IMAD.IADD R77, R77, 0x1, R10 ;  /* 0x000000014d4db824 */ /* 0x010fc400078e020a */
[----:B-1----:R-:W-:Y:S02]  /*9a60*/  @!P6 IMAD.IADD R73, R73, 0x1, R46 ;  /* 0x000000014949e824 */ /* 0x002fe400078e022e */
[----:B0-----:R-:W-:-:S04]  /*9a70*/  @!P3 IMAD.WIDE.U32 R32, R77, 0x8, R32 ;  /* 0x000000084d20b825 */ /* 0x001fc800078e0020 */
[----:B--2---:R-:W-:Y:S01]  /*9a80*/  @!P4 IMAD.WIDE.U32 R34, R75, 0x8, R34 ;  /* 0x000000084b22c825 */ /* 0x004fe200078e0022 */
[----:B------:R0:W-:Y:S01]  /*9a90*/  @!P3 STG.E.64 desc[UR10][R32.64], R16 ;  /* 0x000000102000b986 */ /* 0x0001e2000c101b0a */
[----:B------:R-:W-:Y:S02]  /*9aa0*/  ISETP.GE.AND P3, PT, R55, R0, PT ;  /* 0x000000003700720c */ /* 0x000fe40003f66270 */
[----:B------:R-:W-:Y:S02]  /*9ab0*/  @!P5 IMAD.IADD R71, R71, 0x1, R48 ;  /* 0x000000014747d824 */ /* 0x000fe400078e0230 */
[----:B------:R-:W-:-:S04]  /*9ac0*/  @!P6 IMAD.WIDE.U32 R36, R73, 0x8, R36 ;  /* 0x000000084924e825 */ /* 0x000fc800078e0024 */
[----:B-----5:R-:W-:Y:S02]  /*9ad0*/  @!P0 IMAD.IADD R69, R69, 0x1, R52 ;  /* 0x0000000145458824 */ /* 0x020fe400078e0234 */
[----:B------:R-:W-:Y:S02]  /*9ae0*/  @!P1 IMAD.IADD R67, R67, 0x1, R54 ;  /* 0x0000000143439824 */ /* 0x000fe400078e0236 */
[----:B---3--:R-:W-:Y:S01]  /*9af0*/  @!P2 IMAD.IADD R65, R65, 0x1, R56 ;  /* 0x000000014141a824 */ /* 0x008fe200078e0238 */
[----:B------:R-:W-:Y:S01]  /*9b00*/  @!P4 STG.E.64 desc[UR10][R34.64], R14 ;  /* 0x0000000e2200c986 */ /* 0x000fe2000c101b0a */
[----:B------:R-:W-:-:S03]  /*9b10*/  @!P5 IMAD.WIDE.U32 R38, R71, 0x8, R38 ;  /* 0x000000084726d825 */ /* 0x000fc600078e0026 */
[----:B------:R1:W-:Y:S01]  /*9b20*/  @!P6 STG.E.64 desc[UR10][R36.64], R12 ;  /* 0x0000000c2400e986 */ /* 0x0003e2000c101b0a */
[----:B------:R-:W-:Y:S01]  /*9b30*/  @!P0 IMAD.WIDE.U32 R40, R69, 0x8, R40 ;  /* 0x0000000845288825 */ /* 0x000fe200078e0028 */
[----:B------:R-:W-:-:S03]  /*9b40*/  ISETP.GE.AND P6, PT, R51, R0, PT ;  /* 0x000000003300720c */ /* 0x000fc60003fc6270 */
[----:B------:R-:W-:Y:S01]  /*9b50*/  @!P1 IMAD.WIDE.U32 R42, R67, 0x8, R42 ;  /* 0x00000008432a9825 */ /* 0x000fe200078e002a */
[----:B------:R2:W-:Y:S03]  /*9b60*/  @!P5 STG.E.64 desc[UR10][R38.64], R8 ;  /* 0x000000082600d986 */ /* 0x0005e6000c101b0a */
[----:B0-----:R-:W-:Y:S01]  /*9b70*/  @!P2 IMAD.WIDE.U32 R16, R65, 0x8, R44 ;  /* 0x000000084110a825 */ /* 0x001fe200078e002c */
[-C--:B------:R-:W-:Y:S01]  /*9b80*/  ISETP.GE.AND P4, PT, R53, R0.reuse, PT ;  /* 0x000000003500720c */ /* 0x080fe20003f86270 */
[----:B------:R0:W-:Y:S01]  /*9b90*/  @!P0 STG.E.64 desc[UR10][R40.64], R6 ;  /* 0x0000000628008986 */ /* 0x0001e2000c101b0a */
[-C--:B------:R-:W-:Y:S02]  /*9ba0*/  ISETP.GE.AND P5, PT, R59, R0.reuse, PT ;  /* 0x000000003b00720c */ /* 0x080fe40003fa6270 */
[----:B-1----:R-:W-:Y:S01]  /*9bb0*/  SHF.R.U64 R12, R26, UR13, R27 ;  /* 0x0000000d1a0c7c19 */ /* 0x002fe2000800121b */
[----:B------:R-:W-:Y:S01]  /*9bc0*/  @!P1 STG.E.64 desc[UR10][R42.64], R4 ;  /* 0x000000042a009986 */ /* 0x000fe2000c101b0a */
[----:B------:R-:W-:-:S03]  /*9bd0*/  ISETP.GE.AND P1, PT, R63, R0, PT ;  /* 0x000000003f00720c */ /* 0x000fc60003f26270 */
[----:B------:R1:W-:Y:S01]  /*9be0*/  @!P2 STG.E.64 desc[UR10][R16.64], R2 ;  /* 0x000000021000a986 */ /* 0x0003e2000c101b0a */
[-C--:B------:R-:W-:Y:S02]  /*9bf0*/  ISETP.GE.AND P2, PT, R57, R0.reuse, PT ;  /* 0x000000003900720c */ /* 0x080fe40003f46270 */
[----:B------:R-:W-:Y:S01]  /*9c00*/  ISETP.GE.AND P0, PT, R61, R0, PT ;  /* 0x000000003d00720c */ /* 0x000fe20003f06270 */
[----:B------:R-:W-:Y:S01]  /*9c10*/  LDS.64 R16, [R50+0x6c00] ;  /* 0x006c000032107984 */ /* 0x000fe20000000a00 */
[----:B--2---:R-:W-:Y:S02]  /*9c20*/  @!P3 LOP3.LUT R8, R12, UR5, RZ, 0xc0, !PT ;  /* 0x000000050c08bc12 */ /* 0x004fe4000f8ec0ff */
[----:B0-----:R-:W-:Y:S02]  /*9c30*/  SHF.R.U64 R6, R24, UR13, R25 ;  /* 0x0000000d18067c19 */ /* 0x001fe40008001219 */
[----:B------:R-:W-:Y:S01]  /*9c40*/  SHF.R.U64 R10, R28, UR13, R29 ;  /* 0x0000000d1c0a7c19 */ /* 0x000fe2000800121d */
[----:B------:R-:W0:Y:S01]  /*9c50*/  @!P1 LDC.64 R14, c[0x0][0x388] ;  /* 0x0000e200ff0e9b82 */ /* 0x000e220000000a00 */
[----:B------:R-:W-:-:S02]  /*9c60*/  @!P3 LEA R8, R8, UR4, 0x2 ;  /* 0x000000040808bc11 */ /* 0x000fc4000f8e10ff */
[----:B------:R-:W-:Y:S02]  /*9c70*/  SHF.R.U64 R9, R18, UR13, R19 ;  /* 0x0000000d12097c19 */ /* 0x000fe40008001213 */
[----:B-1----:R-:W-:Y:S02]  /*9c80*/  @!P6 LOP3.LUT R2, R6, UR5, RZ, 0xc0, !PT ;  /* 0x000000050602ec12 */ /* 0x002fe4000f8ec0ff */
[----:B------:R-:W-:Y:S01]  /*9c90*/  SHF.R.U64 R3, R20, UR13, R21 ;  /* 0x0000000d14037c19 */ /* 0x000fe20008001215 */
[----:B------:R-:W1:Y:S01]  /*9ca0*/  @!P2 LDC.64 R12, c[0x0][0x388] ;  /* 0x0000e200ff0cab82 */ /* 0x000e620000000a00 */
[----:B------:R-:W-:Y:S02]  /*9cb0*/  @!P4 LOP3.LUT R4, R10, UR5, RZ, 0xc0, !PT ;  /* 0x000000050a04cc12 */ /* 0x000fe4000f8ec0ff */
[----:B------:R-:W-:Y:S01]  /*9cc0*/  SHF.R.U64 R5, R22, UR13, R23 ;  /* 0x0000000d16057c19 */ /* 0x000fe20008001217 */
[----:B------:R2:W3:Y:S01]  /*9cd0*/  @!P3 LDS R10, [R8+0x7200] ;  /* 0x00720000080ab984 */ /* 0x0004e20000000800 */
[----:B------:R-:W-:-:S02]  /*9ce0*/  SHF.R.U64 R7, R30, UR13, R31 ;  /* 0x0000000d1e077c19 */ /* 0x000fc4000800121f */
[----:B------:R-:W-:Y:S02]  /*9cf0*/  @!P6 LEA R6, R2, UR4, 0x2 ;  /* 0x000000040206ec11 */ /* 0x000fe4000f8e10ff */
[----:B------:R-:W-:Y:S02]  /*9d00*/  @!P5 LOP3.LUT R2, R9, UR5, RZ, 0xc0, !PT ;  /* 0x000000050902dc12 */ /* 0x000fe4000f8ec0ff */
[----:B------:R-:W-:Y:S01]  /*9d10*/  @!P2 LOP3.LUT R3, R3, UR5, RZ, 0xc0, !PT ;  /* 0x000000050303ac12 */ /* 0x000fe2000f8ec0ff */
[----:B------:R-:W-:Y:S01]  /*9d20*/  @!P6 LDS R36, [R6+0x7200] ;  /* 0x007200000624e984 */ /* 0x000fe20000000800 */
[----:B------:R-:W-:Y:S01]  /*9d30*/  @!P4 LEA R4, R4, UR4, 0x2 ;  /* 0x000000040404cc11 */ /* 0x000fe2000f8e10ff */
[----:B--2---:R-:W2:Y:S01]  /*9d40*/  @!P5 LDC.64 R8, c[0x0][0x388] ;  /* 0x0000e200ff08db82 */ /* 0x004ea20000000a00 */
[----:B------:R-:W-:Y:S02]  /*9d50*/  @!P1 LOP3.LUT R5, R5, UR5, RZ, 0xc0, !PT ;  /* 0x0000000505059c12 */ /* 0x000fe4000f8ec0ff */
[----:B------:R-:W-:Y:S01]  /*9d60*/  @!P0 LOP3.LUT R7, R7, UR5, RZ, 0xc0, !PT ;  /* 0x0000000507078c12 */ /* 0x000fe2000f8ec0ff */
[----:B------:R4:W5:Y:S01]  /*9d70*/  @!P4 LDS R34, [R4+0x7200] ;  /* 0x007200000422c984 */ /* 0x0009620000000800 */
[----:B------:R-:W-:-:S02]  /*9d80*/  @!P5 LEA R32, R2, UR4, 0x2 ;  /* 0x000000040220dc11 */ /* 0x000fc4000f8e10ff */
[----:B------:R-:W-:Y:S02]  /*9d90*/  @!P2 LEA R35, R3, UR4, 0x2 ;  /* 0x000000040323ac11 */ /* 0x000fe4000f8e10ff */
[----:B------:R-:W-:Y:S01]  /*9da0*/  @!P1 LEA R37, R5, UR4, 0x2 ;  /* 0x0000000405259c11 */ /* 0x000fe2000f8e10ff */
[----:B------:R0:W1:Y:S01]  /*9db0*/  @!P5 LDS R38, [R32+0x7200] ;  /* 0x007200002026d984 */ /* 0x0000620000000800 */
[----:B------:R-:W-:Y:S01]  /*9dc0*/  @!P0 LEA R39, R7, UR4, 0x2 ;  /* 0x0000000407278c11 */ /* 0x000fe2000f8e10ff */
[----:B------:R-:W5:Y:S02]  /*9dd0*/  @!P3 LDC.64 R2, c[0x0][0x388] ;  /* 0x0000e200ff02bb82 */ /* 0x000f640000000a00 */
[----:B------:R-:W2:Y:S04]  /*9de0*/  @!P2 LDS R40, [R35+0x7200] ;  /* 0x007200002328a984 */ /* 0x000ea80000000800 */
[----:B------:R-:W2:Y:S02]  /*9df0*/  @!P1 LDS R42, [R37+0x7200] ;  /* 0x00720000252a9984 */ /* 0x000ea40000000800 */
[----:B----4-:R-:W4:Y:S02]  /*9e00*/  @!P4 LDC.64 R4, c[0x0][0x388] ;  /* 0x0000e200ff04cb82 */ /* 0x010f240000000a00 */
[----:B------:R-:W2:Y:S06]  /*9e10*/  @!P0 LDS R44, [R39+0x7200] ;  /* 0x00720000272c8984 */ /* 0x000eac0000000800 */
[----:B------:R-:W2:Y:S08]  /*9e20*/  @!P6 LDC.64 R6, c[0x0][0x388] ;  /* 0x0000e200ff06eb82 */ /* 0x000eb00000000a00 */
[----:B0-----:R-:W0:Y:S01]  /*9e30*/  @!P0 LDC.64 R32, c[0x0][0x388] ;  /* 0x0000e200ff208b82 */ /* 0x001e220000000a00 */
[----:B---3--:R-:W-:-:S04]  /*9e40*/  @!P3 IMAD.IADD R55, R55, 0x1, R10 ;  /* 0x000000013737b824 */ /* 0x008fc800078e020a */
[----:B-----5:R-:W-:-:S04]  /*9e50*/  @!P3 IMAD.WIDE.U32 R2, R55, 0x8, R2 ;  /* 0x000000083702b825 */ /* 0x020fc800078e0002 */
[----:B------:R-:W-:Y:S01]  /*9e60*/  @!P4 IMAD.IADD R53, R53, 0x1, R34 ;  /* 0x000000013535c824 */ /* 0x000fe200078e0222 */
[----:B------:R3:W-:Y:S01]  /*9e70*/  @!P3 STG.E.64 desc[UR10][R2.64], R26 ;  /* 0x0000001a0200b986 */ /* 0x0007e2000c101b0a */
[----:B------:R-:W-:Y:S01]  /*9e80*/  @!P6 IMAD.IADD R51, R51, 0x1, R36 ;  /* 0x000000013333e824 */ /* 0x000fe200078e0224 */
[----:B------:R-:W-:Y:S01]  /*9e90*/  ISETP.GE.AND P3, PT, R11, R0, PT ;  /* 0x000000000b00720c */ /* 0x000fe20003f66270 */
[----:B-1----:R-:W-:Y:S02]  /*9ea0*/  @!P5 IMAD.IADD R59, R59, 0x1, R38 ;  /* 0x000000013b3bd824 */ /* 0x002fe400078e0226 */
[----:B----4-:R-:W-:-:S04]  /*9eb0*/  @!P4 IMAD.WIDE.U32 R4, R53, 0x8, R4 ;  /* 0x000000083504c825 */ /* 0x010fc800078e0004 */
[----:B--2---:R-:W-:Y:S02]  /*9ec0*/  @!P2 IMAD.IADD R57, R57, 0x1, R40 ;  /* 0x000000013939a824 */ /* 0x004fe400078e0228 */
[----:B------:R-:W-:Y:S02]  /*9ed0*/  @!P1 IMAD.IADD R63, R63, 0x1, R42 ;  /* 0x000000013f3f9824 */ /* 0x000fe400078e022a */
[----:B------:R-:W-:-:S04]  /*9ee0*/  @!P6 IMAD.WIDE.U32 R6, R51, 0x8, R6 ;  /* 0x000000083306e825 */ /* 0x000fc800078e0006 */
[----:B------:R-:W-:Y:S02]  /*9ef0*/  @!P0 IMAD.IADD R61, R61, 0x1, R44 ;  /* 0x000000013d3d8824 */ /* 0x000fe400078e022c */
[----:B------:R-:W-:Y:S01]  /*9f00*/  @!P5 IMAD.WIDE.U32 R8, R59, 0x8, R8 ;  /* 0x000000083b08d825 */ /* 0x000fe200078e0008 */
[----:B------:R1:W-:Y:S03]  /*9f10*/  @!P4 STG.E.64 desc[UR10][R4.64], R28 ;  /* 0x0000001c0400c986 */ /* 0x0003e6000c101b0a */
[----:B------:R-:W-:Y:S01]  /*9f20*/  @!P2 IMAD.WIDE.U32 R12, R57, 0x8, R12 ;  /* 0x00000008390ca825 */ /* 0x000fe200078e000c */
[----:B------:R1:W-:Y:S01]  /*9f30*/  @!P6 STG.E.64 desc[UR10][R6.64], R24 ;  /* 0x000000180600e986 */ /* 0x0003e2000c101b0a */
[----:B------:R-:W-:Y:S02]  /*9f40*/  SHF.R.U64 R0, R16, UR13, R17 ;  /* 0x0000000d10007c19 */ /* 0x000fe40008001211 */
[----:B---3--:R-:W-:Y:S01]  /*9f50*/  @!P1 IMAD.WIDE.U32 R2, R63, 0x8, R14 ;  /* 0x000000083f029825 */ /* 0x008fe200078e000e */
[----:B------:R1:W-:Y:S03]  /*9f60*/  @!P5 STG.E.64 desc[UR10][R8.64], R18 ;  /* 0x000000120800d986 */ /* 0x0003e6000c101b0a */
[----:B0-----:R-:W-:Y:S01]  /*9f70*/  @!P0 IMAD.WIDE.U32 R14, R61, 0x8, R32 ;  /* 0x000000083d0e8825 */ /* 0x001fe200078e0020 */
[----:B------:R1:W-:Y:S01]  /*9f80*/  @!P2 STG.E.64 desc[UR10][R12.64], R20 ;  /* 0x000000140c00a986 */ /* 0x0003e2000c101b0a */
[----:B------:R-:W-:-:S03]  /*9f90*/  LOP3.LUT R0, R0, UR5, RZ, 0xc0, !PT ;  /* 0x0000000500007c12 */ /* 0x000fc6000f8ec0ff */
[----:B------:R1:W-:Y:S04]  /*9fa0*/  @!P1 STG.E.64 desc[UR10][R2.64], R22 ;  /* 0x0000001602009986 */ /* 0x0003e8000c101b0a */
[----:B------:R1:W-:Y:S01]  /*9fb0*/  @!P0 STG.E.64 desc[UR10][R14.64], R30 ;  /* 0x0000001e0e008986 */ /* 0x0003e2000c101b0a */
[----:B------:R-:W-:Y:S05]  /*9fc0*/  @P3 EXIT ;  /* 0x000000000000394d */ /* 0x000fea0003800000 */
[----:B------:R-:W-:Y:S01]  /*9fd0*/  LEA R0, R0, UR4, 0x2 ;  /* 0x0000000400007c11 */ /* 0x000fe2000f8e10ff */
[----:B-1----:R-:W0:Y:S05]  /*9fe0*/  LDC.64 R2, c[0x0][0x388] ;  /* 0x0000e200ff027b82 */ /* 0x002e2a0000000a00 */
[----:B------:R-:W1:Y:S02]  /*9ff0*/  LDS R0, [R0+0x7200] ;  /* 0x0072000000007984 */ /* 0x000e640000000800 */
[----:B-1----:R-:W-:-:S04]  /*a000*/  IMAD.IADD R11, R11, 0x1, R0 ;  /* 0x000000010b0b7824 */ /* 0x002fc800078e0200 */
[----:B0-----:R-:W-:-:S05]  /*a010*/  IMAD.WIDE.U32 R2, R11, 0x8, R2 ;  /* 0x000000080b027825 */ /* 0x001fca00078e0002 */
[----:B------:R-:W-:Y:S01]  /*a020*/  STG.E.64 desc[UR10][R2.64], R16 ;  /* 0x0000001002007986 */ /* 0x000fe2000c101b0a */
[----:B------:R-:W-:Y:S05]  /*a030*/  EXIT ;  /* 0x000000000000794d */ /* 0x000fea0003800000 */
.L_x_59:
[----:B------:R-:W-:-:S13]  /*a040*/  ISETP.GE.AND P0, PT, R0, 0xe40, PT ;  /* 0x00000e400000780c */ /* 0x000fda0003f06270 */
[----:B------:R-:W-:Y:S05]  /*a050*/  @!P0 BRA `(.L_x_62) ;  /* 0x0000000000d88947 */ /* 0x000fea0003800000 */
.L_x_63:
[----:B0-----:R-:W0:Y:S01]  /*a060*/  LDC.64 R10, c[0x0][0x380] ;  /* 0x0000e000ff0a7b82 */ /* 0x001e220000000a00 */
[----:B------:R-:W-:-:S04]  /*a070*/  IADD3 R48, P0, PT, R7, R8, RZ ;  /* 0x0000000807307210 */ /* 0x000fc80007f1e0ff */
[----:B------:R-:W-:Y:S01]  /*a080*/  LEA.HI.X.SX32 R3, R8, RZ, 0x1, P0 ;  /* 0x000000ff08037211 */ /* 0x000fe200000f0eff */
[C---:B------:R-:W-:Y:S02]  /*a090*/  IMAD.SHL.U32 R5, R48.reuse, 0x8, RZ ;  /* 0x0000000830057824 */ /* 0x040fe400078e00ff */
[----:B------:R-:W1:Y:S01]  /*a0a0*/  LDC.64 R50, c[0x0][0x388] ;  /* 0x0000e200ff327b82 */ /* 0x000e620000000a00 */
[----:B------:R-:W-:Y:S02]  /*a0b0*/  SHF.L.U64.HI R48, R48, 0x3, R3 ;  /* 0x0000000330307819 */ /* 0x000fe40000010203 */
[----:B0-----:R-:W-:-:S04]  /*a0c0*/  IADD3 R2, P0, P1, R5, 0x3600, R10 ;  /* 0x0000360005027810 */ /* 0x001fc8000791e00a */
[----:B------:R-:W-:-:S05]  /*a0d0*/  IADD3.X R3, PT, PT, R48, R11, RZ, P0, P1 ;  /* 0x0000000b30037210 */ /* 0x000fca00007e24ff */
[----:B------:R-:W2:Y:S04]  /*a0e0*/  LDG.E.64 R10, desc[UR10][R2.64+-0x3600] ;  /* 0xffca000a020a7981 */ /* 0x000ea8000c1e1b00 */
[----:B------:R-:W5:Y:S04]  /*a0f0*/  LDG.E.64 R12, desc[UR10][R2.64+-0x3000] ;  /* 0xffd0000a020c7981 */ /* 0x000f68000c1e1b00 */
[----:B------:R-:W3:Y:S04]  /*a100*/  LDG.E.64 R14, desc[UR10][R2.64+-0x2a00] ;  /* 0xffd6000a020e7981 */ /* 0x000ee8000c1e1b00 */
[----:B------:R-:W4:Y:S04]  /*a110*/  LDG.E.64 R16, desc[UR10][R2.64+-0x2400] ;  /* 0xffdc000a02107981 */ /* 0x000f28000c1e1b00 */
        /* <DEDUP_REMOVED lines=14> */
[----:B------:R-:W4:Y:S01]  /*a200*/  LDG.E.64 R46, desc[UR10][R2.64+0x3600] ;  /* 0x0036000a022e7981 */ /* 0x000f22000c1e1b00 */
[----:B------:R-:W-:Y:S05]  /*a210*/  WARPSYNC.ALL ;  /* 0x0000000000007948 */ /* 0x000fea0003800000 */
[----:B------:R-:W-:Y:S01]  /*a220*/  BAR.SYNC.DEFER_BLOCKING 0x0 ;  /* 0x0000000000007b1d */ /* 0x000fe20000010000 */
[----:B-1----:R-:W-:Y:S01]  /*a230*/  IADD3 R4, P0, P1, R5, 0x3600, R50 ;  /* 0x0000360005047810 */ /* 0x002fe2000791e032 */
[----:B------:R-:W-:-:S02]  /*a240*/  VIADD R0, R0, 0xfffff1c0 ;  /* 0xfffff1c000007836 */ /* 0x000fc40000000000 */
[----:B------:R-:W-:Y:S01]  /*a250*/  VIADD R8, R8, 0xe40 ;  /* 0x00000e4008087836 */ /* 0x000fe20000000000 */
[----:B------:R-:W-:Y:S02]  /*a260*/  IADD3.X R5, PT, PT, R48, R51, RZ, P0, P1 ;  /* 0x0000003330057210 */ /* 0x000fe400007e24ff */
[----:B------:R-:W-:-:S03]  /*a270*/  ISETP.GT.AND P0, PT, R0, 0xe3f, PT ;  /* 0x00000e3f0000780c */ /* 0x000fc60003f04270 */
[----:B--2---:R0:W-:Y:S04]  /*a280*/  STG.E.64 desc[UR10][R4.64+-0x3600], R10 ;  /* 0xffca000a04007986 */ /* 0x0041e8000c101b0a */
[----:B-----5:R0:W-:Y:S04]  /*a290*/  STG.E.64 desc[UR10][R4.64+-0x3000], R12 ;  /* 0xffd0000c04007986 */ /* 0x0201e8000c101b0a */
[----:B---3--:R0:W-:Y:S04]  /*a2a0*/  STG.E.64 desc[UR10][R4.64+-0x2a00], R14 ;  /* 0xffd6000e04007986 */ /* 0x0081e8000c101b0a */
[----:B----4-:R0:W-:Y:S04]  /*a2b0*/  STG.E.64 desc[UR10][R4.64+-0x2400], R16 ;  /* 0xffdc001004007986 */ /* 0x0101e8000c101b0a */
[----:B------:R0:W-:Y:S04]  /*a2c0*/  STG.E.64 desc[UR10][R4.64+-0x1e00], R18 ;  /* 0xffe2001204007986 */ /* 0x0001e8000c101b0a */
        /* <DEDUP_REMOVED lines=13> */
[----:B------:R0:W-:Y:S01]  /*a3a0*/  STG.E.64 desc[UR10][R4.64+0x3600], R46 ;  /* 0x0036002e04007986 */ /* 0x0001e2000c101b0a */
[----:B------:R-:W-:Y:S05]  /*a3b0*/  @P0 BRA `(.L_x_63) ;  /* 0xfffffffc00280947 */ /* 0x000fea000383ffff */
.L_x_62:
[----:B------:R-:W-:-:S13]  /*a3c0*/  ISETP.GE.AND P0, PT, R8, R9, PT ;  /* 0x000000090800720c */ /* 0x000fda0003f06270 */
[----:B---34-:R-:W-:Y:S05]  /*a3d0*/  @P0 EXIT ;  /* 0x000000000000094d */ /* 0x018fea0003800000 */
[----:B------:R-:W2:Y:S01]  /*a3e0*/  LDCU.64 UR4, c[0x0][0x380] ;  /* 0x00007000ff0477ac */ /* 0x000ea20008000a00 */
[C---:B0-----:R-:W-:Y:S01]  /*a3f0*/  IADD3 R40, P0, PT, R7.reuse, R8, RZ ;  /* 0x0000000807287210 */ /* 0x041fe20007f1e0ff */
[C---:B------:R-:W-:Y:S01]  /*a400*/  VIADD R45, R7.reuse, 0xc0 ;  /* 0x000000c0072d7836 */ /* 0x040fe20000000000 */
[C---:B------:R-:W-:Y:S01]  /*a410*/  LOP3.LUT R63, R7.reuse, 0xc00, RZ, 0xfc, !PT ;  /* 0x00000c00073f7812 */ /* 0x040fe200078efcff */
[----:B------:R-:W-:Y:S01]  /*a420*/  VIADD R47, R7, 0x180 ;  /* 0x00000180072f7836 */ /* 0x000fe20000000000 */
[----:B------:R-:W-:Y:S01]  /*a430*/  LEA.HI.X.SX32 R41, R8, RZ, 0x1, P0 ;  /* 0x000000ff08297211 */ /* 0x000fe200000f0eff */
[C---:B------:R-:W-:Y:S01]  /*a440*/  IMAD.SHL.U32 R42, R40.reuse, 0x8, RZ ;  /* 0x00000008282a7824 */ /* 0x040fe200078e00ff */
[-C--:B------:R-:W-:Y:S01]  /*a450*/  ISETP.GE.AND P6, PT, R45, R0.reuse, PT ;  /* 0x000000002d00720c */ /* 0x080fe20003fc6270 */
[C---:B------:R-:W-:Y:S01]  /*a460*/  VIADD R49, R7.reuse, 0x240 ;  /* 0x0000024007317836 */ /* 0x040fe20000000000 */
[----:B------:R-:W-:Y:S01]  /*a470*/  SHF.L.U64.HI R43, R40, 0x3, R41 ;  /* 0x00000003282b7819 */ /* 0x000fe20000010229 */
[----:B------:R-:W-:Y:S01]  /*a480*/  VIADD R45, R7, 0x300 ;  /* 0x00000300072d7836 */ /* 0x000fe20000000000 */
[-C--:B------:R-:W-:Y:S01]  /*a490*/  ISETP.GE.AND P5, PT, R47, R0.reuse, PT ;  /* 0x000000002f00720c */ /* 0x080fe20003fa6270 */
[----:B------:R-:W-:Y:S01]  /*a4a0*/  VIADD R47, R7, 0x3c0 ;  /* 0x000003c0072f7836 */ /* 0x000fe20000000000 */
[-C--:B------:R-:W-:Y:S01]  /*a4b0*/  ISETP.GE.AND P4, PT, R49, R0.reuse, PT ;  /* 0x000000003100720c */ /* 0x080fe20003f86270 */
[----:B------:R-:W-:Y:S01]  /*a4c0*/  VIADD R49, R7, 0x480 ;  /* 0x0000048007317836 */ /* 0x000fe20000000000 */
[-C--:B------:R-:W-:Y:S01]  /*a4d0*/  ISETP.GE.AND P3, PT, R45, R0.reuse, PT ;  /* 0x000000002d00720c */ /* 0x080fe20003f66270 */
[----:B------:R-:W-:Y:S01]  /*a4e0*/  VIADD R45, R7, 0x540 ;  /* 0x00000540072d7836 */ /* 0x000fe20000000000 */
[-C--:B------:R-:W-:Y:S01]  /*a4f0*/  ISETP.GE.AND P2, PT, R47, R0.reuse, PT ;  /* 0x000000002f00720c */ /* 0x080fe20003f46270 */
[C---:B------:R-:W-:Y:S01]  /*a500*/  VIADD R47, R7.reuse, 0x600 ;  /* 0x00000600072f7836 */ /* 0x040fe20000000000 */
[----:B--2---:R-:W-:Y:S01]  /*a510*/  IADD3 R40, P0, PT, R42, UR4, RZ ;  /* 0x000000042a287c10 */ /* 0x004fe2000ff1e0ff */
[----:B------:R-:W-:Y:S01]  /*a520*/  VIADD R51, R7, 0x780 ;  /* 0x0000078007337836 */ /* 0x000fe20000000000 */
[----:B------:R-:W-:Y:S01]  /*a530*/  ISETP.GE.AND P1, PT, R49, R0, PT ;  /* 0x000000003100720c */ /* 0x000fe20003f26270 */
[----:B------:R-:W-:Y:S01]  /*a540*/  VIADD R49, R7, 0x6c0 ;  /* 0x000006c007317836 */ /* 0x000fe20000000000 */
[----:B------:R-:W-:Y:S01]  /*a550*/  IADD3.X R41, PT, PT, R43, UR5, RZ, P0, !PT ;  /* 0x000000052b297c10 */ /* 0x000fe200087fe4ff */
[----:B------:R-:W-:Y:S05]  /*a560*/  WARPSYNC.ALL ;  /* 0x0000000000007948 */ /* 0x000fea0003800000 */
[----:B------:R-:W0:Y:S01]  /*a570*/  LDCU.64 UR4, c[0x0][0x388] ;  /* 0x00007100ff0477ac */ /* 0x000e220008000a00 */
[----:B-1----:R-:W2:Y:S01]  /*a580*/  @!P6 LDG.E.64 R4, desc[UR10][R40.64+0x600] ;  /* 0x0006000a2804e981 */ /* 0x002ea2000c1e1b00 */
[C---:B------:R-:W-:Y:S01]  /*a590*/  VIADD R53, R7.reuse, 0x840 ;  /* 0x0000084007357836 */ /* 0x040fe20000000000 */
[----:B------:R-:W-:Y:S01]  /*a5a0*/  P2R R58, PR, RZ, 0x20 ;  /* 0x00000020ff3a7803 */ /* 0x000fe20000000000 */
[C---:B------:R-:W-:Y:S01]  /*a5b0*/  VIADD R55, R7.reuse, 0x900 ;  /* 0x0000090007377836 */ /* 0x040fe20000000000 */
[----:B------:R-:W3:Y:S01]  /*a5c0*/  @!P4 LDG.E.64 R8, desc[UR10][R40.64+0x1200] ;  /* 0x0012000a2808c981 */ /* 0x000ee2000c1e1b00 */
[C---:B------:R-:W-:Y:S01]  /*a5d0*/  VIADD R57, R7.reuse, 0x9c0 ;  /* 0x000009c007397836 */ /* 0x040fe20000000000 */
[----:B------:R-:W-:Y:S01]  /*a5e0*/  P2R R46, PR, RZ, 0x10 ;  /* 0x00000010ff2e7803 */ /* 0x000fe20000000000 */
[C---:B------:R-:W-:Y:S01]  /*a5f0*/  VIADD R59, R7.reuse, 0xa80 ;  /* 0x00000a80073b7836 */ /* 0x040fe20000000000 */
[----:B------:R-:W4:Y:S01]  /*a600*/  @!P3 LDG.E.64 R10, desc[UR10][R40.64+0x1800] ;  /* 0x0018000a280ab981 */ /* 0x000f22000c1e1b00 */
[C---:B------:R-:W-:Y:S01]  /*a610*/  VIADD R61, R7.reuse, 0xb40 ;  /* 0x00000b40073d7836 */ /* 0x040fe20000000000 */
[----:B------:R-:W-:Y:S01]  /*a620*/  P2R R60, PR, RZ, 0x8 ;  /* 0x00000008ff3c7803 */ /* 0x000fe20000000000 */
[C---:B------:R-:W-:Y:S01]  /*a630*/  VIADD R65, R7.reuse, 0xcc0 ;  /* 0x00000cc007417836 */ /* 0x040fe20000000000 */
[----:B------:R-:W4:Y:S01]  /*a640*/  @!P2 LDG.E.64 R12, desc[UR10][R40.64+0x1e00] ;  /* 0x001e000a280ca981 */ /* 0x000f22000c1e1b00 */
[----:B------:R-:W-:Y:S01]  /*a650*/  VIADD R67, R7, 0xd80 ;  /* 0x00000d8007437836 */ /* 0x000fe20000000000 */
[----:B------:R-:W-:-:S02]  /*a660*/  P2R R48, PR, RZ, 0x4 ;  /* 0x00000004ff307803 */ /* 0x000fc40000000000 */
[----:B------:R-:W4:Y:S01]  /*a670*/  @!P1 LDG.E.64 R14, desc[UR10][R40.64+0x2400] ;  /* 0x0024000a280e9981 */ /* 0x000f22000c1e1b00 */
[----:B0-----:R-:W-:Y:S02]  /*a680*/  IADD3 R42, P0, PT, R42, UR4, RZ ;  /* 0x000000042a2a7c10 */ /* 0x001fe4000ff1e0ff */
[----:B------:R-:W-:Y:S02]  /*a690*/  P2R R62, PR, RZ, 0x2 ;  /* 0x00000002ff3e7803 */ /* 0x000fe40000000000 */
[----:B------:R-:W-:Y:S02]  /*a6a0*/  IADD3.X R43, PT, PT, R43, UR5, RZ, P0, !PT ;  /* 0x000000052b2b7c10 */ /* 0x000fe400087fe4ff */
[----:B------:R-:W-:Y:S02]  /*a6b0*/  ISETP.GE.AND P0, PT, R7, R0, PT ;  /* 0x000000000700720c */ /* 0x000fe40003f06270 */
[----:B------:R-:W3:Y:S01]  /*a6c0*/  @!P5 LDG.E.64 R6, desc[UR10][R40.64+0xc00] ;  /* 0x000c000a2806d981 */ /* 0x000ee2000c1e1b00 */
[----:B------:R-:W-:-:S02]  /*a6d0*/  P2R R44, PR, RZ, 0x40 ;  /* 0x00000040ff2c7803 */ /* 0x000fc40000000000 */
[----:B------:R-:W-:-:S08]  /*a6e0*/  P2R R56, PR, RZ, 0x1 ;  /* 0x00000001ff387803 */ /* 0x000fd00000000000 */
[----:B------:R-:W2:Y:S01]  /*a6f0*/  @!P0 LDG.E.64 R2, desc[UR10][R40.64] ;  /* 0x0000000a28028981 */ /* 0x000ea2000c1e1b00 */
[----:B------:R-:W-:-:S04]  /*a700*/  ISETP.GE.AND P0, PT, R45, R0, PT ;  /* 0x000000002d00720c */ /* 0x000fc80003f06270 */
[----:B------:R-:W-:-:S09]  /*a710*/  P2R R45, PR, RZ, 0x1 ;  /* 0x00000001ff2d7803 */ /* 0x000fd20000000000 */
[----:B------:R-:W4:Y:S01]  /*a720*/  @!P0 LDG.E.64 R16, desc[UR10][R40.64+0x2a00] ;  /* 0x002a000a28108981 */ /* 0x000f22000c1e1b00 */
        /* <DEDUP_REMOVED lines=9> */
[-C--:B------:R-:W-:Y:S02]  /*a7c0*/  ISETP.GE.AND P0, PT, R53, R0.reuse, PT ;  /* 0x000000003500720c */ /* 0x080fe40003f06270 */
[-C--:B------:R-:W-:Y:S02]  /*a7d0*/  ISETP.GE.AND P1, PT, R57, R0.reuse, PT ;  /* 0x000000003900720c */ /* 0x080fe40003f26270 */
[----:B------:R-:W-:Y:S02]  /*a7e0*/  P2R R51, PR, RZ, 0x1 ;  /* 0x00000001ff337803 */ /* 0x000fe40000000000 */
[-C--:B------:R-:W-:Y:S02]  /*a7f0*/  ISETP.GE.AND P2, PT, R59, R0.reuse, PT ;  /* 0x000000003b00720c */ /* 0x080fe40003f46270 */
[-C--:B------:R-:W-:Y:S02]  /*a800*/  ISETP.GE.AND P3, PT, R61, R0.reuse, PT ;  /* 0x000000003d00720c */ /* 0x080fe40003f66270 */
[----:B------:R-:W-:-:S02]  /*a810*/  ISETP.GE.AND P4, PT, R63, R0, PT ;  /* 0x000000003f00720c */ /* 0x000fc40003f86270 */
[-C--:B------:R-:W-:Y:S01]  /*a820*/  ISETP.GE.AND P5, PT, R65, R0.reuse, PT ;  /* 0x000000004100720c */ /* 0x080fe20003fa6270 */
[----:B------:R-:W4:Y:S01]  /*a830*/  @!P0 LDG.E.64 R24, desc[UR10][R40.64+0x4200] ;  /* 0x0042000a28188981 */ /* 0x000f22000c1e1b00 */
[----:B------:R-:W-:-:S03]  /*a840*/  ISETP.GE.AND P0, PT, R55, R0, PT ;  /* 0x000000003700720c */ /* 0x000fc60003f06270 */
[----:B------:R-:W4:Y:S04]  /*a850*/  @!P1 LDG.E.64 R28, desc[UR10][R40.64+0x4e00] ;  /* 0x004e000a281c9981 */ /* 0x000f28000c1e1b00 */
[----:B------:R-:W4:Y:S04]  /*a860*/  @!P2 LDG.E.64 R30, desc[UR10][R40.64+0x5400] ;  /* 0x0054000a281ea981 */ /* 0x000f28000c1e1b00 */
[----:B------:R-:W4:Y:S04]  /*a870*/  @!P3 LDG.E.64 R32, desc[UR10][R40.64+0x5a00] ;  /* 0x005a000a2820b981 */ /* 0x000f28000c1e1b00 */
[----:B------:R-:W4:Y:S04]  /*a880*/  @!P0 LDG.E.64 R26, desc[UR10][R40.64+0x4800] ;  /* 0x0048000a281a8981 */ /* 0x000f28000c1e1b00 */
[----:B------:R-:W4:Y:S04]  /*a890*/  @!P4 LDG.E.64 R34, desc[UR10][R40.64+0x6000] ;  /* 0x0060000a2822c981 */ /* 0x000f28000c1e1b00 */
[----:B------:R-:W4:Y:S01]  /*a8a0*/  @!P5 LDG.E.64 R36, desc[UR10][R40.64+0x6600] ;  /* 0x0066000a2824d981 */ /* 0x000f22000c1e1b00 */
[----:B------:R-:W-:-:S02]  /*a8b0*/  P2R R55, PR, RZ, 0x1 ;  /* 0x00000001ff377803 */ /* 0x000fc40000000000 */
[----:B------:R-:W-:-:S04]  /*a8c0*/  ISETP.NE.AND P0, PT, R51, RZ, PT ;  /* 0x000000ff3300720c */ /* 0x000fc80003f05270 */
[----:B------:R-:W-:Y:S02]  /*a8d0*/  P2R R54, PR, RZ, 0x1 ;  /* 0x00000001ff367803 */ /* 0x000fe40000000000 */
        /* <DEDUP_REMOVED lines=8> */
[----:B------:R-:W-:Y:S02]  /*a960*/  ISETP.NE.AND P0, PT, R62, RZ, PT ;  /* 0x000000ff3e00720c */ /* 0x000fe40003f05270 */
[----:B------:R-:W-:Y:S02]  /*a970*/  ISETP.GE.AND P6, PT, R67, R0, PT ;  /* 0x000000004300720c */ /* 0x000fe40003fc6270 */
[----:B------:R-:W-:Y:S02]  /*a980*/  P2R R49, PR, RZ, 0x1 ;  /* 0x00000001ff317803 */ /* 0x000fe40000000000 */
[----:B------:R-:W-:-:S04]  /*a990*/  ISETP.NE.AND P0, PT, R48, RZ, PT ;  /* 0x000000ff3000720c */ /* 0x000fc80003f05270 */
[----:B------:R-:W-:Y:S02]  /*a9a0*/  P2R R48, PR, RZ, 0x1 ;  /* 0x00000001ff307803 */ /* 0x000fe40000000000 */
[----:B------:R-:W-:-:S03]  /*a9b0*/  ISETP.NE.AND P0, PT, R60, RZ, PT ;  /* 0x000000ff3c00720c */ /* 0x000fc60003f05270 */
[----:B------:R0:W5:Y:S01]  /*a9c0*/  @!P6 LDG.E.64 R38, desc[UR10][R40.64+0x6c00] ;  /* 0x006c000a2826e981 */ /* 0x000162000c1e1b00 */
[----:B------:R-:W-:Y:S01]  /*a9d0*/  P2R R47, PR, RZ, 0x1 ;  /* 0x00000001ff2f7803 */ /* 0x000fe20000000000 */
[----:B------:R-:W-:Y:S01]  /*a9e0*/  BAR.SYNC.DEFER_BLOCKING 0x0 ;  /* 0x0000000000007b1d */ /* 0x000fe20000010000 */
[----:B------:R-:W-:-:S04]  /*a9f0*/  ISETP.NE.AND P0, PT, R46, RZ, PT ;  /* 0x000000ff2e00720c */ /* 0x000fc80003f05270 */
[----:B------:R-:W-:Y:S02]  /*aa00*/  P2R R46, PR, RZ, 0x1 ;  /* 0x00000001ff2e7803 */ /* 0x000fe40000000000 */
[----:B------:R-:W-:-:S04]  /*aa10*/  ISETP.NE.AND P0, PT, R58, RZ, PT ;  /* 0x000000ff3a00720c */ /* 0x000fc80003f05270 */
[----:B------:R-:W-:Y:S02]  /*aa20*/  P2R R45, PR, RZ, 0x1 ;  /* 0x00000001ff2d7803 */ /* 0x000fe40000000000 */
[----:B------:R-:W-:-:S04]  /*aa30*/  ISETP.NE.AND P0, PT, R44, RZ, PT ;  /* 0x000000ff2c00720c */ /* 0x000fc80003f05270 */
[----:B------:R-:W-:Y:S02]  /*aa40*/  P2R R44, PR, RZ, 0x1 ;  /* 0x00000001ff2c7803 */ /* 0x000fe40000000000 */
[----:B------:R-:W-:-:S13]  /*aa50*/  ISETP.NE.AND P0, PT, R56, RZ, PT ;  /* 0x000000ff3800720c */ /* 0x000fda0003f05270 */
[----:B--2---:R0:W-:Y:S01]  /*aa60*/  @!P0 STG.E.64 desc[UR10][R42.64], R2 ;  /* 0x000000022a008986 */ /* 0x0041e2000c101b0a */
[----:B------:R-:W-:-:S13]  /*aa70*/  ISETP.NE.AND P0, PT, R44, RZ, PT ;  /* 0x000000ff2c00720c */ /* 0x000fda0003f05270 */
[----:B------:R0:W-:Y:S01]  /*aa80*/  @!P0 STG.E.64 desc[UR10][R42.64+0x600], R4 ;  /* 0x000600042a008986 */ /* 0x0001e2000c101b0a */
[----:B------:R-:W-:-:S13]  /*aa90*/  ISETP.NE.AND P0, PT, R45, RZ, PT ;  /* 0x000000ff2d00720c */ /* 0x000fda0003f05270 */
[----:B---3--:R0:W-:Y:S01]  /*aaa0*/  @!P0 STG.E.64 desc[UR10][R42.64+0xc00], R6 ;  /* 0x000c00062a008986 */ /* 0x0081e2000c101b0a */
[----:B------:R-:W-:-:S13]  /*aab0*/  ISETP.NE.AND P0, PT, R46, RZ, PT ;  /* 0x000000ff2e00720c */ /* 0x000fda0003f05270 */
[----:B------:R0:W-:Y:S01]  /*aac0*/  @!P0 STG.E.64 desc[UR10][R42.64+0x1200], R8 ;  /* 0x001200082a008986 */ /* 0x0001e2000c101b0a */
[----:B------:R-:W-:-:S13]  /*aad0*/  ISETP.NE.AND P0, PT, R47, RZ, PT ;  /* 0x000000ff2f00720c */ /* 0x000fda0003f05270 */
[----:B----4-:R0:W-:Y:S01]  /*aae0*/  @!P0 STG.E.64 desc[UR10][R42.64+0x1800], R10 ;  /* 0x0018000a2a008986 */ /* 0x0101e2000c101b0a */
[----:B------:R-:W-:-:S13]  /*aaf0*/  ISETP.NE.AND P0, PT, R48, RZ, PT ;  /* 0x000000ff3000720c */ /* 0x000fda0003f05270 */
[----:B------:R0:W-:Y:S01]  /*ab00*/  @!P0 STG.E.64 desc[UR10][R42.64+0x1e00], R12 ;  /* 0x001e000c2a008986 */ /* 0x0001e2000c101b0a */
        /* <DEDUP_REMOVED lines=12> */
[----:B------:R-:W-:-:S03]  /*abd0*/  ISETP.NE.AND P0, PT, R55, RZ, PT ;  /* 0x000000ff3700720c */ /* 0x000fc60003f05270 */
[----:B------:R0:W-:Y:S04]  /*abe0*/  @!P1 STG.E.64 desc[UR10][R42.64+0x4e00], R28 ;  /* 0x004e001c2a009986 */ /* 0x0001e8000c101b0a */
[----:B------:R0:W-:Y:S04]  /*abf0*/  @!P2 STG.E.64 desc[UR10][R42.64+0x5400], R30 ;  /* 0x0054001e2a00a986 */ /* 0x0001e8000c101b0a */
[----:B------:R0:W-:Y:S04]  /*ac00*/  @!P3 STG.E.64 desc[UR10][R42.64+0x5a00], R32 ;  /* 0x005a00202a00b986 */ /* 0x0001e8000c101b0a */
[----:B------:R0:W-:Y:S04]  /*ac10*/  @!P0 STG.E.64 desc[UR10][R42.64+0x4800], R26 ;  /* 0x0048001a2a008986 */ /* 0x0001e8000c101b0a */
[----:B------:R0:W-:Y:S04]  /*ac20*/  @!P4 STG.E.64 desc[UR10][R42.64+0x6000], R34 ;  /* 0x006000222a00c986 */ /* 0x0001e8000c101b0a */
[----:B------:R0:W-:Y:S01]  /*ac30*/  @!P5 STG.E.64 desc[UR10][R42.64+0x6600], R36 ;  /* 0x006600242a00d986 */ /* 0x0001e2000c101b0a */
[----:B------:R-:W-:Y:S05]  /*ac40*/  @P6 EXIT ;  /* 0x000000000000694d */ /* 0x000fea0003800000 */
[----:B-----5:R-:W-:Y:S01]  /*ac50*/  STG.E.64 desc[UR10][R42.64+0x6c00], R38 ;  /* 0x006c00262a007986 */ /* 0x020fe2000c101b0a */
[----:B------:R-:W-:Y:S05]  /*ac60*/  EXIT ;  /* 0x000000000000794d */ /* 0x000fea0003800000 */
.L_x_58:
[----:B------:R-:W-:Y:S02]  /*ac70*/  IMAD.MOV.U32 R22, RZ, RZ, R15 ;  /* 0x000000ffff167224 */ /* 0x000fe400078e000f */
[----:B------:R-:W-:Y:S02]  /*ac80*/  IMAD.MOV.U32 R23, RZ, RZ, 0x1 ;  /* 0x00000001ff177424 */ /* 0x000fe400078e00ff */
[----:B------:R-:W-:Y:S02]  /*ac90*/  IMAD.MOV.U32 R24, RZ, RZ, RZ ;  /* 0x000000ffff187224 */ /* 0x000fe400078e00ff */
[----:B------:R-:W-:-:S07]  /*aca0*/  IMAD.MOV.U32 R21, RZ, RZ, -0x1 ;  /* 0xffffffffff157424 */ /* 0x000fce00078e00ff */
[----:B-1-34-:R-:W-:Y:S05]  /*acb0*/  WARPSYNC.COLLECTIVE R21, `(.L_x_64) ;  /* 0x0000000015087348 */ /* 0x01afea0003c00000 */
[----:B------:R0:W2:Y:S02]  /*acc0*/  SHFL.UP P0, R20, R22, R23, R24 ;  /* 0x0400001716147389 */ /* 0x0000a40000000018 */
[----:B01234-:R-:W-:Y:S05]  /*acd0*/  ENDCOLLECTIVE ;  /* 0x000000000000791b */ /* 0x01ffea0003800000 */
.L_x_64:
[----:B------:R-:W-:Y:S02]  /*ace0*/  IMAD.MOV.U32 R23, RZ, RZ, 0x2 ;  /* 0x00000002ff177424 */ /* 0x000fe400078e00ff */
[----:B------:R-:W-:-:S04]  /*acf0*/  IMAD.MOV.U32 R16, RZ, RZ, R20 ;  /* 0x000000ffff107224 */ /* 0x000fc800078e0014 */
[----:B------:R-:W-:-:S04]  /*ad00*/  @P0 IMAD.IADD R16, R15, 0x1, R16 ;  /* 0x000000010f100824 */ /* 0x000fc800078e0210 */
[----:B------:R-:W-:-:S07]  /*ad10*/  IMAD.MOV.U32 R22, RZ, RZ, R16 ;  /* 0x000000ffff167224 */ /* 0x000fce00078e0010 */
[----:B------:R-:W-:Y:S05]  /*ad20*/  WARPSYNC.COLLECTIVE R21, `(.L_x_65) ;  /* 0x0000000015087348 */ /* 0x000fea0003c00000 */
[----:B------:R0:W1:Y:S02]  /*ad30*/  SHFL.UP P0, R20, R22, R23, R24 ;  /* 0x0400001716147389 */ /* 0x0000640000000018 */
[----:B01----:R-:W-:Y:S05]  /*ad40*/  ENDCOLLECTIVE ;  /* 0x000000000000791b */ /* 0x003fea0003800000 */
.L_x_65:
[----:B------:R-:W-:Y:S02]  /*ad50*/  IMAD.MOV.U32 R23, RZ, RZ, 0x4 ;  /* 0x00000004ff177424 */ /* 0x000fe400078e00ff */
[----:B------:R-:W-:-:S04]  /*ad60*/  IMAD.MOV.U32 R17, RZ, RZ, R20 ;  /* 0x000000ffff117224 */ /* 0x000fc800078e0014 */
[----:B------:R-:W-:-:S04]  /*ad70*/  @P0 IMAD.IADD R17, R16, 0x1, R17 ;  /* 0x0000000110110824 */ /* 0x000fc800078e0211 */
[----:B------:R-:W-:-:S07]  /*ad80*/  IMAD.MOV.U32 R22, RZ, RZ, R17 ;  /* 0x000000ffff167224 */ /* 0x000fce00078e0011 */
[----:B------:R-:W-:Y:S05]  /*ad90*/  WARPSYNC.COLLECTIVE R21, `(.L_x_66) ;  /* 0x0000000015087348 */ /* 0x000fea0003c00000 */
[----:B------:R0:W1:Y:S02]  /*ada0*/  SHFL.UP P0, R20, R22, R23, R24 ;  /* 0x0400001716147389 */ /* 0x0000640000000018 */
[----:B01----:R-:W-:Y:S05]  /*adb0*/  ENDCOLLECTIVE ;  /* 0x000000000000791b */ /* 0x003fea0003800000 */
.L_x_66:
[----:B------:R-:W-:Y:S02]  /*adc0*/  IMAD.MOV.U32 R23, RZ, RZ, 0x8 ;  /* 0x00000008ff177424 */ /* 0x000fe400078e00ff */
[----:B------:R-:W-:-:S04]  /*add0*/  IMAD.MOV.U32 R18, RZ, RZ, R20 ;  /* 0x000000ffff127224 */ /* 0x000fc800078e0014 */
[----:B------:R-:W-:-:S04]  /*ade0*/  @P0 IMAD.IADD R18, R17, 0x1, R18 ;  /* 0x0000000111120824 */ /* 0x000fc800078e0212 */
[----:B------:R-:W-:-:S07]  /*adf0*/  IMAD.MOV.U32 R22, RZ, RZ, R18 ;  /* 0x000000ffff167224 */ /* 0x000fce00078e0012 */
[----:B------:R-:W-:Y:S05]  /*ae00*/  WARPSYNC.COLLECTIVE R21, `(.L_x_67) ;  /* 0x0000000015087348 */ /* 0x000fea0003c00000 */
[----:B------:R0:W1:Y:S02]  /*ae10*/  SHFL.UP P0, R20, R22, R23, R24 ;  /* 0x0400001716147389 */ /* 0x0000640000000018 */
[----:B01----:R-:W-:Y:S05]  /*ae20*/  ENDCOLLECTIVE ;  /* 0x000000000000791b */ /* 0x003fea0003800000 */
.L_x_67:
[----:B------:R-:W-:Y:S02]  /*ae30*/  IMAD.MOV.U32 R23, RZ, RZ, 0x10 ;  /* 0x00000010ff177424 */ /* 0x000fe400078e00ff */
[----:B------:R-:W-:-:S04]  /*ae40*/  IMAD.MOV.U32 R19, RZ, RZ, R20 ;  /* 0x000000ffff137224 */ /* 0x000fc800078e0014 */
[----:B------:R-:W-:-:S04]  /*ae50*/  @P0 IMAD.IADD R19, R18, 0x1, R19 ;  /* 0x0000000112130824 */ /* 0x000fc800078e0213 */
[----:B------:R-:W-:-:S07]  /*ae60*/  IMAD.MOV.U32 R22, RZ, RZ, R19 ;  /* 0x000000ffff167224 */ /* 0x000fce00078e0013 */
[----:B------:R-:W-:Y:S05]  /*ae70*/  WARPSYNC.COLLECTIVE R21, `(.L_x_68) ;  /* 0x0000000015087348 */ /* 0x000fea0003c00000 */
[----:B------:R0:W1:Y:S02]  /*ae80*/  SHFL.UP P0, R20, R22, R23, R24 ;  /* 0x0400001716147389 */ /* 0x0000640000000018 */
[----:B01----:R-:W-:Y:S05]  /*ae90*/  ENDCOLLECTIVE ;  /* 0x000000000000791b */ /* 0x003fea0003800000 */
.L_x_68:
[----:B------:R-:W-:Y:S05]  /*aea0*/  BRA `(.L_x_69) ;  /* 0xffffff8c00807947 */ /* 0x000fea000383ffff */
.L_x_70:
        /* <DEDUP_REMOVED lines=13> */
.L_x_665:


//--------------------- .text._ZN3cub18CUB_300001_SM_10006detail4scan16DeviceScanKernelINS2_10policy_hubIyyyyN4cuda3std3__44plusIvEEE10Policy1000EPySC_NS0_13ScanTileStateIyLb1EEES9_NS0_8NullTypeEyyLb0ESF_EEvT0_T1_T2_iT3_T4_T5_ --------------------------
	.section	.text._ZN3cub18CUB_300001_SM_10006detail4scan16DeviceScanKernelINS2_10policy_hubIyyyyN4cuda3std3__44plusIvEEE10Policy1000EPySC_NS0_13ScanTileStateIyLb1EEES9_NS0_8NullTypeEyyLb0ESF_EEvT0_T1_T2_iT3_T4_T5_,"ax",@progbits
	.align	128
        .global         _ZN3cub18CUB_300001_SM_10006detail4scan16DeviceScanKernelINS2_10policy_hubIyyyyN4cuda3std3__44plusIvEEE10Policy1000EPySC_NS0_13ScanTileStateIyLb1EEES9_NS0_8NullTypeEyyLb0ESF_EEvT0_T1_T2_iT3_T4_T5_
        .type           _ZN3cub18CUB_300001_SM_10006detail4scan16DeviceScanKernelINS2_10policy_hubIyyyyN4cuda3std3__44plusIvEEE10Policy1000EPySC_NS0_13ScanTileStateIyLb1EEES9_NS0_8NullTypeEyyLb0ESF_EEvT0_T1_T2_iT3_T4_T5_,@function
        .size           _ZN3cub18CUB_300001_SM_10006detail4scan16DeviceScanKernelINS2_10policy_hubIyyyyN4cuda3std3__44plusIvEEE10Policy1000EPySC_NS0_13ScanTileStateIyLb1EEES9_NS0_8NullTypeEyyLb0ESF_EEvT0_T1_T2_iT3_T4_T5_,(.L_x_666 - _ZN3cub18CUB_300001_SM_10006detail4scan16DeviceScanKernelINS2_10policy_hubIyyyyN4cuda3std3__44plusIvEEE10Policy1000EPySC_NS0_13ScanTileStateIyLb1EEES9_NS0_8NullTypeEyyLb0ESF_EEvT0_T1_T2_iT3_T4_T5_)
        .other          _ZN3cub18CUB_300001_SM_10006detail4scan16DeviceScanKernelINS2_10policy_hubIyyyyN4cuda3std3__44plusIvEEE10Policy1000EPySC_NS0_13ScanTileStateIyLb1EEES9_NS0_8NullTypeEyyLb0ESF_EEvT0_T1_T2_iT3_T4_T5_,@"STO_CUDA_ENTRY STV_DEFAULT"
_ZN3cub18CUB_300001_SM_10006detail4scan16DeviceScanKernelINS2_10policy_hubIyyyyN4cuda3std3__44plusIvEEE10Policy1000EPySC_NS0_13ScanTileStateIyLb1EEES9_NS0_8NullTypeEyyLb0ESF_EEvT0_T1_T2_iT3_T4_T5_:
.text._ZN3cub18CUB_300001_SM_10006detail4scan16DeviceScanKernelINS2_10policy_hubIyyyyN4cuda3std3__44plusIvEEE10Policy1000EPySC_NS0_13ScanTileStateIyLb1EEES9_NS0_8NullTypeEyyLb0ESF_EEvT0_T1_T2_iT3_T4_T5_:
[----:B------:R-:W-:Y:S08]  /*0000*/  LDC R1, c[0x0][0x37c] ;  /* 0x0000df00ff017b82 */ /* 0x000ff00000000800 */
[----:B------:R-:W0:Y:S01]  /*0010*/  S2UR UR7, SR_CTAID.X ;  /* 0x00000000000779c3 */ /* 0x000e220000002500 */
[----:B------:R-:W1:Y:S01]  /*0020*/  LDCU.64 UR4, c[0x0][0x3a0] ;  /* 0x00007400ff0477ac */ /* 0x000e620008000a00 */
[----:B------:R-:W2:Y:S06]  /*0030*/  LDCU.64 UR8, c[0x0][0x358] ;  /* 0x00006b00ff0877ac */ /* 0x000eac0008000a00 */
[----:B------:R-:W0:Y:S02]  /*0040*/  LDC R44, c[0x0][0x398] ;  /* 0x0000e600ff2c7b82 */ /* 0x000e240000000800 */
[----:B0-----:R-:W-:-:S04]  /*0050*/  VIADD R44, R44, UR7 ;  /* 0x000000072c2c7c36 */ /* 0x001fc80008000000 */
[----:B------:R-:W-:-:S03]  /*0060*/  IMAD.WIDE R2, R44, 0xdc0, RZ ;  /* 0x00000dc02c027825 */ /* 0x000fc600078e02ff */
[----:B-1----:R-:W-:-:S04]  /*0070*/  IADD3 R0, P1, PT, -R2, UR4, RZ ;  /* 0x0000000402007c10 */ /* 0x002fc8000ff3e1ff */
[----:B------:R-:W-:Y:S02]  /*0080*/  ISETP.GE.U32.AND P0, PT, R0, 0xdc1, PT ;  /* 0x00000dc10000780c */ /* 0x000fe40003f06070 */
[----:B------:R-:W-:-:S04]  /*0090*/  IADD3.X R0, PT, PT, ~R3, UR5, RZ, P1, !PT ;  /* 0x0000000503007c10 */ /* 0x000fc80008ffe5ff */
[----:B------:R-:W-:-:S13]  /*00a0*/  ISETP.GE.U32.AND.EX P0, PT, R0, RZ, PT, P0 ;  /* 0x000000ff0000720c */ /* 0x000fda0003f06100 */
[----:B--2---:R-:W-:Y:S05]  /*00b0*/  @!P0 BRA `(.L_x_71) ;  /* 0x0000002000688947 */ /* 0x004fea0003800000 */
[----:B------:R-:W0:Y:S01]  /*00c0*/  S2R R37, SR_TID.X ;  /* 0x0000000000257919 */ /* 0x000e220000002100 */
[----:B------:R-:W1:Y:S01]  /*00d0*/  LDCU.64 UR4, c[0x0][0x380] ;  /* 0x00007000ff0477ac */ /* 0x000e620008000a00 */
[C---:B0-----:R-:W-:Y:S02]  /*00e0*/  LOP3.LUT R0, R37.reuse, 0x1f, RZ, 0xc0, !PT ;  /* 0x0000001f25007812 */ /* 0x041fe400078ec0ff */
[----:B------:R-:W-:-:S05]  /*00f0*/  LOP3.LUT R5, R37, 0x3e0, RZ, 0xc0, !PT ;  /* 0x000003e025057812 */ /* 0x000fca00078ec0ff */
[----:B------:R-:W-:-:S05]  /*0100*/  IMAD R5, R5, 0xb, R0 ;  /* 0x0000000b05057824 */ /* 0x000fca00078e0200 */
[----:B------:R-:W-:-:S05]  /*0110*/  IADD3 R5, P0, PT, R2, R5, RZ ;  /* 0x0000000502057210 */ /* 0x000fca0007f1e0ff */
[----:B------:R-:W-:Y:S02]  /*0120*/  IMAD.X R2, RZ, RZ, R3, P0 ;  /* 0x000000ffff027224 */ /* 0x000fe400000e0603 */
[----:B------:R-:W-:-:S03]  /*0130*/  IMAD.SHL.U32 R36, R5, 0x8, RZ ;  /* 0x0000000805247824 */ /* 0x000fc600078e00ff */
[----:B------:R-:W-:Y:S02]  /*0140*/  SHF.L.U64.HI R2, R5, 0x3, R2 ;  /* 0x0000000305027819 */ /* 0x000fe40000010202 */
[----:B-1----:R-:W-:-:S04]  /*0150*/  IADD3 R4, P0, PT, R36, UR4, RZ ;  /* 0x0000000424047c10 */ /* 0x002fc8000ff1e0ff */
[----:B------:R-:W-:-:S05]  /*0160*/  IADD3.X R5, PT, PT, R2, UR5, RZ, P0, !PT ;  /* 0x0000000502057c10 */ /* 0x000fca00087fe4ff */
[----:B------:R-:W2:Y:S04]  /*0170*/  LDG.E.64 R6, desc[UR8][R4.64] ;  /* 0x0000000804067981 */ /* 0x000ea8000c1e1b00 */
[----:B------:R-:W3:Y:S04]  /*0180*/  LDG.E.64 R8, desc[UR8][R4.64+0x100] ;  /* 0x0001000804087981 */ /* 0x000ee8000c1e1b00 */
[----:B------:R-:W4:Y:S04]  /*0190*/  LDG.E.64 R10, desc[UR8][R4.64+0x200] ;  /* 0x00020008040a7981 */ /* 0x000f28000c1e1b00 */
[----:B------:R-:W5:Y:S04]  /*01a0*/  LDG.E.64 R12, desc[UR8][R4.64+0x300] ;  /* 0x00030008040c7981 */ /* 0x000f68000c1e1b00 */
[----:B------:R-:W5:Y:S04]  /*01b0*/  LDG.E.64 R14, desc[UR8][R4.64+0x400] ;  /* 0x00040008040e7981 */ /* 0x000f68000c1e1b00 */
[----:B------:R-:W5:Y:S04]  /*01c0*/  LDG.E.64 R16, desc[UR8][R4.64+0x500] ;  /* 0x0005000804107981 */ /* 0x000f68000c1e1b00 */
[----:B------:R-:W5:Y:S04]  /*01d0*/  LDG.E.64 R18, desc[UR8][R4.64+0x600] ;  /* 0x0006000804127981 */ /* 0x000f68000c1e1b00 */
[----:B------:R-:W5:Y:S04]  /*01e0*/  LDG.E.64 R20, desc[UR8][R4.64+0x700] ;  /* 0x0007000804147981 */ /* 0x000f68000c1e1b00 */
[----:B------:R-:W5:Y:S04]  /*01f0*/  LDG.E.64 R22, desc[UR8][R4.64+0x800] ;  /* 0x0008000804167981 */ /* 0x000f68000c1e1b00 */
[----:B------:R-:W5:Y:S04]  /*0200*/  LDG.E.64 R24, desc[UR8][R4.64+0x900] ;  /* 0x0009000804187981 */ /* 0x000f68000c1e1b00 */
[----:B------:R-:W5:Y:S01]  /*0210*/  LDG.E.64 R26, desc[UR8][R4.64+0xa00] ;  /* 0x000a0008041a7981 */ /* 0x000f62000c1e1b00 */
[----:B------:R-:W0:Y:S01]  /*0220*/  S2UR UR5, SR_CgaCtaId ;  /* 0x00000000000579c3 */ /* 0x000e220000008800 */
[----:B------:R-:W-:Y:S01]  /*0230*/  SHF.R.U32.HI R0, RZ, 0x5, R37 ;  /* 0x00000005ff007819 */ /* 0x000fe20000011625 */
[----:B------:R-:W-:Y:S01]  /*0240*/  UMOV UR4, 0x400 ;  /* 0x0000040000047882 */ /* 0x000fe20000000000 */
[----:B------:R-:W1:Y:S01]  /*0250*/  S2R R3, SR_LANEID ;  /* 0x0000000000037919 */ /* 0x000e620000000000 */
[----:B------:R-:W-:Y:S01]  /*0260*/  ISETP.NE.AND P0, PT, R44, RZ, PT ;  /* 0x000000ff2c00720c */ /* 0x000fe20003f05270 */
[----:B------:R-:W-:Y:S01]  /*0270*/  BSSY.RECONVERGENT B0, `(.L_x_72) ;  /* 0x00001b8000007945 */ /* 0x000fe20003800200 */
[----:B0-----:R-:W-:Y:S01]  /*0280*/  ULEA UR4, UR5, UR4, 0x18 ;  /* 0x0000000405047291 */ /* 0x001fe2000f8ec0ff */
[----:B-1----:R-:W-:-:S05]  /*0290*/  IMAD R28, R0, 0x160, R3 ;  /* 0x00000160001c7824 */ /* 0x002fca00078e0203 */
[----:B------:R-:W-:-:S05]  /*02a0*/  LEA R29, R28, UR4, 0x3 ;  /* 0x000000041c1d7c11 */ /* 0x000fca000f8e18ff */
[----:B------:R-:W-:Y:S01]  /*02b0*/  IMAD R28, R3, 0x50, R29 ;  /* 0x00000050031c7824 */ /* 0x000fe200078e021d */
[----:B--2---:R0:W-:Y:S04]  /*02c0*/  STS.64 [R29], R6 ;  /* 0x000000061d007388 */ /* 0x0041e80000000a00 */
[----:B---3--:R0:W-:Y:S04]  /*02d0*/  STS.64 [R29+0x100], R8 ;  /* 0x000100081d007388 */ /* 0x0081e80000000a00 */
[----:B----4-:R0:W-:Y:S04]  /*02e0*/  STS.64 [R29+0x200], R10 ;  /* 0x0002000a1d007388 */ /* 0x0101e80000000a00 */
[----:B-----5:R0:W-:Y:S04]  /*02f0*/  STS.64 [R29+0x300], R12 ;  /* 0x0003000c1d007388 */ /* 0x0201e80000000a00 */
[----:B------:R0:W-:Y:S04]  /*0300*/  STS.64 [R29+0x400], R14 ;  /* 0x0004000e1d007388 */ /* 0x0001e80000000a00 */
[----:B------:R0:W-:Y:S04]  /*0310*/  STS.64 [R29+0x500], R16 ;  /* 0x000500101d007388 */ /* 0x0001e80000000a00 */
[----:B------:R0:W-:Y:S04]  /*0320*/  STS.64 [R29+0x600], R18 ;  /* 0x000600121d007388 */ /* 0x0001e80000000a00 */
[----:B------:R0:W-:Y:S04]  /*0330*/  STS.64 [R29+0x700], R20 ;  /* 0x000700141d007388 */ /* 0x0001e80000000a00 */
[----:B------:R0:W-:Y:S04]  /*0340*/  STS.64 [R29+0x800], R22 ;  /* 0x000800161d007388 */ /* 0x0001e80000000a00 */
[----:B------:R0:W-:Y:S04]  /*0350*/  STS.64 [R29+0x900], R24 ;  /* 0x000900181d007388 */ /* 0x0001e80000000a00 */
[----:B------:R0:W-:Y:S01]  /*0360*/  STS.64 [R29+0xa00], R26 ;  /* 0x000a001a1d007388 */ /* 0x0001e20000000a00 */
[----:B------:R-:W-:-:S03]  /*0370*/  NOP ;  /* 0x0000000000007918 */ /* 0x000fc60000000000 */
[----:B------:R0:W1:Y:S04]  /*0380*/  LDS.64 R42, [R28] ;  /* 0x000000001c2a7984 */ /* 0x0000680000000a00 */
[----:B------:R0:W2:Y:S04]  /*0390*/  LDS.64 R40, [R28+0x8] ;  /* 0x000008001c287984 */ /* 0x0000a80000000a00 */
[----:B------:R0:W3:Y:S04]  /*03a0*/  LDS.64 R38, [R28+0x10] ;  /* 0x000010001c267984 */ /* 0x0000e80000000a00 */
[----:B------:R0:W4:Y:S04]  /*03b0*/  LDS.64 R4, [R28+0x18] ;  /* 0x000018001c047984 */ /* 0x0001280000000a00 */
[----:B------:R0:W0:Y:S04]  /*03c0*/  LDS.64 R6, [R28+0x20] ;  /* 0x000020001c067984 */ /* 0x0000280000000a00 */
[----:B------:R0:W0:Y:S04]  /*03d0*/  LDS.64 R8, [R28+0x28] ;  /* 0x000028001c087984 */ /* 0x0000280000000a00 */
[----:B------:R0:W0:Y:S04]  /*03e0*/  LDS.64 R10, [R28+0x30] ;  /* 0x000030001c0a7984 */ /* 0x0000280000000a00 */
[----:B------:R0:W0:Y:S04]  /*03f0*/  LDS.64 R12, [R28+0x38] ;  /* 0x000038001c0c7984 */ /* 0x0000280000000a00 */
[----:B------:R0:W0:Y:S04]  /*0400*/  LDS.64 R14, [R28+0x40] ;  /* 0x000040001c0e7984 */ /* 0x0000280000000a00 */
[----:B------:R0:W0:Y:S04]  /*0410*/  LDS.64 R16, [R28+0x48] ;  /* 0x000048001c107984 */ /* 0x0000280000000a00 */
[----:B------:R0:W0:Y:S01]  /*0420*/  LDS.64 R18, [R28+0x50] ;  /* 0x000050001c127984 */ /* 0x0000220000000a00 */
[----:B------:R-:W-:Y:S06]  /*0430*/  BAR.SYNC.DEFER_BLOCKING 0x0 ;  /* 0x0000000000007b1d */ /* 0x000fec0000010000 */
[----:B-1----:R-:W-:Y:S05]  /*0440*/  @P0 BRA `(.L_x_73) ;  /* 0x0000000400c40947 */ /* 0x002fea0003800000 */
[----:B--23--:R-:W-:Y:S02]  /*0450*/  IADD3 R45, P0, P1, R38, R40, R42 ;  /* 0x00000028262d7210 */ /* 0x00cfe4000791e02a */
[----:B------:R-:W-:Y:S02]  /*0460*/  ISETP.NE.AND P5, PT, R0, 0x5, PT ;  /* 0x000000050000780c */ /* 0x000fe40003fa5270 */
[----:B0---4-:R-:W-:Y:S02]  /*0470*/  IADD3 R45, P2, P3, R6, R4, R45 ;  /* 0x00000004062d7210 */ /* 0x011fe40007b5e02d */
[----:B------:R-:W-:Y:S02]  /*0480*/  IADD3.X R21, PT, PT, R39, R41, R43, P0, P1 ;  /* 0x0000002927157210 */ /* 0x000fe400007e242b */
[----:B------:R-:W-:Y:S02]  /*0490*/  IADD3 R45, P0, P1, R10, R8, R45 ;  /* 0x000000080a2d7210 */ /* 0x000fe4000791e02d */
[----:B------:R-:W-:-:S02]  /*04a0*/  IADD3.X R21, PT, PT, R7, R5, R21, P2, P3 ;  /* 0x0000000507157210 */ /* 0x000fc400017e6415 */
[----:B------:R-:W-:Y:S02]  /*04b0*/  ISETP.NE.AND P3, PT, R0, 0x9, PT ;  /* 0x000000090000780c */ /* 0x000fe40003f65270 */
[----:B------:R-:W-:Y:S02]  /*04c0*/  IADD3.X R21, PT, PT, R11, R9, R21, P0, P1 ;  /* 0x000000090b157210 */ /* 0x000fe400007e2415 */
[----:B------:R-:W-:-:S04]  /*04d0*/  IADD3 R45, P0, P1, R14, R12, R45 ;  /* 0x0000000c0e2d7210 */ /* 0x000fc8000791e02d */
[----:B------:R-:W-:Y:S02]  /*04e0*/  IADD3.X R21, PT, PT, R15, R13, R21, P0, P1 ;  /* 0x0000000d0f157210 */ /* 0x000fe400007e2415 */
[----:B------:R-:W-:-:S04]  /*04f0*/  IADD3 R45, P0, P1, R18, R16, R45 ;  /* 0x00000010122d7210 */ /* 0x000fc8000791e02d */
[----:B------:R-:W-:Y:S01]  /*0500*/  IADD3.X R44, PT, PT, R19, R17, R21, P0, P1 ;  /* 0x00000011132c7210 */ /* 0x000fe200007e2415 */
[----:B------:R-:W0:Y:S07]  /*0510*/  SHFL.UP PT, R20, R45, 0x1, RZ ;  /* 0x042000002d147989 */ /* 0x000e2e00000e00ff */
[----:B------:R-:W1:Y:S01]  /*0520*/  SHFL.UP P0, R21, R44, 0x1, RZ ;  /* 0x042000002c157989 */ /* 0x000e6200000000ff */
[----:B0-----:R-:W-:-:S04]  /*0530*/  IADD3 R23, P1, PT, R20, R45, RZ ;  /* 0x0000002d14177210 */ /* 0x001fc80007f3e0ff */
[----:B-1----:R-:W-:Y:S01]  /*0540*/  SEL R23, R23, R20, P0 ;  /* 0x0000001417177207 */ /* 0x002fe20000000000 */
[----:B------:R-:W-:-:S04]  /*0550*/  IMAD.X R26, R21, 0x1, R44, P1 ;  /* 0x00000001151a7824 */ /* 0x000fc800008e062c */
[----:B------:R-:W0:Y:S01]  /*0560*/  SHFL.UP PT, R20, R23, 0x2, RZ ;  /* 0x0440000017147989 */ /* 0x000e2200000e00ff */
[----:B------:R-:W-:-:S05]  /*0570*/  SEL R26, R26, R21, P0 ;  /* 0x000000151a1a7207 */ /* 0x000fca0000000000 */
[----:B------:R-:W1:Y:S01]  /*0580*/  SHFL.UP P0, R21, R26, 0x2, RZ ;  /* 0x044000001a157989 */ /* 0x000e6200000000ff */
[----:B0-----:R-:W-:-:S04]  /*0590*/  IADD3 R25, P1, PT, R20, R23, RZ ;  /* 0x0000001714197210 */ /* 0x001fc80007f3e0ff */
[----:B-1----:R-:W-:Y:S01]  /*05a0*/  SEL R25, R25, R20, P0 ;  /* 0x0000001419197207 */ /* 0x002fe20000000000 */
[----:B------:R-:W-:-:S04]  /*05b0*/  IMAD.X R24, R21, 0x1, R26, P1 ;  /* 0x0000000115187824 */ /* 0x000fc800008e061a */
[----:B------:R-:W0:Y:S01]  /*05c0*/  SHFL.UP PT, R20, R25, 0x4, RZ ;  /* 0x0480000019147989 */ /* 0x000e2200000e00ff */
[----:B------:R-:W-:-:S05]  /*05d0*/  SEL R24, R24, R21, P0 ;  /* 0x0000001518187207 */ /* 0x000fca0000000000 */
[----:B------:R-:W1:Y:S01]  /*05e0*/  SHFL.UP P0, R21, R24, 0x4, RZ ;  /* 0x0480000018157989 */ /* 0x000e6200000000ff */
[----:B0-----:R-:W-:-:S05]  /*05f0*/  IADD3 R27, P1, PT, R20, R25, RZ ;  /* 0x00000019141b7210 */ /* 0x001fca0007f3e0ff */
[----:B-1----:R-:W-:Y:S01]  /*0600*/  IMAD.X R22, R21, 0x1, R24, P1 ;  /* 0x0000000115167824 */ /* 0x002fe200008e0618 */
[----:B------:R-:W-:-:S04]  /*0610*/  SEL R27, R27, R20, P0 ;  /* 0x000000141b1b7207 */ /* 0x000fc80000000000 */
[----:B------:R-:W-:Y:S01]  /*0620*/  SEL R22, R22, R21, P0 ;  /* 0x0000001516167207 */ /* 0x000fe20000000000 */
[----:B------:R-:W0:Y:S04]  /*0630*/  SHFL.UP PT, R20, R27, 0x8, RZ ;  /* 0x050000001b147989 */ /* 0x000e2800000e00ff */
[----:B------:R-:W1:Y:S01]  /*0640*/  SHFL.UP P0, R21, R22, 0x8, RZ ;  /* 0x0500000016157989 */ /* 0x000e6200000000ff */
[----:B0-----:R-:W-:-:S04]  /*0650*/  IADD3 R23, P1, PT, R20, R27, RZ ;  /* 0x0000001b14177210 */ /* 0x001fc80007f3e0ff */
[----:B-1----:R-:W-:Y:S01]  /*0660*/  SEL R23, R23, R20, P0 ;  /* 0x0000001417177207 */ /* 0x002fe20000000000 */
[----:B------:R-:W-:Y:S01]  /*0670*/  IMAD.X R20, R21, 0x1, R22, P1 ;  /* 0x0000000115147824 */ /* 0x000fe200008e0616 */
[----:B------:R-:W-:-:S03]  /*0680*/  ISETP.NE.AND P1, PT, R3, 0x1f, PT ;  /* 0x0000001f0300780c */ /* 0x000fc60003f25270 */
[----:B------:R-:W0:Y:S01]  /*0690*/  SHFL.UP PT, R46, R23, 0x10, RZ ;  /* 0x06000000172e7989 */ /* 0x000e2200000e00ff */
[----:B------:R-:W-:-:S05]  /*06a0*/  SEL R25, R20, R21, P0 ;  /* 0x0000001514197207 */ /* 0x000fca0000000000 */
[----:B------:R-:W1:Y:S04]  /*06b0*/  SHFL.UP P0, R20, R25, 0x10, RZ ;  /* 0x0600000019147989 */ /* 0x000e6800000000ff */
[----:B------:R-:W-:Y:S02]  /*06c0*/  @!P1 LEA R49, R0, UR4, 0x3 ;  /* 0x0000000400319c11 */ /* 0x000fe4000f8e18ff */
[----:B0-----:R-:W-:-:S05]  /*06d0*/  IADD3 R47, P2, PT, R46, R23, RZ ;  /* 0x000000172e2f7210 */ /* 0x001fca0007f5e0ff */
[----:B-1----:R-:W-:Y:S01]  /*06e0*/  IMAD.X R21, R20, 0x1, R25, P2 ;  /* 0x0000000114157824 */ /* 0x002fe200010e0619 */
[----:B------:R-:W-:Y:S02]  /*06f0*/  SEL R46, R47, R46, P0 ;  /* 0x0000002e2f2e7207 */ /* 0x000fe40000000000 */
[----:B------:R-:W-:Y:S02]  /*0700*/  ISETP.NE.AND P2, PT, R0, 0x8, PT ;  /* 0x000000080000780c */ /* 0x000fe40003f45270 */
[----:B------:R-:W-:-:S05]  /*0710*/  SEL R47, R21, R20, P0 ;  /* 0x00000014152f7207 */ /* 0x000fca0000000000 */
[----:B------:R-:W-:Y:S01]  /*0720*/  @!P1 STS.64 [R49+0x20], R46 ;  /* 0x0000202e31009388 */ /* 0x000fe20000000a00 */
[----:B------:R-:W-:Y:S06]  /*0730*/  BAR.SYNC.DEFER_BLOCKING 0x0 ;  /* 0x0000000000007b1d */ /* 0x000fec0000010000 */
[----:B------:R-:W0:Y:S04]  /*0740*/  LDS.128 R32, [UR4+0x20] ;  /* 0x00002004ff207984 */ /* 0x000e280008000c00 */
[----:B------:R-:W1:Y:S04]  /*0750*/  LDS.128 R20, [UR4+0x30] ;  /* 0x00003004ff147984 */ /* 0x000e680008000c00 */
[----:B------:R-:W2:Y:S04]  /*0760*/  LDS.128 R24, [UR4+0x40] ;  /* 0x00004004ff187984 */ /* 0x000ea80008000c00 */
[----:B------:R-:W3:Y:S01]  /*0770*/  LDS.128 R28, [UR4+0x50] ;  /* 0x00005004ff1c7984 */ /* 0x000ee20008000c00 */
[----:B0-----:R-:W-:-:S04]  /*0780*/  IADD3 R53, P0, PT, R32, R34, RZ ;  /* 0x0000002220357210 */ /* 0x001fc80007f1e0ff */
[----:B-1----:R-:W-:Y:S01]  /*0790*/  IADD3 R51, P1, PT, R20, R53, RZ ;  /* 0x0000003514337210 */ /* 0x002fe20007f3e0ff */
[----:B------:R-:W-:Y:S01]  /*07a0*/  IMAD.X R35, R33, 0x1, R35, P0 ;  /* 0x0000000121237824 */ /* 0x000fe200000e0623 */
[----:B------:R-:W-:-:S04]  /*07b0*/  ISETP.NE.AND P0, PT, R0, 0x2, PT ;  /* 0x000000020000780c */ /* 0x000fc80003f05270 */
[----:B------:R-:W-:Y:S01]  /*07c0*/  SEL R20, R53, R32, !P0 ;  /* 0x0000002035147207 */ /* 0x000fe20004000000 */
[----:B------:R-:W-:Y:S01]  /*07d0*/  IMAD.X R53, R21, 0x1, R35, P1 ;  /* 0x0000000115357824 */ /* 0x000fe200008e0623 */
[----:B------:R-:W-:Y:S02]  /*07e0*/  SEL R48, R35, R33, !P0 ;  /* 0x0000002123307207 */ /* 0x000fe40004000000 */
[----:B------:R-:W0:Y:S01]  /*07f0*/  LDS.128 R32, [UR4+0x60] ;  /* 0x00006004ff207984 */ /* 0x000e220008000c00 */
[----:B------:R-:W-:Y:S02]  /*0800*/  ISETP.NE.AND P0, PT, R0, 0x3, PT ;  /* 0x000000030000780c */ /* 0x000fe40003f05270 */
[----:B------:R-:W-:Y:S02]  /*0810*/  IADD3 R21, P1, PT, R22, R51, RZ ;  /* 0x0000003316157210 */ /* 0x000fe40007f3e0ff */
[----:B------:R-:W-:Y:S02]  /*0820*/  SEL R20, R51, R20, !P0 ;  /* 0x0000001433147207 */ /* 0x000fe40004000000 */
[----:B------:R-:W-:Y:S01]  /*0830*/  SEL R22, R53, R48, !P0 ;  /* 0x0000003035167207 */ /* 0x000fe20004000000 */
[----:B------:R-:W-:Y:S01]  /*0840*/  IMAD.X R49, R23, 0x1, R53, P1 ;  /* 0x0000000117317824 */ /* 0x000fe200008e0635 */
[----:B------:R-:W-:-:S02]  /*0850*/  ISETP.NE.AND P0, PT, R0, 0x4, PT ;  /* 0x000000040000780c */ /* 0x000fc40003f05270 */
[----:B--2---:R-:W-:Y:S02]  /*0860*/  IADD3 R23, P1, PT, R24, R21, RZ ;  /* 0x0000001518177210 */ /* 0x004fe40007f3e0ff */
[----:B------:R-:W-:Y:S02]  /*0870*/  SEL R20, R21, R20, !P0 ;  /* 0x0000001415147207 */ /* 0x000fe40004000000 */
[----:B------:R-:W-:Y:S01]  /*0880*/  SEL R22, R49, R22, !P0 ;  /* 0x0000001631167207 */ /* 0x000fe20004000000 */
[----:B------:R-:W-:Y:S01]  /*0890*/  IMAD.X R25, R25, 0x1, R49, P1 ;  /* 0x0000000119197824 */ /* 0x000fe200008e0631 */
[----:B------:R-:W-:Y:S02]  /*08a0*/  SEL R20, R23, R20, !P5 ;  /* 0x0000001417147207 */ /* 0x000fe40006800000 */
[----:B------:R-:W-:Y:S02]  /*08b0*/  ISETP.NE.AND P0, PT, R0, 0x6, PT ;  /* 0x000000060000780c */ /* 0x000fe40003f05270 */
[----:B------:R-:W-:-:S02]  /*08c0*/  IADD3 R23, P6, PT, R26, R23, RZ ;  /* 0x000000171a177210 */ /* 0x000fc40007fde0ff */
[----:B------:R-:W-:Y:S02]  /*08d0*/  ISETP.NE.AND P1, PT, R0, 0x7, PT ;  /* 0x000000070000780c */ /* 0x000fe40003f25270 */
[----:B------:R-:W-:Y:S01]  /*08e0*/  SEL R0, R23, R20, !P0 ;  /* 0x0000001417007207 */ /* 0x000fe20004000000 */
[----:B------:R-:W-:Y:S01]  /*08f0*/  IMAD.X R27, R27, 0x1, R25, P6 ;  /* 0x000000011b1b7824 */ /* 0x000fe200030e0619 */
[----:B---3--:R-:W-:Y:S02]  /*0900*/  IADD3 R23, P4, PT, R28, R23, RZ ;  /* 0x000000171c177210 */ /* 0x008fe40007f9e0ff */
[----:B------:R-:W-:Y:S02]  /*0910*/  SEL R20, R25, R22, !P5 ;  /* 0x0000001619147207 */ /* 0x000fe40006800000 */
[----:B------:R-:W-:Y:S01]  /*0920*/  SEL R0, R23, R0, !P1 ;  /* 0x0000000017007207 */ /* 0x000fe20004800000 */
[----:B------:R-:W-:Y:S01]  /*0930*/  IMAD.X R29, R29, 0x1, R27, P4 ;  /* 0x000000011d1d7824 */ /* 0x000fe200020e061b */
[----:B------:R-:W-:-:S02]  /*0940*/  IADD3 R23, P6, PT, R30, R23, RZ ;  /* 0x000000171e177210 */ /* 0x000fc40007fde0ff */
[----:B------:R-:W-:Y:S02]  /*0950*/  SEL R20, R27, R20, !P0 ;  /* 0x000000141b147207 */ /* 0x000fe40004000000 */
[----:B------:R-:W-:Y:S01]  /*0960*/  SEL R0, R23, R0, !P2 ;  /* 0x0000000017007207 */ /* 0x000fe20005000000 */
[----:B------:R-:W-:Y:S01]  /*0970*/  IMAD.X R31, R31, 0x1, R29, P6 ;  /* 0x000000011f1f7824 */ /* 0x000fe200030e061d */
[----:B------:R-:W-:Y:S02]  /*0980*/  IADD3 R22, P0, PT, R46, -R45, RZ ;  /* 0x8000002d2e167210 */ /* 0x000fe40007f1e0ff */
[----:B0-----:R-:W-:Y:S02]  /*0990*/  IADD3 R23, P4, PT, R32, R23, RZ ;  /* 0x0000001720177210 */ /* 0x001fe40007f9e0ff */
[----:B------:R-:W-:Y:S01]  /*09a0*/  ISETP.NE.AND P5, PT, R3, RZ, PT ;  /* 0x000000ff0300720c */ /* 0x000fe20003fa5270 */
[----:B------:R-:W-:Y:S01]  /*09b0*/  IMAD.X R47, R47, 0x1, ~R44, P0 ;  /* 0x000000012f2f7824 */ /* 0x000fe200000e0e2c */
[----:B------:R-:W-:Y:S01]  /*09c0*/  SEL R20, R29, R20, !P1 ;  /* 0x000000141d147207 */ /* 0x000fe20004800000 */
[----:B------:R-:W-:Y:S01]  /*09d0*/  IMAD.X R33, R33, 0x1, R31, P4 ;  /* 0x0000000121217824 */ /* 0x000fe200020e061f */
[----:B------:R-:W-:-:S02]  /*09e0*/  SEL R3, R22, RZ, P5 ;  /* 0x000000ff16037207 */ /* 0x000fc40002800000 */
[----:B------:R-:W-:Y:S02]  /*09f0*/  SEL R0, R23, R0, !P3 ;  /* 0x0000000017007207 */ /* 0x000fe40005800000 */
[----:B------:R-:W-:Y:S02]  /*0a00*/  SEL R20, R31, R20, !P2 ;  /* 0x000000141f147207 */ /* 0x000fe40005000000 */
[----:B------:R-:W-:Y:S02]  /*0a10*/  IADD3 R3, P2, PT, R3, R0, RZ ;  /* 0x0000000003037210 */ /* 0x000fe40007f5e0ff */
[----:B------:R-:W-:Y:S02]  /*0a20*/  SEL R0, R47, RZ, P5 ;  /* 0x000000ff2f007207 */ /* 0x000fe40002800000 */
[----:B------:R-:W-:Y:S02]  /*0a30*/  SEL R21, R33, R20, !P3 ;  /* 0x0000001421157207 */ /* 0x000fe40005800000 */
[----:B------:R-:W-:-:S02]  /*0a40*/  ISETP.GE.U32.AND P0, PT, R37, 0x20, PT ;  /* 0x000000202500780c */ /* 0x000fc40003f06070 */
[C---:B------:R-:W-:Y:S01]  /*0a50*/  ISETP.NE.AND P1, PT, R37.reuse, RZ, PT ;  /* 0x000000ff2500720c */ /* 0x040fe20003f25270 */
[----:B------:R-:W-:Y:S01]  /*0a60*/  IMAD.X R0, R0, 0x1, R21, P2 ;  /* 0x0000000100007824 */ /* 0x000fe200010e0615 */
[----:B------:R-:W-:Y:S02]  /*0a70*/  ISETP.NE.AND P2, PT, R37, RZ, PT ;  /* 0x000000ff2500720c */ /* 0x000fe40003f45270 */
[----:B------:R-:W-:Y:S02]  /*0a80*/  SEL R3, R22, R3, !P0 ;  /* 0x0000000316037207 */ /* 0x000fe40004000000 */
[----:B------:R-:W-:Y:S02]  /*0a90*/  SEL R0, R47, R0, !P0 ;  /* 0x000000002f007207 */ /* 0x000fe40004000000 */
[----:B------:R-:W-:Y:S02]  /*0aa0*/  SEL R3, R3, RZ, P1 ;  /* 0x000000ff03037207 */ /* 0x000fe40000800000 */
[----:B------:R-:W-:-:S02]  /*0ab0*/  IADD3 R22, P0, PT, R34, R23, RZ ;  /* 0x0000001722167210 */ /* 0x000fc40007f1e0ff */
[----:B------:R-:W-:Y:S02]  /*0ac0*/  IADD3 R3, P3, PT, R42, R3, RZ ;  /* 0x000000032a037210 */ /* 0x000fe40007f7e0ff */
[----:B------:R-:W-:Y:S01]  /*0ad0*/  SEL R42, R0, RZ, P1 ;  /* 0x000000ff002a7207 */ /* 0x000fe20000800000 */
[----:B------:R-:W-:-:S04]  /*0ae0*/  IMAD.X R23, R35, 0x1, R33, P0 ;  /* 0x0000000123177824 */ /* 0x000fc800000e0621 */
[----:B------:R-:W-:Y:S01]  /*0af0*/  IMAD.X R42, R43, 0x1, R42, P3 ;  /* 0x000000012b2a7824 */ /* 0x000fe200018e062a */
[----:B------:R-:W-:Y:S06]  /*0b00*/  @P2 BRA `(.L_x_74) ;  /* 0x0000001000b82947 */ /* 0x000fec0003800000 */
[----:B------:R-:W0:Y:S01]  /*0b10*/  LDC.64 R24, c[0x0][0x390] ;  /* 0x0000e400ff187b82 */ /* 0x000e220000000a00 */
[----:B------:R-:W-:Y:S02]  /*0b20*/  IMAD.MOV.U32 R20, RZ, RZ, 0x65 ;  /* 0x00000065ff147424 */ /* 0x000fe400078e00ff */
[----:B------:R-:W-:-:S05]  /*0b30*/  IMAD.MOV.U32 R21, RZ, RZ, 0x0 ;  /* 0x00000000ff157424 */ /* 0x000fca00078e00ff */
[----:B0-----:R0:W-:Y:S01]  /*0b40*/  ST.E.128.STRONG.GPU desc[UR8][R24.64+0x200], R20 ;  /* 0x0002001418007985 */ /* 0x0011e2000c10fd08 */
[----:B------:R-:W-:Y:S05]  /*0b50*/  BRA `(.L_x_74) ;  /* 0x0000001000a47947 */ /* 0x000fea0003800000 */
.L_x_73:
[----:B0-23--:R-:W-:Y:S02]  /*0b60*/  IADD3 R21, P0, P1, R38, R40, R42 ;  /* 0x0000002826157210 */ /* 0x00dfe4000791e02a */
[----:B------:R-:W-:Y:S02]  /*0b70*/  ISETP.NE.AND P5, PT, R0, 0x6, PT ;  /* 0x000000060000780c */ /* 0x000fe40003fa5270 */
[----:B----4-:R-:W-:Y:S02]  /*0b80*/  IADD3 R23, P2, P3, R6, R4, R21 ;  /* 0x0000000406177210 */ /* 0x010fe40007b5e015 */
[----:B------:R-:W-:Y:S02]  /*0b90*/  IADD3.X R21, PT, PT, R39, R41, R43, P0, P1 ;  /* 0x0000002927157210 */ /* 0x000fe400007e242b */
[----:B------:R-:W-:Y:S02]  /*0ba0*/  IADD3 R23, P0, P1, R10, R8, R23 ;  /* 0x000000080a177210 */ /* 0x000fe4000791e017 */
[----:B------:R-:W-:-:S02]  /*0bb0*/  IADD3.X R21, PT, PT, R7, R5, R21, P2, P3 ;  /* 0x0000000507157210 */ /* 0x000fc400017e6415 */
[----:B------:R-:W-:Y:S02]  /*0bc0*/  ISETP.NE.AND P2, PT, R3, 0x1f, PT ;  /* 0x0000001f0300780c */ /* 0x000fe40003f45270 */
[----:B------:R-:W-:Y:S02]  /*0bd0*/  IADD3.X R21, PT, PT, R11, R9, R21, P0, P1 ;  /* 0x000000090b157210 */ /* 0x000fe400007e2415 */
[----:B------:R-:W-:Y:S02]  /*0be0*/  IADD3 R23, P0, P1, R14, R12, R23 ;  /* 0x0000000c0e177210 */ /* 0x000fe4000791e017 */
[----:B------:R-:W-:Y:S02]  /*0bf0*/  ISETP.NE.AND P4, PT, R0, 0x7, PT ;  /* 0x000000070000780c */ /* 0x000fe40003f85270 */
[----:B------:R-:W-:Y:S02]  /*0c00*/  IADD3.X R21, PT, PT, R15, R13, R21, P0, P1 ;  /* 0x0000000d0f157210 */ /* 0x000fe400007e2415 */
[----:B------:R-:W-:-:S03]  /*0c10*/  IADD3 R49, P0, P1, R18, R16, R23 ;  /* 0x0000001012317210 */ /* 0x000fc6000791e017 */
[----:B------:R-:W-:Y:S02]  /*0c20*/  @!P2 LEA R55, R0, UR4, 0x3 ;  /* 0x000000040037ac11 */ /* 0x000fe4000f8e18ff */
[----:B------:R-:W-:Y:S01]  /*0c30*/  IADD3.X R45, PT, PT, R19, R17, R21, P0, P1 ;  /* 0x00000011132d7210 */ /* 0x000fe200007e2415 */
[----:B------:R-:W0:Y:S06]  /*0c40*/  SHFL.UP PT, R20, R49, 0x1, RZ ;  /* 0x0420000031147989 */ /* 0x000e2c00000e00ff */
        /* <DEDUP_REMOVED lines=27> */
[----:B------:R-:W-:Y:S02]  /*0e00*/  SEL R46, R47, R46, P0 ;  /* 0x0000002e2f2e7207 */ /* 0x000fe40000000000 */
[----:B------:R-:W-:Y:S02]  /*0e10*/  ISETP.NE.AND P1, PT, R0, 0x2, PT ;  /* 0x000000020000780c */ /* 0x000fe40003f25270 */
[----:B------:R-:W-:-:S05]  /*0e20*/  SEL R47, R21, R20, P0 ;  /* 0x00000014152f7207 */ /* 0x000fca0000000000 */
[----:B------:R-:W-:Y:S01]  /*0e30*/  @!P2 STS.64 [R55+0x20], R46 ;  /* 0x0000202e3700a388 */ /* 0x000fe20000000a00 */
[----:B------:R-:W-:Y:S01]  /*0e40*/  BAR.SYNC.DEFER_BLOCKING 0x0 ;  /* 0x0000000000007b1d */ /* 0x000fe20000010000 */
[----:B------:R-:W-:-:S05]  /*0e50*/  ISETP.NE.AND P2, PT, R0, 0x4, PT ;  /* 0x000000040000780c */ /* 0x000fca0003f45270 */
[----:B------:R-:W0:Y:S04]  /*0e60*/  LDS.128 R32, [UR4+0x20] ;  /* 0x00002004ff207984 */ /* 0x000e280008000c00 */
[----:B------:R-:W1:Y:S04]  /*0e70*/  LDS.128 R20, [UR4+0x30] ;  /* 0x00003004ff147984 */ /* 0x000e680008000c00 */
[----:B------:R-:W2:Y:S04]  /*0e80*/  LDS.128 R24, [UR4+0x40] ;  /* 0x00004004ff187984 */ /* 0x000ea80008000c00 */
[----:B------:R-:W3:Y:S01]  /*0e90*/  LDS.128 R28, [UR4+0x50] ;  /* 0x00005004ff1c7984 */ /* 0x000ee20008000c00 */
[----:B0-----:R-:W-:-:S05]  /*0ea0*/  IADD3 R53, P0, PT, R32, R34, RZ ;  /* 0x0000002220357210 */ /* 0x001fca0007f1e0ff */
[----:B------:R-:W-:Y:S01]  /*0eb0*/  IMAD.X R35, R33, 0x1, R35, P0 ;  /* 0x0000000121237824 */ /* 0x000fe200000e0623 */
[----:B-1----:R-:W-:Y:S02]  /*0ec0*/  IADD3 R51, P0, PT, R20, R53, RZ ;  /* 0x0000003514337210 */ /* 0x002fe40007f1e0ff */
[----:B------:R-:W-:Y:S02]  /*0ed0*/  SEL R20, R53, R32, !P1 ;  /* 0x0000002035147207 */ /* 0x000fe40004800000 */
[----:B------:R-:W-:Y:S01]  /*0ee0*/  SEL R48, R35, R33, !P1 ;  /* 0x0000002123307207 */ /* 0x000fe20004800000 */
[----:B------:R-:W-:Y:S01]  /*0ef0*/  IMAD.X R21, R21, 0x1, R35, P0 ;  /* 0x0000000115157824 */ /* 0x000fe200000e0623 */
[----:B------:R-:W-:Y:S01]  /*0f00*/  ISETP.NE.AND P1, PT, R0, 0x3, PT ;  /* 0x000000030000780c */ /* 0x000fe20003f25270 */
[----:B------:R-:W0:Y:S03]  /*0f10*/  LDS.128 R32, [UR4+0x60] ;  /* 0x00006004ff207984 */ /* 0x000e260008000c00 */
[----:B------:R-:W-:-:S02]  /*0f20*/  SEL R20, R51, R20, !P1 ;  /* 0x0000001433147207 */ /* 0x000fc40004800000 */
[----:B------:R-:W-:Y:S02]  /*0f30*/  IADD3 R51, P0, PT, R22, R51, RZ ;  /* 0x0000003316337210 */ /* 0x000fe40007f1e0ff */
[----:B------:R-:W-:Y:S02]  /*0f40*/  SEL R22, R21, R48, !P1 ;  /* 0x0000003015167207 */ /* 0x000fe40004800000 */
[----:B------:R-:W-:Y:S01]  /*0f50*/  SEL R20, R51, R20, !P2 ;  /* 0x0000001433147207 */ /* 0x000fe20005000000 */
[----:B------:R-:W-:Y:S01]  /*0f60*/  IMAD.X R23, R23, 0x1, R21, P0 ;  /* 0x0000000117177824 */ /* 0x000fe200000e0615 */
[----:B--2---:R-:W-:Y:S02]  /*0f70*/  IADD3 R21, P0, PT, R24, R51, RZ ;  /* 0x0000003318157210 */ /* 0x004fe40007f1e0ff */
[----:B------:R-:W-:Y:S02]  /*0f80*/  ISETP.NE.AND P1, PT, R0, 0x5, PT ;  /* 0x000000050000780c */ /* 0x000fe40003f25270 */
[----:B------:R-:W-:Y:S01]  /*0f90*/  SEL R22, R23, R22, !P2 ;  /* 0x0000001617167207 */ /* 0x000fe20005000000 */
[----:B------:R-:W-:Y:S01]  /*0fa0*/  IMAD.X R25, R25, 0x1, R23, P0 ;  /* 0x0000000119197824 */ /* 0x000fe200000e0617 */
[----:B------:R-:W-:-:S02]  /*0fb0*/  SEL R20, R21, R20, !P1 ;  /* 0x0000001415147207 */ /* 0x000fc40004800000 */
[----:B------:R-:W-:Y:S02]  /*0fc0*/  IADD3 R21, P3, PT, R26, R21, RZ ;  /* 0x000000151a157210 */ /* 0x000fe40007f7e0ff */
[C---:B------:R-:W-:Y:S02]  /*0fd0*/  ISETP.NE.AND P2, PT, R0.reuse, 0x8, PT ;  /* 0x000000080000780c */ /* 0x040fe40003f45270 */
[----:B------:R-:W-:Y:S01]  /*0fe0*/  ISETP.NE.AND P0, PT, R0, 0x9, PT ;  /* 0x000000090000780c */ /* 0x000fe20003f05270 */
[----:B------:R-:W-:Y:S01]  /*0ff0*/  IMAD.X R27, R27, 0x1, R25, P3 ;  /* 0x000000011b1b7824 */ /* 0x000fe200018e0619 */
[----:B------:R-:W-:Y:S02]  /*1000*/  SEL R0, R21, R20, !P5 ;  /* 0x0000001415007207 */ /* 0x000fe40006800000 */
[----:B---3--:R-:W-:Y:S02]  /*1010*/  IADD3 R21, P6, PT, R28, R21, RZ ;  /* 0x000000151c157210 */ /* 0x008fe40007fde0ff */
[----:B------:R-:W-:-:S02]  /*1020*/  SEL R20, R25, R22, !P1 ;  /* 0x0000001619147207 */ /* 0x000fc40004800000 */
[----:B------:R-:W-:Y:S01]  /*1030*/  SEL R0, R21, R0, !P4 ;  /* 0x0000000015007207 */ /* 0x000fe20006000000 */
[----:B------:R-:W-:Y:S01]  /*1040*/  IMAD.X R29, R29, 0x1, R27, P6 ;  /* 0x000000011d1d7824 */ /* 0x000fe200030e061b */
[----:B------:R-:W-:Y:S02]  /*1050*/  IADD3 R21, P1, PT, R30, R21, RZ ;  /* 0x000000151e157210 */ /* 0x000fe40007f3e0ff */
[----:B------:R-:W-:Y:S02]  /*1060*/  SEL R20, R27, R20, !P5 ;  /* 0x000000141b147207 */ /* 0x000fe40006800000 */
[----:B------:R-:W-:Y:S01]  /*1070*/  SEL R0, R21, R0, !P2 ;  /* 0x0000000015007207 */ /* 0x000fe20005000000 */
[----:B------:R-:W-:Y:S01]  /*1080*/  IMAD.X R31, R31, 0x1, R29, P1 ;  /* 0x000000011f1f7824 */ /* 0x000fe200008e061d */
[----:B------:R-:W-:Y:S02]  /*1090*/  SEL R20, R29, R20, !P4 ;  /* 0x000000141d147207 */ /* 0x000fe40006000000 */
[----:B0-----:R-:W-:-:S02]  /*10a0*/  IADD3 R21, P6, PT, R32, R21, RZ ;  /* 0x0000001520157210 */ /* 0x001fc40007fde0ff */
[----:B------:R-:W-:Y:S02]  /*10b0*/  IADD3 R49, P3, PT, R46, -R49, RZ ;  /* 0x800000312e317210 */ /* 0x000fe40007f7e0ff */
[----:B------:R-:W-:Y:S02]  /*10c0*/  ISETP.NE.AND P5, PT, R3, RZ, PT ;  /* 0x000000ff0300720c */ /* 0x000fe40003fa5270 */
[----:B------:R-:W-:Y:S01]  /*10d0*/  SEL R20, R31, R20, !P2 ;  /* 0x000000141f147207 */ /* 0x000fe20005000000 */
[----:B------:R-:W-:Y:S01]  /*10e0*/  IMAD.X R31, R33, 0x1, R31, P6 ;  /* 0x00000001211f7824 */ /* 0x000fe200030e061f */
[----:B------:R-:W-:Y:S01]  /*10f0*/  SEL R23, R49, RZ, P5 ;  /* 0x000000ff31177207 */ /* 0x000fe20002800000 */
[----:B------:R-:W-:Y:S01]  /*1100*/  IMAD.X R28, R47, 0x1, ~R45, P3 ;  /* 0x000000012f1c7824 */ /* 0x000fe200018e0e2d */
[----:B------:R-:W-:Y:S02]  /*1110*/  SEL R0, R21, R0, !P0 ;  /* 0x0000000015007207 */ /* 0x000fe40004000000 */
[----:B------:R-:W-:-:S02]  /*1120*/  IADD3 R30, P1, PT, R34, R21, RZ ;  /* 0x00000015221e7210 */ /* 0x000fc40007f3e0ff */
[----:B------:R-:W-:Y:S02]  /*1130*/  IADD3 R23, P2, PT, R23, R0, RZ ;  /* 0x0000000017177210 */ /* 0x000fe40007f5e0ff */
[----:B------:R-:W-:Y:S01]  /*1140*/  SEL R0, R31, R20, !P0 ;  /* 0x000000141f007207 */ /* 0x000fe20004000000 */
[----:B------:R-:W-:Y:S01]  /*1150*/  IMAD.X R31, R35, 0x1, R31, P1 ;  /* 0x00000001231f7824 */ /* 0x000fe200008e061f */
[C---:B------:R-:W-:Y:S02]  /*1160*/  ISETP.GT.U32.AND P0, PT, R37.reuse, 0x1f, PT ;  /* 0x0000001f2500780c */ /* 0x040fe40003f04070 */
[----:B------:R-:W-:Y:S02]  /*1170*/  SEL R25, R28, RZ, P5 ;  /* 0x000000ff1c197207 */ /* 0x000fe40002800000 */
[----:B------:R-:W-:-:S03]  /*1180*/  ISETP.GE.U32.AND P3, PT, R37, 0x20, PT ;  /* 0x000000202500780c */ /* 0x000fc60003f66070 */
[----:B------:R-:W-:Y:S01]  /*1190*/  IMAD.X R25, R25, 0x1, R0, P2 ;  /* 0x0000000119197824 */ /* 0x000fe200010e0600 */
[----:B------:R-:W-:-:S04]  /*11a0*/  SEL R29, R49, R23, !P3 ;  /* 0x00000017311d7207 */ /* 0x000fc80005800000 */
[----:B------:R-:W-:Y:S01]  /*11b0*/  SEL R28, R28, R25, !P3 ;  /* 0x000000191c1c7207 */ /* 0x000fe20005800000 */
[----:B------:R-:W-:Y:S06]  /*11c0*/  @P0 BRA `(.L_x_75) ;  /* 0x0000000800d80947 */ /* 0x000fec0003800000 */
[----:B------:R-:W0:Y:S01]  /*11d0*/  LDC.64 R34, c[0x0][0x390] ;  /* 0x0000e400ff227b82 */ /* 0x000e220000000a00 */
[----:B------:R-:W-:Y:S02]  /*11e0*/  ISETP.NE.AND P0, PT, R37, RZ, PT ;  /* 0x000000ff2500720c */ /* 0x000fe40003f05270 */
[----:B------:R-:W-:-:S05]  /*11f0*/  LOP3.LUT R37, RZ, R37, RZ, 0x33, !PT ;  /* 0x00000025ff257212 */ /* 0x000fca00078e33ff */
[----:B------:R-:W-:-:S06]  /*1200*/  IMAD.IADD R32, R44, 0x1, R37 ;  /* 0x000000012c207824 */ /* 0x000fcc00078e0225 */
[----:B------:R-:W-:Y:S02]  /*1210*/  @!P0 IMAD.MOV.U32 R26, RZ, RZ, R30 ;  /* 0x000000ffff1a8224 */ /* 0x000fe400078e001e */
[----:B------:R-:W-:Y:S02]  /*1220*/  @!P0 IMAD.MOV.U32 R27, RZ, RZ, R31 ;  /* 0x000000ffff1b8224 */ /* 0x000fe400078e001f */
[----:B------:R-:W-:Y:S02]  /*1230*/  @!P0 IMAD.MOV.U32 R24, RZ, RZ, 0x64 ;  /* 0x00000064ff188424 */ /* 0x000fe400078e00ff */
[----:B------:R-:W-:Y:S01]  /*1240*/  @!P0 IMAD.MOV.U32 R25, RZ, RZ, 0x0 ;  /* 0x00000000ff198424 */ /* 0x000fe200078e00ff */
[----:B------:R1:W-:Y:S01]  /*1250*/  @!P0 STS.64 [UR4+0x18], R26 ;  /* 0x0000181aff008988 */ /* 0x0003e20008000a04 */
[----:B0-----:R-:W-:-:S04]  /*1260*/  IMAD.WIDE R44, R44, 0x10, R34 ;  /* 0x000000102c2c7825 */ /* 0x001fc800078e0222 */
[----:B------:R-:W-:Y:S01]  /*1270*/  IMAD.WIDE R34, R32, 0x10, R34 ;  /* 0x0000001020227825 */ /* 0x000fe200078e0222 */
[----:B------:R1:W-:Y:S01]  /*1280*/  @!P0 ST.E.128.STRONG.GPU desc[UR8][R44.64+0x200], R24 ;  /* 0x000200182c008985 */ /* 0x0003e2000c10fd08 */
[----:B------:R-:W-:Y:S05]  /*1290*/  NANOSLEEP 0x3c5 ;  /* 0x000003c50000795d */ /* 0x000fea0003800000 */
[----:B------:R-:W2:Y:S01]  /*12a0*/  LD.E.128.STRONG.GPU R20, desc[UR8][R34.64+0x200] ;  /* 0x0002000822147980 */ /* 0x000ea2000c10fd00 */
[----:B------:R-:W-:Y:S01]  /*12b0*/  UMOV UR5, 0xffffffff ;  /* 0xffffffff00057882 */ /* 0x000fe20000000000 */
[----:B--2---:R-:W-:-:S04]  /*12c0*/  ISETP.NE.U32.AND P0, PT, R20, 0x63, PT ;  /* 0x000000631400780c */ /* 0x004fc80003f05070 */
[----:B------:R-:W-:Y:S01]  /*12d0*/  ISETP.NE.AND.EX P0, PT, R21, RZ, PT, P0 ;  /* 0x000000ff1500720c */ /* 0x000fe20003f05300 */
[----:B-1----:R-:W-:-:S12]  /*12e0*/  BRA.DIV UR5, `(.L_x_76) ;  /* 0x0000003605507947 */ /* 0x002fd8000b800000 */
[----:B------:R-:W-:-:S13]  /*12f0*/  VOTE.ANY P0, !P0 ;  /* 0x0000000000ff7806 */ /* 0x000fda0004000100 */
.L_x_109:
[----:B------:R-:W-:Y:S05]  /*1300*/  @!P0 BRA `(.L_x_77) ;  /* 0x0000000000288947 */ /* 0x000fea0003800000 */
[----:B------:R-:W-:-:S07]  /*1310*/  IMAD.MOV.U32 R24, RZ, RZ, 0x148 ;  /* 0x00000148ff187424 */ /* 0x000fce00078e00ff */
.L_x_79:
[----:B------:R-:W-:Y:S05]  /*1320*/  NANOSLEEP R24 ;  /* 0x000000180000735d */ /* 0x000fea0003800000 */
[----:B------:R-:W2:Y:S01]  /*1330*/  LD.E.128.STRONG.GPU R20, desc[UR8][R34.64+0x200] ;  /* 0x0002000822147980 */ /* 0x000ea2000c10fd00 */
[----:B------:R-:W-:Y:S01]  /*1340*/  UMOV UR5, 0xffffffff ;  /* 0xffffffff00057882 */ /* 0x000fe20000000000 */
[----:B------:R-:W-:Y:S01]  /*1350*/  IMAD.SHL.U32 R24, R24, 0x2, RZ ;  /* 0x0000000218187824 */ /* 0x000fe200078e00ff */
[----:B--2---:R-:W-:-:S04]  /*1360*/  ISETP.NE.U32.AND P0, PT, R20, 0x63, PT ;  /* 0x000000631400780c */ /* 0x004fc80003f05070 */
[----:B------:R-:W-:Y:S01]  /*1370*/  ISETP.NE.AND.EX P0, PT, R21, RZ, PT, P0 ;  /* 0x000000ff1500720c */ /* 0x000fe20003f05300 */
[----:B------:R-:W-:-:S12]  /*1380*/  BRA.DIV UR5, `(.L_x_78) ;  /* 0x0000003605487947 */ /* 0x000fd8000b800000 */
[----:B------:R-:W-:-:S13]  /*1390*/  VOTE.ANY P0, !P0 ;  /* 0x0000000000ff7806 */ /* 0x000fda0004000100 */
.L_x_112:
[----:B------:R-:W-:Y:S05]  /*13a0*/  @P0 BRA `(.L_x_79) ;  /* 0xfffffffc00dc0947 */ /* 0x000fea000383ffff */
.L_x_77:
[----:B------:R-:W-:Y:S01]  /*13b0*/  UMOV UR5, 0xffffffff ;  /* 0xffffffff00057882 */ /* 0x000fe20000000000 */
[----:B------:R-:W-:-:S04]  /*13c0*/  ISETP.NE.U32.AND P0, PT, R20, 0x65, PT ;  /* 0x000000651400780c */ /* 0x000fc80003f05070 */
[----:B------:R-:W-:Y:S01]  /*13d0*/  ISETP.NE.AND.EX P0, PT, R21, RZ, PT, P0 ;  /* 0x000000ff1500720c */ /* 0x000fe20003f05300 */
[----:B------:R-:W-:-:S12]  /*13e0*/  BRA.DIV UR5, `(.L_x_80) ;  /* 0x0000003605507947 */ /* 0x000fd8000b800000 */
[----:B------:R-:W0:Y:S01]  /*13f0*/  S2R R33, SR_GEMASK ;  /* 0x0000000000217919 */ /* 0x000e220000003c00 */
[----:B------:R-:W-:-:S04]  /*1400*/  VOTE.ANY R0, PT, !P0 ;  /* 0x0000000000007806 */ /* 0x000fc800040e0100 */
[----:B0-----:R-:W-:-:S05]  /*1410*/  LOP3.LUT R0, R0, 0x80000000, R33, 0xec, !PT ;  /* 0x8000000000007812 */ /* 0x001fca00078eec21 */
[----:B------:R-:W-:-:S05]  /*1420*/  VIADD R25, R0, 0xffffffff ;  /* 0xffffffff00197836 */ /* 0x000fca0000000000 */
[----:B------:R-:W-:-:S06]  /*1430*/  LOP3.LUT R25, R0, R25, RZ, 0xc, !PT ;  /* 0x0000001900197212 */ /* 0x000fcc00078e0cff */
[----:B------:R-:W0:Y:S02]  /*1440*/  POPC R25, R25 ;  /* 0x0000001900197309 */ /* 0x000e240000000000 */
[----:B0-----:R-:W0:Y:S01]  /*1450*/  SHFL.DOWN PT, R34, R22, 0x1, R25 ;  /* 0x0820000016227989 */ /* 0x001e2200000e0019 */
[----:B------:R-:W-:-:S03]  /*1460*/  ISETP.GE.AND P0, PT, R3, R25, PT ;  /* 0x000000190300720c */ /* 0x000fc60003f06270 */
[----:B------:R-:W1:Y:S01]  /*1470*/  SHFL.DOWN PT, R35, R23, 0x1, R25 ;  /* 0x0820000017237989 */ /* 0x000e6200000e0019 */
[----:B0-----:R-:W-:Y:S01]  /*1480*/  SEL R27, R34, RZ, !P0 ;  /* 0x000000ff221b7207 */ /* 0x001fe20004000000 */
[----:B------:R-:W-:-:S03]  /*1490*/  VIADD R34, R3, 0x2 ;  /* 0x0000000203227836 */ /* 0x000fc60000000000 */
[----:B------:R-:W-:Y:S02]  /*14a0*/  IADD3 R44, P1, PT, R22, R27, RZ ;  /* 0x0000001b162c7210 */ /* 0x000fe40007f3e0ff */
[----:B-1----:R-:W-:Y:S02]  /*14b0*/  SEL R35, R35, RZ, !P0 ;  /* 0x000000ff23237207 */ /* 0x002fe40004000000 */
[----:B------:R-:W-:Y:S01]  /*14c0*/  ISETP.GT.AND P0, PT, R34, R25, PT ;  /* 0x000000192200720c */ /* 0x000fe20003f04270 */
[----:B------:R-:W0:Y:S02]  /*14d0*/  SHFL.DOWN PT, R26, R44, 0x2, R25 ;  /* 0x084000002c1a7989 */ /* 0x000e2400000e0019 */
[----:B------:R-:W-:Y:S02]  /*14e0*/  IMAD.X R46, R23, 0x1, R35, P1 ;  /* 0x00000001172e7824 */ /* 0x000fe400008e0623 */
[----:B------:R-:W-:-:S03]  /*14f0*/  VIADD R35, R3, 0x4 ;  /* 0x0000000403237836 */ /* 0x000fc60000000000 */
[----:B------:R-:W1:Y:S01]  /*1500*/  SHFL.DOWN PT, R37, R46, 0x2, R25 ;  /* 0x084000002e257989 */ /* 0x000e6200000e0019 */
[----:B0-----:R-:W-:-:S04]  /*1510*/  SEL R26, R26, RZ, !P0 ;  /* 0x000000ff1a1a7207 */ /* 0x001fc80004000000 */
[----:B------:R-:W-:Y:S02]  /*1520*/  IADD3 R23, P1, PT, R26, R44, RZ ;  /* 0x0000002c1a177210 */ /* 0x000fe40007f3e0ff */
[----:B-1----:R-:W-:-:S03]  /*1530*/  SEL R37, R37, RZ, !P0 ;  /* 0x000000ff25257207 */ /* 0x002fc60004000000 */
[----:B------:R-:W0:Y:S01]  /*1540*/  SHFL.DOWN PT, R26, R23, 0x4, R25 ;  /* 0x08800000171a7989 */ /* 0x000e2200000e0019 */
[----:B------:R-:W-:Y:S01]  /*1550*/  ISETP.GT.AND P0, PT, R35, R25, PT ;  /* 0x000000192300720c */ /* 0x000fe20003f04270 */
        /* <DEDUP_REMOVED lines=8> */
[----:B------:R-:W-:-:S05]  /*15e0*/  IMAD.X R46, R22, 0x1, R45, P1 ;  /* 0x00000001162e7824 */ /* 0x000fca00008e062d */
[----:B------:R-:W1:Y:S01]  /*15f0*/  SHFL.DOWN PT, R22, R46, 0x8, R25 ;  /* 0x090000002e167989 */ /* 0x000e6200000e0019 */
[----:B0-----:R-:W-:-:S04]  /*1600*/  SEL R26, R26, RZ, !P0 ;  /* 0x000000ff1a1a7207 */ /* 0x001fc80004000000 */
[----:B------:R-:W-:Y:S01]  /*1610*/  IADD3 R47, P1, PT, R26, R44, RZ ;  /* 0x0000002c1a2f7210 */ /* 0x000fe20007f3e0ff */
[----:B------:R-:W-:Y:S01]  /*1620*/  VIADD R44, R3, 0x10 ;  /* 0x00000010032c7836 */ /* 0x000fe20000000000 */
[----:B-1----:R-:W-:-:S03]  /*1630*/  SEL R22, R22, RZ, !P0 ;  /* 0x000000ff16167207 */ /* 0x002fc60004000000 */
[----:B------:R-:W0:Y:S01]  /*1640*/  SHFL.DOWN PT, R26, R47, 0x10, R25 ;  /* 0x0a0000002f1a7989 */ /* 0x000e2200000e0019 */
[----:B------:R-:W-:Y:S01]  /*1650*/  ISETP.NE.U32.AND P0, PT, R20, 0x65, PT ;  /* 0x000000651400780c */ /* 0x000fe20003f05070 */
[----:B------:R-:W-:-:S03]  /*1660*/  IMAD.X R50, R22, 0x1, R46, P1 ;  /* 0x0000000116327824 */ /* 0x000fc600008e062e */
[----:B------:R-:W-:Y:S01]  /*1670*/  ISETP.NE.AND.EX P0, PT, R21, RZ, PT, P0 ;  /* 0x000000ff1500720c */ /* 0x000fe20003f05300 */
[----:B------:R-:W1:Y:S01]  /*1680*/  LDC.64 R22, c[0x0][0x390] ;  /* 0x0000e400ff167b82 */ /* 0x000e620000000a00 */
[----:B------:R-:W-:Y:S01]  /*1690*/  ISETP.GT.AND P1, PT, R44, R25, PT ;  /* 0x000000192c00720c */ /* 0x000fe20003f24270 */
[----:B------:R-:W2:Y:S10]  /*16a0*/  SHFL.DOWN PT, R45, R50, 0x10, R25 ;  /* 0x0a000000322d7989 */ /* 0x000eb400000e0019 */
[----:B------:R-:W-:-:S02]  /*16b0*/  VOTE.ALL P0, P0 ;  /* 0x0000000000ff7806 */ /* 0x000fc40000000000 */
[----:B0-----:R-:W-:-:S04]  /*16c0*/  SEL R26, R26, RZ, !P1 ;  /* 0x000000ff1a1a7207 */ /* 0x001fc80004800000 */
[----:B------:R-:W-:Y:S02]  /*16d0*/  IADD3 R46, P2, PT, R26, R47, RZ ;  /* 0x0000002f1a2e7210 */ /* 0x000fe40007f5e0ff */
[----:B-1----:R-:W-:Y:S02]  /*16e0*/  IADD3 R48, P3, PT, R22, 0x200, RZ ;  /* 0x0000020016307810 */ /* 0x002fe40007f7e0ff */
[----:B--2---:R-:W-:-:S03]  /*16f0*/  SEL R45, R45, RZ, !P1 ;  /* 0x000000ff2d2d7207 */ /* 0x004fc60004800000 */
[----:B------:R-:W-:Y:S02]  /*1700*/  IMAD.X R49, RZ, RZ, R23, P3 ;  /* 0x000000ffff317224 */ /* 0x000fe400018e0617 */
[----:B------:R-:W-:-:S07]  /*1710*/  IMAD.X R47, R45, 0x1, R50, P2 ;  /* 0x000000012d2f7824 */ /* 0x000fce00010e0632 */
.L_x_126:
[----:B------:R-:W-:Y:S05]  /*1720*/  @!P0 BRA `(.L_x_81) ;  /* 0x0000000400108947 */ /* 0x000fea0003800000 */
.L_x_87:
[----:B------:R-:W-:-:S05]  /*1730*/  IMAD.WIDE R24, R32, 0x10, R48 ;  /* 0x0000001020187825 */ /* 0x000fca00078e0230 */
[----:B------:R-:W2:Y:S01]  /*1740*/  LD.E.128.STRONG.GPU R20, desc[UR8][R24.64+-0x200] ;  /* 0xfffe000818147980 */ /* 0x000ea2000c10fd00 */
[----:B------:R-:W-:Y:S05]  /*1750*/  YIELD ;  /* 0x0000000000007946 */ /* 0x000fea0003800000 */
[----:B------:R-:W-:Y:S01]  /*1760*/  UMOV UR5, 0xffffffff ;  /* 0xffffffff00057882 */ /* 0x000fe20000000000 */
[----:B--2---:R-:W-:-:S04]  /*1770*/  ISETP.NE.U32.AND P0, PT, R20, 0x63, PT ;  /* 0x000000631400780c */ /* 0x004fc80003f05070 */
[----:B------:R-:W-:Y:S01]  /*1780*/  ISETP.NE.AND.EX P0, PT, R21, RZ, PT, P0 ;  /* 0x000000ff1500720c */ /* 0x000fe20003f05300 */
[----:B------:R-:W-:-:S12]  /*1790*/  BRA.DIV UR5, `(.L_x_82) ;  /* 0x0000003605fc7947 */ /* 0x000fd8000b800000 */
[----:B------:R-:W-:-:S13]  /*17a0*/  VOTE.ANY P0, !P0 ;  /* 0x0000000000ff7806 */ /* 0x000fda0004000100 */
.L_x_129:
[----:B------:R-:W-:Y:S05]  /*17b0*/  @!P0 BRA `(.L_x_83) ;  /* 0x0000000000288947 */ /* 0x000fea0003800000 */
[----:B------:R-:W-:-:S07]  /*17c0*/  IMAD.MOV.U32 R26, RZ, RZ, 0x148 ;  /* 0x00000148ff1a7424 */ /* 0x000fce00078e00ff */
.L_x_85:
        /* <DEDUP_REMOVED lines=8> */
.L_x_132:
[----:B------:R-:W-:Y:S05]  /*1850*/  @P0 BRA `(.L_x_85) ;  /* 0xfffffffc00dc0947 */ /* 0x000fea000383ffff */
.L_x_83:
[----:B------:R-:W-:Y:S01]  /*1860*/  UMOV UR5, 0xffffffff ;  /* 0xffffffff00057882 */ /* 0x000fe20000000000 */
[----:B------:R-:W-:-:S04]  /*1870*/  ISETP.NE.U32.AND P0, PT, R20, 0x65, PT ;  /* 0x000000651400780c */ /* 0x000fc80003f05070 */
[----:B------:R-:W-:Y:S01]  /*1880*/  ISETP.NE.AND.EX P0, PT, R21, RZ, PT, P0 ;  /* 0x000000ff1500720c */ /* 0x000fe20003f05300 */
[----:B------:R-:W-:-:S12]  /*1890*/  BRA.DIV UR5, `(.L_x_86) ;  /* 0x0000003605fc7947 */ /* 0x000fd8000b800000 */
[----:B------:R-:W-:Y:S01]  /*18a0*/  VOTE.ANY R0, PT, !P0 ;  /* 0x0000000000007806 */ /* 0x000fe200040e0100 */
[----:B------:R-:W-:-:S03]  /*18b0*/  VIADD R32, R32, 0xffffffe0 ;  /* 0xffffffe020207836 */ /* 0x000fc60000000000 */
[----:B------:R-:W-:-:S05]  /*18c0*/  LOP3.LUT R0, R0, 0x80000000, R33, 0xec, !PT ;  /* 0x8000000000007812 */ /* 0x000fca00078eec21 */
[----:B------:R-:W-:-:S05]  /*18d0*/  VIADD R25, R0, 0xffffffff ;  /* 0xffffffff00197836 */ /* 0x000fca0000000000 */
[----:B------:R-:W-:-:S06]  /*18e0*/  LOP3.LUT R25, R0, R25, RZ, 0xc, !PT ;  /* 0x0000001900197212 */ /* 0x000fcc00078e0cff */
[----:B------:R-:W0:Y:S02]  /*18f0*/  POPC R25, R25 ;  /* 0x0000001900197309 */ /* 0x000e240000000000 */
[----:B0-----:R-:W0:Y:S01]  /*1900*/  SHFL.DOWN PT, R45, R22, 0x1, R25 ;  /* 0x08200000162d7989 */ /* 0x001e2200000e0019 */
[----:B------:R-:W-:-:S03]  /*1910*/  ISETP.GE.AND P0, PT, R3, R25, PT ;  /* 0x000000190300720c */ /* 0x000fc60003f06270 */
[----:B------:R-:W1:Y:S01]  /*1920*/  SHFL.DOWN PT, R26, R23, 0x1, R25 ;  /* 0x08200000171a7989 */ /* 0x000e6200000e0019 */
[----:B0-----:R-:W-:Y:S02]  /*1930*/  SEL R45, R45, RZ, !P0 ;  /* 0x000000ff2d2d7207 */ /* 0x001fe40004000000 */
[----:B-1----:R-:W-:Y:S02]  /*1940*/  SEL R27, R26, RZ, !P0 ;  /* 0x000000ff1a1b7207 */ /* 0x002fe40004000000 */
[----:B------:R-:W-:-:S05]  /*1950*/  IADD3 R52, P0, PT, R22, R45, RZ ;  /* 0x0000002d16347210 */ /* 0x000fca0007f1e0ff */
[----:B------:R-:W-:Y:S01]  /*1960*/  IMAD.X R54, R23, 0x1, R27, P0 ;  /* 0x0000000117367824 */ /* 0x000fe200000e061b */
[----:B------:R-:W0:Y:S01]  /*1970*/  SHFL.DOWN PT, R26, R52, 0x2, R25 ;  /* 0x08400000341a7989 */ /* 0x000e2200000e0019 */
[----:B------:R-:W-:-:S03]  /*1980*/  ISETP.GT.AND P0, PT, R34, R25, PT ;  /* 0x000000192200720c */ /* 0x000fc60003f04270 */
[----:B------:R-:W1:Y:S01]  /*1990*/  SHFL.DOWN PT, R45, R54, 0x2, R25 ;  /* 0x08400000362d7989 */ /* 0x000e6200000e0019 */
[----:B0-----:R-:W-:-:S04]  /*19a0*/  SEL R26, R26, RZ, !P0 ;  /* 0x000000ff1a1a7207 */ /* 0x001fc80004000000 */
[----:B------:R-:W-:Y:S02]  /*19b0*/  IADD3 R50, P1, PT, R26, R52, RZ ;  /* 0x000000341a327210 */ /* 0x000fe40007f3e0ff */
[----:B-1----:R-:W-:Y:S02]  /*19c0*/  SEL R45, R45, RZ, !P0 ;  /* 0x000000ff2d2d7207 */ /* 0x002fe40004000000 */
[----:B------:R-:W-:Y:S01]  /*19d0*/  ISETP.GT.AND P0, PT, R35, R25, PT ;  /* 0x000000192300720c */ /* 0x000fe20003f04270 */
[----:B------:R-:W0:Y:S02]  /*19e0*/  SHFL.DOWN PT, R26, R50, 0x4, R25 ;  /* 0x08800000321a7989 */ /* 0x000e2400000e0019 */
[----:B------:R-:W-:-:S05]  /*19f0*/  IMAD.X R51, R45, 0x1, R54, P1 ;  /* 0x000000012d337824 */ /* 0x000fca00008e0636 */
        /* <DEDUP_REMOVED lines=9> */
[----:B------:R-:W-:Y:S02]  /*1a90*/  IADD3 R23, P1, PT, R23, R52, RZ ;  /* 0x0000003417177210 */ /* 0x000fe40007f3e0ff */
[----:B-1----:R-:W-:-:S03]  /*1aa0*/  SEL R50, R22, RZ, !P0 ;  /* 0x000000ff16327207 */ /* 0x002fc60004000000 */
[----:B------:R-:W0:Y:S01]  /*1ab0*/  SHFL.DOWN PT, R22, R23, 0x10, R25 ;  /* 0x0a00000017167989 */ /* 0x000e2200000e0019 */
[----:B------:R-:W-:Y:S01]  /*1ac0*/  ISETP.NE.U32.AND P0, PT, R20, 0x65, PT ;  /* 0x000000651400780c */ /* 0x000fe20003f05070 */
[----:B------:R-:W-:Y:S01]  /*1ad0*/  IMAD.X R50, R50, 0x1, R45, P1 ;  /* 0x0000000132327824 */ /* 0x000fe200008e062d */
[----:B------:R-:W-:Y:S02]  /*1ae0*/  ISETP.GT.AND P1, PT, R44, R25, PT ;  /* 0x000000192c00720c */ /* 0x000fe40003f24270 */
[----:B------:R-:W-:Y:S02]  /*1af0*/  ISETP.NE.AND.EX P0, PT, R21, RZ, PT, P0 ;  /* 0x000000ff1500720c */ /* 0x000fe40003f05300 */
[----:B------:R-:W1:Y:S11]  /*1b00*/  SHFL.DOWN PT, R26, R50, 0x10, R25 ;  /* 0x0a000000321a7989 */ /* 0x000e7600000e0019 */
[----:B------:R-:W-:-:S02]  /*1b10*/  VOTE.ALL P0, P0 ;  /* 0x0000000000ff7806 */ /* 0x000fc40000000000 */
[----:B0-----:R-:W-:-:S04]  /*1b20*/  SEL R21, R22, RZ, !P1 ;  /* 0x000000ff16157207 */ /* 0x001fc80004800000 */
[----:B------:R-:W-:Y:S02]  /*1b30*/  IADD3 R46, P2, P3, R21, R23, R46 ;  /* 0x00000017152e7210 */ /* 0x000fe40007b5e02e */
[----:B-1----:R-:W-:-:S04]  /*1b40*/  SEL R26, R26, RZ, !P1 ;  /* 0x000000ff1a1a7207 */ /* 0x002fc80004800000 */
[----:B------:R-:W-:-:S07]  /*1b50*/  IADD3.X R47, PT, PT, R26, R50, R47, P2, P3 ;  /* 0x000000321a2f7210 */ /* 0x000fce00017e642f */
.L_x_146:
[----:B------:R-:W-:Y:S05]  /*1b60*/  @P0 BRA `(.L_x_87) ;  /* 0xfffffff800f00947 */ /* 0x000fea000383ffff */
.L_x_81:
[----:B------:R-:W0:Y:S01]  /*1b70*/  S2R R0, SR_TID.X ;  /* 0x0000000000007919 */ /* 0x000e220000002100 */
[----:B------:R-:W-:Y:S01]  /*1b80*/  ISETP.NE.AND P0, PT, R3, RZ, PT ;  /* 0x000000ff0300720c */ /* 0x000fe20003f05270 */
[----:B------:R-:W-:-:S12]  /*1b90*/  BSSY.RECONVERGENT B1, `(.L_x_88) ;  /* 0x0000014000017945 */ /* 0x000fd80003800200 */
[----:B------:R-:W1:Y:S01]  /*1ba0*/  @!P0 S2R R3, SR_CgaCtaId ;  /* 0x0000000000038919 */ /* 0x000e620000008800 */
[----:B0-----:R-:W-:Y:S02]  /*1bb0*/  ISETP.NE.AND P1, PT, R0, RZ, PT ;  /* 0x000000ff0000720c */ /* 0x001fe40003f25270 */
[----:B------:R-:W-:-:S04]  /*1bc0*/  @!P0 MOV R0, 0x400 ;  /* 0x0000040000008802 */ /* 0x000fc80000000f00 */
[----:B-1----:R-:W-:-:S07]  /*1bd0*/  @!P0 LEA R3, R3, R0, 0x18 ;  /* 0x0000000003038211 */ /* 0x002fce00078ec0ff */
[----:B------:R-:W-:Y:S05]  /*1be0*/  @P1 BRA `(.L_x_89) ;  /* 0x0000000000381947 */ /* 0x000fea0003800000 */
[----:B------:R-:W0:Y:S01]  /*1bf0*/  LDC R0, c[0x0][0x398] ;  /* 0x0000e600ff007b82 */ /* 0x000e220000000800 */
[----:B------:R-:W-:Y:S01]  /*1c00*/  IADD3 R22, P1, PT, R46, R30, RZ ;  /* 0x0000001e2e167210 */ /* 0x000fe20007f3e0ff */
[----:B------:R-:W-:-:S04]  /*1c10*/  UMOV UR5, 0x400 ;  /* 0x0000040000057882 */ /* 0x000fc80000000000 */
[----:B------:R-:W-:Y:S02]  /*1c20*/  IMAD.X R23, R47, 0x1, R31, P1 ;  /* 0x000000012f177824 */ /* 0x000fe400008e061f */
[----:B------:R-:W1:Y:S08]  /*1c30*/  S2UR UR6, SR_CgaCtaId ;  /* 0x00000000000679c3 */ /* 0x000e700000008800 */
[----:B------:R-:W2:Y:S01]  /*1c40*/  LDC.64 R20, c[0x0][0x390] ;  /* 0x0000e400ff147b82 */ /* 0x000ea20000000a00 */
[----:B0-----:R-:W-:Y:S01]  /*1c50*/  VIADD R25, R0, UR7 ;  /* 0x0000000700197c36 */ /* 0x001fe20008000000 */
[----:B-1----:R-:W-:-:S03]  /*1c60*/  ULEA UR5, UR6, UR5, 0x18 ;  /* 0x0000000506057291 */ /* 0x002fc6000f8ec0ff */
[----:B--2---:R-:W-:-:S04]  /*1c70*/  IMAD.WIDE R24, R25, 0x10, R20 ;  /* 0x0000001019187825 */ /* 0x004fc800078e0214 */
[----:B------:R-:W-:Y:S02]  /*1c80*/  IMAD.MOV.U32 R20, RZ, RZ, 0x65 ;  /* 0x00000065ff147424 */ /* 0x000fe400078e00ff */
[----:B------:R-:W-:-:S05]  /*1c90*/  IMAD.MOV.U32 R21, RZ, RZ, 0x0 ;  /* 0x00000000ff157424 */ /* 0x000fca00078e00ff */
[----:B------:R0:W-:Y:S04]  /*1ca0*/  ST.E.128.STRONG.GPU desc[UR8][R24.64+0x200], R20 ;  /* 0x0002001418007985 */ /* 0x0001e8000c10fd08 */
[----:B------:R0:W-:Y:S04]  /*1cb0*/  STS.64 [UR5+0x10], R22 ;  /* 0x00001016ff007988 */ /* 0x0001e80008000a05 */
[----:B------:R0:W-:Y:S02]  /*1cc0*/  STS.64 [UR5+0x8], R46 ;  /* 0x0000082eff007988 */ /* 0x0001e40008000a05 */
.L_x_89:
[----:B------:R-:W-:Y:S05]  /*1cd0*/  BSYNC.RECONVERGENT B1 ;  /* 0x0000000000017941 */ /* 0x000fea0003800200 */
.L_x_88:
[----:B------:R1:W-:Y:S01]  /*1ce0*/  @!P0 STS.64 [R3+0x80], R46 ;  /* 0x0000802e03008388 */ /* 0x0003e20000000a00 */
[----:B0-----:R-:W-:Y:S02]  /*1cf0*/  IMAD.MOV.U32 R23, RZ, RZ, R29 ;  /* 0x000000ffff177224 */ /* 0x001fe400078e001d */
[----:B------:R-:W-:Y:S02]  /*1d00*/  IMAD.MOV.U32 R25, RZ, RZ, R28 ;  /* 0x000000ffff197224 */ /* 0x000fe400078e001c */
[----:B------:R-:W-:Y:S02]  /*1d10*/  @!P0 IMAD.MOV.U32 R23, RZ, RZ, R46 ;  /* 0x000000ffff178224 */ /* 0x000fe400078e002e */
[----:B------:R-:W-:-:S07]  /*1d20*/  @!P0 IMAD.MOV.U32 R25, RZ, RZ, R47 ;  /* 0x000000ffff198224 */ /* 0x000fce00078e002f */
.L_x_75:
[----:B------:R-:W0:Y:S01]  /*1d30*/  S2R R0, SR_TID.X ;  /* 0x0000000000007919 */ /* 0x000e220000002100 */
[----:B------:R-:W-:Y:S05]  /*1d40*/  WARPSYNC.ALL ;  /* 0x0000000000007948 */ /* 0x000fea0003800000 */
[----:B------:R-:W-:Y:S01]  /*1d50*/  BAR.SYNC.DEFER_BLOCKING 0x0 ;  /* 0x0000000000007b1d */ /* 0x000fe20000010000 */
[----:B0-----:R-:W-:-:S13]  /*1d60*/  ISETP.NE.AND P2, PT, R0, RZ, PT ;  /* 0x000000ff0000720c */ /* 0x001fda0003f45270 */
[----:B-1----:R-:W0:Y:S01]  /*1d70*/  @P2 S2R R3, SR_CgaCtaId ;  /* 0x0000000000032919 */ /* 0x002e220000008800 */
[----:B------:R-:W-:-:S04]  /*1d80*/  @P2 MOV R0, 0x400 ;  /* 0x0000040000002802 */ /* 0x000fc80000000f00 */
[----:B0-----:R-:W-:-:S05]  /*1d90*/  @P2 LEA R0, R3, R0, 0x18 ;  /* 0x0000000003002211 */ /* 0x001fca00078ec0ff */
[----:B------:R-:W0:Y:S02]  /*1da0*/  @P2 LDS.64 R20, [R0+0x80] ;  /* 0x0000800000142984 */ /* 0x000e240000000a00 */
[----:B0-----:R-:W-:-:S04]  /*1db0*/  @P2 IADD3 R23, P0, PT, R20, R23, RZ ;  /* 0x0000001714172210 */ /* 0x001fc80007f1e0ff */
[----:B------:R-:W-:Y:S01]  /*1dc0*/  IADD3 R3, P1, PT, R42, R23, RZ ;  /* 0x000000172a037210 */ /* 0x000fe20007f3e0ff */
[----:B------:R-:W-:-:S04]  /*1dd0*/  @P2 IMAD.X R25, R21, 0x1, R25, P0 ;  /* 0x0000000115192824 */ /* 0x000fc800000e0619 */
[----:B------:R-:W-:-:S08]  /*1de0*/  IMAD.X R42, R43, 0x1, R25, P1 ;  /* 0x000000012b2a7824 */ /* 0x000fd000008e0619 */
.L_x_74:
[----:B------:R-:W-:Y:S05]  /*1df0*/  BSYNC.RECONVERGENT B0 ;  /* 0x0000000000007941 */ /* 0x000fea0003800200 */
.L_x_72:
[----:B------:R-:W1:Y:S01]  /*1e00*/  S2R R0, SR_TID.X ;  /* 0x0000000000007919 */ /* 0x000e620000002100 */
[----:B------:R-:W2:Y:S08]  /*1e10*/  S2UR UR6, SR_CgaCtaId ;  /* 0x00000000000679c3 */ /* 0x000eb00000008800 */
[----:B------:R-:W-:Y:S01]  /*1e20*/  BAR.SYNC.DEFER_BLOCKING 0x0 ;  /* 0x0000000000007b1d */ /* 0x000fe20000010000 */
[----:B0-----:R-:W-:-:S05]  /*1e30*/  IADD3 R20, P0, PT, R40, R3, RZ ;  /* 0x0000000328147210 */ /* 0x001fca0007f1e0ff */
[----:B------:R-:W-:Y:S01]  /*1e40*/  IMAD.X R21, R41, 0x1, R42, P0 ;  /* 0x0000000129157824 */ /* 0x000fe200000e062a */
[----:B------:R-:W-:Y:S01]  /*1e50*/  IADD3 R22, P0, PT, R38, R20, RZ ;  /* 0x0000001426167210 */ /* 0x000fe20007f1e0ff */
[----:B------:R-:W0:Y:S01]  /*1e60*/  S2R R27, SR_LANEID ;  /* 0x00000000001b7919 */ /* 0x000e220000000000 */
[----:B------:R-:W-:Y:S01]  /*1e70*/  UMOV UR5, 0x400 ;  /* 0x0000040000057882 */ /* 0x000fe20000000000 */
[----:B------:R-:W3:Y:S02]  /*1e80*/  LDCU.64 UR10, c[0x0][0x388] ;  /* 0x00007100ff0a77ac */ /* 0x000ee40008000a00 */
[----:B------:R-:W-:Y:S01]  /*1e90*/  IMAD.X R23, R39, 0x1, R21, P0 ;  /* 0x0000000127177824 */ /* 0x000fe200000e0615 */
[----:B------:R-:W-:Y:S01]  /*1ea0*/  IADD3 R24, P0, PT, R4, R22, RZ ;  /* 0x0000001604187210 */ /* 0x000fe20007f1e0ff */
[----:B------:R-:W-:-:S04]  /*1eb0*/  IMAD.MOV.U32 R4, RZ, RZ, R3 ;  /* 0x000000ffff047224 */ /* 0x000fc800078e0003 */
[----:B------:R-:W-:Y:S01]  /*1ec0*/  IMAD.X R25, R5, 0x1, R23, P0 ;  /* 0x0000000105197824 */ /* 0x000fe200000e0617 */
[----:B------:R-:W-:Y:S01]  /*1ed0*/  IADD3 R6, P0, PT, R6, R24, RZ ;  /* 0x0000001806067210 */ /* 0x000fe20007f1e0ff */
[----:B------:R-:W-:Y:S01]  /*1ee0*/  IMAD.MOV.U32 R5, RZ, RZ, R42 ;  /* 0x000000ffff057224 */ /* 0x000fe200078e002a */
[----:B--2---:R-:W-:-:S03]  /*1ef0*/  ULEA UR5, UR6, UR5, 0x18 ;  /* 0x0000000506057291 */ /* 0x004fc6000f8ec0ff */
[----:B------:R-:W-:Y:S01]  /*1f00*/  IMAD.X R7, R7, 0x1, R25, P0 ;  /* 0x0000000107077824 */ /* 0x000fe200000e0619 */
[----:B------:R-:W-:Y:S02]  /*1f10*/  IADD3 R8, P0, PT, R8, R6, RZ ;  /* 0x0000000608087210 */ /* 0x000fe40007f1e0ff */
[----:B-1----:R-:W-:-:S03]  /*1f20*/  SHF.R.U32.HI R0, RZ, 0x5, R0 ;  /* 0x00000005ff007819 */ /* 0x002fc60000011600 */
[----:B------:R-:W-:Y:S01]  /*1f30*/  IMAD.X R9, R9, 0x1, R7, P0 ;  /* 0x0000000109097824 */ /* 0x000fe200000e0607 */
[----:B------:R-:W-:Y:S01]  /*1f40*/  IADD3 R26, P0, PT, R10, R8, RZ ;  /* 0x000000080a1a7210 */ /* 0x000fe20007f1e0ff */
[----:B0-----:R-:W-:-:S05]  /*1f50*/  IMAD R0, R0, 0x160, R27 ;  /* 0x0000016000007824 */ /* 0x001fca00078e021b */
[----:B------:R-:W-:-:S05]  /*1f60*/  LEA R0, R0, UR5, 0x3 ;  /* 0x0000000500007c11 */ /* 0x000fca000f8e18ff */
[----:B------:R-:W-:Y:S02]  /*1f70*/  IMAD R37, R27, 0x50, R0 ;  /* 0x000000501b257824 */ /* 0x000fe400078e0200 */
[----:B------:R-:W-:Y:S01]  /*1f80*/  IMAD.X R27, R11, 0x1, R9, P0 ;  /* 0x000000010b1b7824 */ /* 0x000fe200000e0609 */
[----:B------:R-:W-:Y:S02]  /*1f90*/  IADD3 R28, P0, PT, R12, R26, RZ ;  /* 0x0000001a0c1c7210 */ /* 0x000fe40007f1e0ff */
[----:B------:R-:W-:Y:S03]  /*1fa0*/  STS.64 [R37], R4 ;  /* 0x0000000425007388 */ /* 0x000fe60000000a00 */
[----:B------:R-:W-:Y:S01]  /*1fb0*/  IMAD.X R29, R13, 0x1, R27, P0 ;  /* 0x000000010d1d7824 */ /* 0x000fe200000e061b */
[----:B------:R-:W-:Y:S01]  /*1fc0*/  IADD3 R30, P0, PT, R14, R28, RZ ;  /* 0x0000001c0e1e7210 */ /* 0x000fe20007f1e0ff */
[----:B------:R-:W-:Y:S04]  /*1fd0*/  STS.64 [R37+0x8], R20 ;  /* 0x0000081425007388 */ /* 0x000fe80000000a00 */
[----:B------:R-:W-:Y:S01]  /*1fe0*/  IMAD.X R31, R15, 0x1, R29, P0 ;  /* 0x000000010f1f7824 */ /* 0x000fe200000e061d */
[----:B------:R-:W-:Y:S01]  /*1ff0*/  IADD3 R32, P0, PT, R16, R30, RZ ;  /* 0x0000001e10207210 */ /* 0x000fe20007f1e0ff */
[----:B------:R-:W-:Y:S04]  /*2000*/  STS.64 [R37+0x10], R22 ;  /* 0x0000101625007388 */ /* 0x000fe80000000a00 */
[----:B------:R-:W-:Y:S01]  /*2010*/  IMAD.X R33, R17, 0x1, R31, P0 ;  /* 0x0000000111217824 */ /* 0x000fe200000e061f */
[----:B------:R-:W-:Y:S01]  /*2020*/  IADD3 R34, P0, PT, R18, R32, RZ ;  /* 0x0000002012227210 */ /* 0x000fe20007f1e0ff */
[----:B------:R-:W-:Y:S04]  /*2030*/  STS.64 [R37+0x18], R24 ;  /* 0x0000181825007388 */ /* 0x000fe80000000a00 */
[----:B------:R-:W-:Y:S01]  /*2040*/  IMAD.X R35, R19, 0x1, R33, P0 ;  /* 0x0000000113237824 */ /* 0x000fe200000e0621 */
[----:B------:R-:W-:Y:S01]  /*2050*/  STS.64 [R37+0x20], R6 ;  /* 0x0000200625007388 */ /* 0x000fe20000000a00 */
[----:B---3--:R-:W-:-:S03]  /*2060*/  IADD3 R36, P0, PT, R36, UR10, RZ ;  /* 0x0000000a24247c10 */ /* 0x008fc6000ff1e0ff */
[----:B------:R-:W-:Y:S04]  /*2070*/  STS.64 [R37+0x28], R8 ;  /* 0x0000280825007388 */ /* 0x000fe80000000a00 */
[----:B------:R-:W-:Y:S04]  /*2080*/  STS.64 [R37+0x30], R26 ;  /* 0x0000301a25007388 */ /* 0x000fe80000000a00 */
[----:B------:R-:W-:Y:S04]  /*2090*/  STS.64 [R37+0x38], R28 ;  /* 0x0000381c25007388 */ /* 0x000fe80000000a00 */
[----:B------:R-:W-:Y:S04]  /*20a0*/  STS.64 [R37+0x40], R30 ;  /* 0x0000401e25007388 */ /* 0x000fe80000000a00 */
[----:B------:R-:W-:Y:S04]  /*20b0*/  STS.64 [R37+0x48], R32 ;  /* 0x0000482025007388 */ /* 0x000fe80000000a00 */
[----:B------:R0:W-:Y:S01]  /*20c0*/  STS.64 [R37+0x50], R34 ;  /* 0x0000502225007388 */ /* 0x0001e20000000a00 */
[----:B------:R-:W-:-:S03]  /*20d0*/  NOP ;  /* 0x0000000000007918 */ /* 0x000fc60000000000 */
[----:B------:R-:W1:Y:S04]  /*20e0*/  LDS.64 R4, [R0] ;  /* 0x0000000000047984 */ /* 0x000e680000000a00 */
[----:B------:R-:W2:Y:S01]  /*20f0*/  LDS.64 R6, [R0+0x100] ;  /* 0x0001000000067984 */ /* 0x000ea20000000a00 */
[----:B0-----:R-:W-:-:S03]  /*2100*/  IADD3.X R37, PT, PT, R2, UR11, RZ, P0, !PT ;  /* 0x0000000b02257c10 */ /* 0x001fc600087fe4ff */
[----:B------:R-:W0:Y:S04]  /*2110*/  LDS.64 R8, [R0+0x200] ;  /* 0x0002000000087984 */ /* 0x000e280000000a00 */
[----:B------:R-:W3:Y:S04]  /*2120*/  LDS.64 R10, [R0+0x300] ;  /* 0x00030000000a7984 */ /* 0x000ee80000000a00 */
[----:B------:R-:W4:Y:S04]  /*2130*/  LDS.64 R12, [R0+0x400] ;  /* 0x00040000000c7984 */ /* 0x000f280000000a00 */
[----:B------:R-:W5:Y:S04]  /*2140*/  LDS.64 R14, [R0+0x500] ;  /* 0x00050000000e7984 */ /* 0x000f680000000a00 */
[----:B------:R-:W5:Y:S04]  /*2150*/  LDS.64 R16, [R0+0x600] ;  /* 0x0006000000107984 */ /* 0x000f680000000a00 */
[----:B------:R-:W5:Y:S04]  /*2160*/  LDS.64 R18, [R0+0x700] ;  /* 0x0007000000127984 */ /* 0x000f680000000a00 */
[----:B------:R-:W5:Y:S04]  /*2170*/  LDS.64 R20, [R0+0x800] ;  /* 0x0008000000147984 */ /* 0x000f680000000a00 */
[----:B------:R-:W5:Y:S04]  /*2180*/  LDS.64 R22, [R0+0x900] ;  /* 0x0009000000167984 */ /* 0x000f680000000a00 */
[----:B------:R-:W5:Y:S04]  /*2190*/  LDS.64 R24, [R0+0xa00] ;  /* 0x000a000000187984 */ /* 0x000f680000000a00 */
[----:B-1----:R-:W-:Y:S04]  /*21a0*/  STG.E.64 desc[UR8][R36.64], R4 ;  /* 0x0000000424007986 */ /* 0x002fe8000c101b08 */
[----:B--2---:R-:W-:Y:S04]  /*21b0*/  STG.E.64 desc[UR8][R36.64+0x100], R6 ;  /* 0x0001000624007986 */ /* 0x004fe8000c101b08 */
[----:B0-----:R-:W-:Y:S04]  /*21c0*/  STG.E.64 desc[UR8][R36.64+0x200], R8 ;  /* 0x0002000824007986 */ /* 0x001fe8000c101b08 */
[----:B---3--:R-:W-:Y:S04]  /*21d0*/  STG.E.64 desc[UR8][R36.64+0x300], R10 ;  /* 0x0003000a24007986 */ /* 0x008fe8000c101b08 */
[----:B----4-:R-:W-:Y:S04]  /*21e0*/  STG.E.64 desc[UR8][R36.64+0x400], R12 ;  /* 0x0004000c24007986 */ /* 0x010fe8000c101b08 */
[----:B-----5:R-:W-:Y:S04]  /*21f0*/  STG.E.64 desc[UR8][R36.64+0x500], R14 ;  /* 0x0005000e24007986 */ /* 0x020fe8000c101b08 */
[----:B------:R-:W-:Y:S04]  /*2200*/  STG.E.64 desc[UR8][R36.64+0x600], R16 ;  /* 0x0006001024007986 */ /* 0x000fe8000c101b08 */
[----:B------:R-:W-:Y:S04]  /*2210*/  STG.E.64 desc[UR8][R36.64+0x700], R18 ;  /* 0x0007001224007986 */ /* 0x000fe8000c101b08 */
[----:B------:R-:W-:Y:S04]  /*2220*/  STG.E.64 desc[UR8][R36.64+0x800], R20 ;  /* 0x0008001424007986 */ /* 0x000fe8000c101b08 */
[----:B------:R-:W-:Y:S04]  /*2230*/  STG.E.64 desc[UR8][R36.64+0x900], R22 ;  /* 0x0009001624007986 */ /* 0x000fe8000c101b08 */
[----:B------:R-:W-:Y:S01]  /*2240*/  STG.E.64 desc[UR8][R36.64+0xa00], R24 ;  /* 0x000a001824007986 */ /* 0x000fe2000c101b08 */
[----:B------:R-:W-:Y:S05]  /*2250*/  EXIT ;  /* 0x000000000000794d */ /* 0x000fea0003800000 */
.L_x_71:
[----:B------:R-:W0:Y:S02]  /*2260*/  LDCU UR12, c[0x0][0x3a0] ;  /* 0x00007400ff0c77ac */ /* 0x000e240008000800 */
[----:B0-----:R-:W-:-:S04]  /*2270*/  IADD3 R19, PT, PT, -R2, UR12, RZ ;  /* 0x0000000c02137c10 */ /* 0x001fc8000fffe1ff */
[----:B------:R-:W-:-:S04]  /*2280*/  ISETP.NE.U32.AND P0, PT, R19, RZ, PT ;  /* 0x000000ff1300720c */ /* 0x000fc80003f05070 */
[----:B------:R-:W-:-:S13]  /*2290*/  ISETP.NE.AND.EX P0, PT, R0, RZ, PT, P0 ;  /* 0x000000ff0000720c */ /* 0x000fda0003f05300 */
[----:B------:R-:W-:Y:S05]  /*22a0*/  @!P0 EXIT ;  /* 0x000000000000894d */ /* 0x000fea0003800000 */
[----:B------:R-:W0:Y:S02]  /*22b0*/  LDC.64 R6, c[0x0][0x380] ;  /* 0x0000e000ff067b82 */ /* 0x000e240000000a00 */
[----:B0-----:R-:W-:-:S05]  /*22c0*/  IMAD.WIDE R6, R44, 0x6e00, R6 ;  /* 0x00006e002c067825 */ /* 0x001fca00078e0206 */
[----:B------:R0:W2:Y:S01]  /*22d0*/  LDG.E.64 R4, desc[UR8][R6.64] ;  /* 0x0000000806047981 */ /* 0x0000a2000c1e1b00 */
[----:B------:R-:W1:Y:S02]  /*22e0*/  S2R R2, SR_TID.X ;  /* 0x0000000000027919 */ /* 0x000e640000002100 */
[C---:B-1----:R-:W-:Y:S02]  /*22f0*/  LOP3.LUT R0, R2.reuse, 0x1f, RZ, 0xc0, !PT ;  /* 0x0000001f02007812 */ /* 0x042fe400078ec0ff */
[----:B------:R-:W-:-:S05]  /*2300*/  LOP3.LUT R3, R2, 0x3e0, RZ, 0xc0, !PT ;  /* 0x000003e002037812 */ /* 0x000fca00078ec0ff */
[----:B------:R-:W-:-:S04]  /*2310*/  IMAD R17, R3, 0xb, R0 ;  /* 0x0000000b03117824 */ /* 0x000fc800078e0200 */
[C---:B------:R-:W-:Y:S01]  /*2320*/  VIADD R0, R17.reuse, 0x20 ;  /* 0x0000002011007836 */ /* 0x040fe20000000000 */
[CC--:B------:R-:W-:Y:S01]  /*2330*/  ISETP.GE.U32.AND P5, PT, R17.reuse, R19.reuse, PT ;  /* 0x000000131100720c */ /* 0x0c0fe20003fa6070 */
[C---:B------:R-:W-:Y:S01]  /*2340*/  VIADD R8, R17.reuse, 0x60 ;  /* 0x0000006011087836 */ /* 0x040fe20000000000 */
[C---:B0-----:R-:W-:Y:S01]  /*2350*/  LEA R6, P3, R17.reuse, R6, 0x3 ;  /* 0x0000000611067211 */ /* 0x041fe200078618ff */
[C---:B------:R-:W-:Y:S01]  /*2360*/  VIADD R3, R17.reuse, 0x40 ;  /* 0x0000004011037836 */ /* 0x040fe20000000000 */
[-C--:B------:R-:W-:Y:S01]  /*2370*/  ISETP.GE.U32.AND P6, PT, R0, R19.reuse, PT ;  /* 0x000000130000720c */ /* 0x080fe20003fc6070 */
[C---:B------:R-:W-:Y:S01]  /*2380*/  VIADD R0, R17.reuse, 0x80 ;  /* 0x0000008011007836 */ /* 0x040fe20000000000 */
[-C--:B------:R-:W-:Y:S01]  /*2390*/  ISETP.GE.U32.AND P1, PT, R8, R19.reuse, PT ;  /* 0x000000130800720c */ /* 0x080fe20003f26070 */
[----:B------:R-:W-:Y:S01]  /*23a0*/  VIADD R8, R17, 0xc0 ;  /* 0x000000c011087836 */ /* 0x000fe20000000000 */
[-C--:B------:R-:W-:Y:S01]  /*23b0*/  ISETP.GE.U32.AND P0, PT, R3, R19.reuse, PT ;  /* 0x000000130300720c */ /* 0x080fe20003f06070 */
[----:B------:R-:W-:Y:S01]  /*23c0*/  IMAD.X R7, RZ, RZ, R7, P3 ;  /* 0x000000ffff077224 */ /* 0x000fe200018e0607 */
[-C--:B------:R-:W-:Y:S01]  /*23d0*/  ISETP.GE.U32.AND P2, PT, R0, R19.reuse, PT ;  /* 0x000000130000720c */ /* 0x080fe20003f46070 */
[C---:B------:R-:W-:Y:S01]  /*23e0*/  VIADD R0, R17.reuse, 0xe0 ;  /* 0x000000e011007836 */ /* 0x040fe20000000000 */
[----:B------:R-:W-:Y:S01]  /*23f0*/  ISETP.GE.U32.AND P4, PT, R8, R19, PT ;  /* 0x000000130800720c */ /* 0x000fe20003f86070 */
[----:B------:R-:W-:-:S05]  /*2400*/  VIADD R3, R17, 0xa0 ;  /* 0x000000a011037836 */ /* 0x000fca0000000000 */
[-C--:B------:R-:W-:Y:S01]  /*2410*/  ISETP.GE.U32.AND P3, PT, R3, R19.reuse, PT ;  /* 0x000000130300720c */ /* 0x080fe20003f66070 */
[----:B------:R-:W-:Y:S02]  /*2420*/  VIADD R3, R17, 0x120 ;  /* 0x0000012011037836 */ /* 0x000fe40000000000 */
[----:B--2---:R-:W-:Y:S02]  /*2430*/  IMAD.MOV.U32 R14, RZ, RZ, R4 ;  /* 0x000000ffff0e7224 */ /* 0x004fe400078e0004 */
[----:B------:R-:W-:Y:S02]  /*2440*/  IMAD.MOV.U32 R15, RZ, RZ, R5 ;  /* 0x000000ffff0f7224 */ /* 0x000fe400078e0005 */
[----:B------:R-:W2:Y:S01]  /*2450*/  @!P5 LDG.E.64 R4, desc[UR8][R6.64] ;  /* 0x000000080604d981 */ /* 0x000ea2000c1e1b00 */
[----:B------:R-:W-:Y:S01]  /*2460*/  IMAD.MOV.U32 R8, RZ, RZ, R14 ;  /* 0x000000ffff087224 */ /* 0x000fe200078e000e */
[----:B------:R-:W-:Y:S01]  /*2470*/  ISETP.GE.U32.AND P5, PT, R0, R19, PT ;  /* 0x000000130000720c */ /* 0x000fe20003fa6070 */
[----:B------:R-:W-:-:S02]  /*2480*/  IMAD.MOV.U32 R9, RZ, RZ, R15 ;  /* 0x000000ffff097224 */ /* 0x000fc400078e000f */
[C---:B------:R-:W-:Y:S02]  /*2490*/  VIADD R0, R17.reuse, 0x100 ;  /* 0x0000010011007836 */ /* 0x040fe40000000000 */
[--C-:B------:R-:W-:Y:S02]  /*24a0*/  IMAD.MOV.U32 R10, RZ, RZ, R14.reuse ;  /* 0x000000ffff0a7224 */ /* 0x100fe400078e000e */
[--C-:B------:R-:W-:Y:S01]  /*24b0*/  IMAD.MOV.U32 R11, RZ, RZ, R15.reuse ;  /* 0x000000ffff0b7224 */ /* 0x100fe200078e000f */
[----:B------:R-:W3:Y:S01]  /*24c0*/  @!P6 LDG.E.64 R8, desc[UR8][R6.64+0x100] ;  /* 0x000100080608e981 */ /* 0x000ee2000c1e1b00 */
[----:B------:R-:W-:Y:S01]  /*24d0*/  IMAD.MOV.U32 R12, RZ, RZ, R14 ;  /* 0x000000ffff0c7224 */ /* 0x000fe200078e000e */
[-C--:B------:R-:W-:Y:S01]  /*24e0*/  ISETP.GE.U32.AND P6, PT, R0, R19.reuse, PT ;  /* 0x000000130000720c */ /* 0x080fe20003fc6070 */
[----:B------:R-:W-:Y:S02]  /*24f0*/  IMAD.MOV.U32 R13, RZ, RZ, R15 ;  /* 0x000000ffff0d7224 */ /* 0x000fe400078e000f */
[----:B------:R-:W-:Y:S01]  /*2500*/  VIADD R0, R17, 0x140 ;  /* 0x0000014011007836 */ /* 0x000fe20000000000 */
[----:B------:R-:W4:Y:S01]  /*2510*/  @!P0 LDG.E.64 R10, desc[UR8][R6.64+0x200] ;  /* 0x00020008060a8981 */ /* 0x000f22000c1e1b00 */
[----:B------:R-:W-:-:S03]  /*2520*/  ISETP.GE.U32.AND P0, PT, R3, R19, PT ;  /* 0x000000130300720c */ /* 0x000fc60003f06070 */
[----:B------:R-:W5:Y:S01]  /*2530*/  @!P1 LDG.E.64 R12, desc[UR8][R6.64+0x300] ;  /* 0x00030008060c9981 */ /* 0x000f62000c1e1b00 */
[----:B------:R-:W-:Y:S01]  /*2540*/  ISETP.GE.U32.AND P1, PT, R0, R19, PT ;  /* 0x000000130000720c */ /* 0x000fe20003f26070 */
[--C-:B------:R-:W-:Y:S02]  /*2550*/  IMAD.MOV.U32 R16, RZ, RZ, R14.reuse ;  /* 0x000000ffff107224 */ /* 0x100fe400078e000e */
[--C-:B------:R-:W-:Y:S02]  /*2560*/  IMAD.MOV.U32 R17, RZ, RZ, R15.reuse ;  /* 0x000000ffff117224 */ /* 0x100fe400078e000f */
[--C-:B------:R-:W-:Y:S02]  /*2570*/  IMAD.MOV.U32 R18, RZ, RZ, R14.reuse ;  /* 0x000000ffff127224 */ /* 0x100fe400078e000e */
[--C-:B------:R-:W-:Y:S02]  /*2580*/  IMAD.MOV.U32 R19, RZ, RZ, R15.reuse ;  /* 0x000000ffff137224 */ /* 0x100fe400078e000f */
[----:B------:R-:W-:Y:S01]  /*2590*/  IMAD.MOV.U32 R20, RZ, RZ, R14 ;  /* 0x000000ffff147224 */ /* 0x000fe200078e000e */
[----:B------:R-:W5:Y:S01]  /*25a0*/  @!P2 LDG.E.64 R16, desc[UR8][R6.64+0x400] ;  /* 0x000400080610a981 */ /* 0x000f62000c1e1b00 */
[----:B------:R-:W-:-:S02]  /*25b0*/  IMAD.MOV.U32 R21, RZ, RZ, R15 ;  /* 0x000000ffff157224 */ /* 0x000fc400078e000f */
[--C-:B------:R-:W-:Y:S01]  /*25c0*/  IMAD.MOV.U32 R22, RZ, RZ, R14.reuse ;  /* 0x000000ffff167224 */ /* 0x100fe200078e000e */
[----:B------:R-:W5:Y:S01]  /*25d0*/  @!P3 LDG.E.64 R18, desc[UR8][R6.64+0x500] ;  /* 0x000500080612b981 */ /* 0x000f62000c1e1b00 */
[--C-:B------:R-:W-:Y:S02]  /*25e0*/  IMAD.MOV.U32 R23, RZ, RZ, R15.reuse ;  /* 0x000000ffff177224 */ /* 0x100fe400078e000f */
[--C-:B------:R-:W-:Y:S01]  /*25f0*/  IMAD.MOV.U32 R24, RZ, RZ, R14.reuse ;  /* 0x000000ffff187224 */ /* 0x100fe200078e000e */
[----:B------:R-:W5:Y:S01]  /*2600*/  @!P4 LDG.E.64 R20, desc[UR8][R6.64+0x600] ;  /* 0x000600080614c981 */ /* 0x000f62000c1e1b00 */
[--C-:B------:R-:W-:Y:S02]  /*2610*/  IMAD.MOV.U32 R25, RZ, RZ, R15.reuse ;  /* 0x000000ffff197224 */ /* 0x100fe400078e000f */
[----:B------:R-:W-:Y:S01]  /*2620*/  IMAD.MOV.U32 R26, RZ, RZ, R14 ;  /* 0x000000ffff1a7224 */ /* 0x000fe200078e000e */
[----:B------:R-:W5:Y:S01]  /*2630*/  @!P5 LDG.E.64 R22, desc[UR8][R6.64+0x700] ;  /* 0x000700080616d981 */ /* 0x000f62000c1e1b00 */
[----:B------:R-:W-:-:S03]  /*2640*/  IMAD.MOV.U32 R27, RZ, RZ, R15 ;  /* 0x000000ffff1b7224 */ /* 0x000fc600078e000f */
[----:B------:R-:W5:Y:S04]  /*2650*/  @!P6 LDG.E.64 R24, desc[UR8][R6.64+0x800] ;  /* 0x000800080618e981 */ /* 0x000f68000c1e1b00 */
[----:B------:R-:W5:Y:S04]  /*2660*/  @!P0 LDG.E.64 R26, desc[UR8][R6.64+0x900] ;  /* 0x00090008061a8981 */ /* 0x000f68000c1e1b00 */
[----:B------:R-:W5:Y:S01]  /*2670*/  @!P1 LDG.E.64 R14, desc[UR8][R6.64+0xa00] ;  /* 0x000a0008060e9981 */ /* 0x000f62000c1e1b00 */
[----:B------:R-:W0:Y:S01]  /*2680*/  S2R R3, SR_LANEID ;  /* 0x0000000000037919 */ /* 0x000e220000000000 */
[----:B------:R-:W1:Y:S01]  /*2690*/  S2UR UR5, SR_CgaCtaId ;  /* 0x00000000000579c3 */ /* 0x000e620000008800 */
[----:B------:R-:W-:Y:S01]  /*26a0*/  SHF.R.U32.HI R0, RZ, 0x5, R2 ;  /* 0x00000005ff007819 */ /* 0x000fe20000011602 */
[----:B------:R-:W-:Y:S01]  /*26b0*/  UMOV UR4, 0x400 ;  /* 0x0000040000047882 */ /* 0x000fe20000000000 */
[----:B------:R-:W-:Y:S01]  /*26c0*/  ISETP.NE.AND P0, PT, R44, RZ, PT ;  /* 0x000000ff2c00720c */ /* 0x000fe20003f05270 */
[----:B-1----:R-:W-:-:S02]  /*26d0*/  ULEA UR4, UR5, UR4, 0x18 ;  /* 0x0000000405047291 */ /* 0x002fc4000f8ec0ff */
[----:B0-----:R-:W-:-:S05]  /*26e0*/  IMAD R28, R0, 0x160, R3 ;  /* 0x00000160001c7824 */ /* 0x001fca00078e0203 */
        /* <DEDUP_REMOVED lines=38> */
[----:B------:R-:W-:-:S02]  /*2950*/  IADD3 R49, P0, P1, R22, R20, R49 ;  /* 0x0000001416317210 */ /* 0x000fc4000791e031 */
[C---:B------:R-:W-:Y:S02]  /*2960*/  ISETP.NE.AND P3, PT, R0.reuse, 0x7, PT ;  /* 0x000000070000780c */ /* 0x040fe40003f65270 */
[----:B------:R-:W-:Y:S01]  /*2970*/  IADD3.X R47, PT, PT, R23, R21, R47, P0, P1 ;  /* 0x00000015172f7210 */ /* 0x000fe200007e242f */
[----:B------:R-:W0:Y:S01]  /*2980*/  SHFL.UP PT, R16, R49, 0x1, RZ ;  /* 0x0420000031107989 */ /* 0x000e2200000e00ff */
[----:B------:R-:W-:-:S06]  /*2990*/  @!P2 LEA R55, R0, UR4, 0x3 ;  /* 0x000000040037ac11 */ /* 0x000fcc000f8e18ff */
        /* <DEDUP_REMOVED lines=36> */
[----:B------:R-:W3:Y:S04]  /*2be0*/  LDS.128 R32, [UR4+0x50] ;  /* 0x00005004ff207984 */ /* 0x000ee80008000c00 */
[----:B------:R-:W4:Y:S01]  /*2bf0*/  LDS.64 R44, [UR4+0x60] ;  /* 0x00006004ff2c7984 */ /* 0x000f220008000a00 */
[----:B0-----:R-:W-:-:S04]  /*2c00*/  IADD3 R53, P0, PT, R16, R18, RZ ;  /* 0x0000001210357210 */ /* 0x001fc80007f1e0ff */
[----:B------:R-:W-:Y:S01]  /*2c10*/  SEL R16, R53, R16, !P1 ;  /* 0x0000001035107207 */ /* 0x000fe20004800000 */
[----:B------:R-:W-:Y:S01]  /*2c20*/  IMAD.X R19, R17, 0x1, R19, P0 ;  /* 0x0000000111137824 */ /* 0x000fe200000e0613 */
[----:B-1----:R-:W-:-:S04]  /*2c30*/  IADD3 R51, P0, PT, R24, R53, RZ ;  /* 0x0000003518337210 */ /* 0x002fc80007f1e0ff */
[----:B------:R-:W-:Y:S01]  /*2c40*/  SEL R18, R19, R17, !P1 ;  /* 0x0000001113127207 */ /* 0x000fe20004800000 */
[----:B------:R-:W-:Y:S01]  /*2c50*/  IMAD.X R25, R25, 0x1, R19, P0 ;  /* 0x0000000119197824 */ /* 0x000fe200000e0613 */
[----:B------:R-:W-:Y:S02]  /*2c60*/  IADD3 R19, P0, PT, R26, R51, RZ ;  /* 0x000000331a137210 */ /* 0x000fe40007f1e0ff */
[----:B------:R-:W-:-:S03]  /*2c70*/  ISETP.NE.AND P1, PT, R0, 0x3, PT ;  /* 0x000000030000780c */ /* 0x000fc60003f25270 */
[----:B------:R-:W-:Y:S01]  /*2c80*/  IMAD.X R27, R27, 0x1, R25, P0 ;  /* 0x000000011b1b7824 */ /* 0x000fe200000e0619 */
[----:B------:R-:W-:Y:S02]  /*2c90*/  SEL R16, R51, R16, !P1 ;  /* 0x0000001033107207 */ /* 0x000fe40004800000 */
[----:B------:R-:W-:Y:S02]  /*2ca0*/  SEL R18, R25, R18, !P1 ;  /* 0x0000001219127207 */ /* 0x000fe40004800000 */
[----:B--2---:R-:W-:Y:S02]  /*2cb0*/  IADD3 R17, P0, PT, R28, R19, RZ ;  /* 0x000000131c117210 */ /* 0x004fe40007f1e0ff */
[----:B------:R-:W-:Y:S02]  /*2cc0*/  SEL R16, R19, R16, !P2 ;  /* 0x0000001013107207 */ /* 0x000fe40005000000 */
[----:B------:R-:W-:Y:S01]  /*2cd0*/  SEL R18, R27, R18, !P2 ;  /* 0x000000121b127207 */ /* 0x000fe20005000000 */
[----:B------:R-:W-:Y:S01]  /*2ce0*/  IMAD.X R29, R29, 0x1, R27, P0 ;  /* 0x000000011d1d7824 */ /* 0x000fe200000e061b */
[----:B------:R-:W-:-:S02]  /*2cf0*/  IADD3 R19, P2, PT, R30, R17, RZ ;  /* 0x000000111e137210 */ /* 0x000fc40007f5e0ff */
[----:B------:R-:W-:Y:S02]  /*2d00*/  ISETP.NE.AND P1, PT, R0, 0x9, PT ;  /* 0x000000090000780c */ /* 0x000fe40003f25270 */
[----:B------:R-:W-:Y:S01]  /*2d10*/  SEL R16, R17, R16, !P4 ;  /* 0x0000001011107207 */ /* 0x000fe20006000000 */
[----:B------:R-:W-:Y:S01]  /*2d20*/  IMAD.X R31, R31, 0x1, R29, P2 ;  /* 0x000000011f1f7824 */ /* 0x000fe200010e061d */
[----:B------:R-:W-:Y:S02]  /*2d30*/  SEL R18, R29, R18, !P4 ;  /* 0x000000121d127207 */ /* 0x000fe40006000000 */
[----:B---3--:R-:W-:Y:S02]  /*2d40*/  IADD3 R17, P6, PT, R32, R19, RZ ;  /* 0x0000001320117210 */ /* 0x008fe40007fde0ff */
[----:B------:R-:W-:Y:S02]  /*2d50*/  SEL R16, R19, R16, !P5 ;  /* 0x0000001013107207 */ /* 0x000fe40006800000 */
[----:B------:R-:W-:Y:S01]  /*2d60*/  ISETP.NE.AND P2, PT, R3, RZ, PT ;  /* 0x000000ff0300720c */ /* 0x000fe20003f45270 */
[----:B------:R-:W-:Y:S01]  /*2d70*/  IMAD.X R33, R33, 0x1, R31, P6 ;  /* 0x0000000121217824 */ /* 0x000fe200030e061f */
[----:B------:R-:W-:-:S02]  /*2d80*/  SEL R18, R31, R18, !P5 ;  /* 0x000000121f127207 */ /* 0x000fc40006800000 */
[----:B------:R-:W-:Y:S02]  /*2d90*/  IADD3 R3, P4, PT, R34, R17, RZ ;  /* 0x0000001122037210 */ /* 0x000fe40007f9e0ff */
[----:B------:R-:W-:Y:S02]  /*2da0*/  IADD3 R24, P5, PT, R42, -R49, RZ ;  /* 0x800000312a187210 */ /* 0x000fe40007fbe0ff */
[----:B------:R-:W-:Y:S01]  /*2db0*/  ISETP.NE.AND P0, PT, R0, 0x8, PT ;  /* 0x000000080000780c */ /* 0x000fe20003f05270 */
[----:B------:R-:W-:Y:S01]  /*2dc0*/  IMAD.X R35, R35, 0x1, R33, P4 ;  /* 0x0000000123237824 */ /* 0x000fe200020e0621 */
[----:B------:R-:W-:Y:S01]  /*2dd0*/  SEL R16, R17, R16, !P3 ;  /* 0x0000001011107207 */ /* 0x000fe20005800000 */
[----:B------:R-:W-:Y:S01]  /*2de0*/  IMAD.X R42, R43, 0x1, ~R47, P5 ;  /* 0x000000012b2a7824 */ /* 0x000fe200028e0e2f */
[----:B----4-:R-:W-:Y:S02]  /*2df0*/  IADD3 R0, P6, PT, R44, R3, RZ ;  /* 0x000000032c007210 */ /* 0x010fe40007fde0ff */
[----:B------:R-:W-:-:S02]  /*2e00*/  @P1 SEL R0, R3, R16, !P0 ;  /* 0x0000001003001207 */ /* 0x000fc40004000000 */
[----:B------:R-:W-:Y:S01]  /*2e10*/  SEL R27, R24, RZ, P2 ;  /* 0x000000ff181b7207 */ /* 0x000fe20001000000 */
[----:B------:R-:W-:Y:S01]  /*2e20*/  IMAD.X R44, R45, 0x1, R35, P6 ;  /* 0x000000012d2c7824 */ /* 0x000fe200030e0623 */
[----:B------:R-:W-:Y:S02]  /*2e30*/  SEL R16, R33, R18, !P3 ;  /* 0x0000001221107207 */ /* 0x000fe40005800000 */
[----:B------:R-:W-:Y:S02]  /*2e40*/  IADD3 R27, P3, PT, R27, R0, RZ ;  /* 0x000000001b1b7210 */ /* 0x000fe40007f7e0ff */
[----:B------:R-:W-:Y:S02]  /*2e50*/  @P1 SEL R44, R35, R16, !P0 ;  /* 0x00000010232c1207 */ /* 0x000fe40004000000 */
[----:B------:R-:W-:Y:S02]  /*2e60*/  SEL R3, R42, RZ, P2 ;  /* 0x000000ff2a037207 */ /* 0x000fe40001000000 */
[----:B------:R-:W-:-:S02]  /*2e70*/  ISETP.GE.U32.AND P4, PT, R2, 0x20, PT ;  /* 0x000000200200780c */ /* 0x000fc40003f86070 */
[----:B------:R-:W-:Y:S01]  /*2e80*/  ISETP.NE.AND P1, PT, R2, RZ, PT ;  /* 0x000000ff0200720c */ /* 0x000fe20003f25270 */
[----:B------:R-:W-:Y:S01]  /*2e90*/  IMAD.X R3, R3, 0x1, R44, P3 ;  /* 0x0000000103037824 */ /* 0x000fe200018e062c */
[----:B------:R-:W-:-:S04]  /*2ea0*/  SEL R27, R24, R27, !P4 ;  /* 0x0000001b181b7207 */ /* 0x000fc80006000000 */
[----:B------:R-:W-:Y:S02]  /*2eb0*/  SEL R27, R27, RZ, P1 ;  /* 0x000000ff1b1b7207 */ /* 0x000fe40000800000 */
[----:B------:R-:W-:Y:S02]  /*2ec0*/  SEL R3, R42, R3, !P4 ;  /* 0x000000032a037207 */ /* 0x000fe40006000000 */
[----:B------:R-:W-:Y:S02]  /*2ed0*/  IADD3 R27, P0, PT, R40, R27, RZ ;  /* 0x0000001b281b7210 */ /* 0x000fe40007f1e0ff */
[----:B------:R-:W-:-:S05]  /*2ee0*/  SEL R3, R3, RZ, P1 ;  /* 0x000000ff03037207 */ /* 0x000fca0000800000 */
[----:B------:R-:W-:Y:S01]  /*2ef0*/  IMAD.X R3, R41, 0x1, R3, P0 ;  /* 0x0000000129037824 */ /* 0x000fe200000e0603 */
[----:B------:R-:W-:Y:S06]  /*2f00*/  BRA `(.L_x_91) ;  /* 0x0000001000a07947 */ /* 0x000fec0003800000 */
.L_x_90:
[----:B0-23--:R-:W-:-:S04]  /*2f10*/  IADD3 R17, P0, P1, R36, R38, R40 ;  /* 0x0000002624117210 */ /* 0x00dfc8000791e028 */
[----:B----4-:R-:W-:Y:S02]  /*2f20*/  IADD3 R19, P2, P3, R6, R4, R17 ;  /* 0x0000000406137210 */ /* 0x010fe40007b5e011 */
[----:B------:R-:W-:Y:S02]  /*2f30*/  IADD3.X R17, PT, PT, R37, R39, R41, P0, P1 ;  /* 0x0000002725117210 */ /* 0x000fe400007e2429 */
[----:B------:R-:W-:Y:S02]  /*2f40*/  IADD3 R19, P0, P1, R10, R8, R19 ;  /* 0x000000080a137210 */ /* 0x000fe4000791e013 */
[----:B------:R-:W-:Y:S02]  /*2f50*/  IADD3.X R17, PT, PT, R7, R5, R17, P2, P3 ;  /* 0x0000000507117210 */ /* 0x000fe400017e6411 */
[----:B------:R-:W-:Y:S02]  /*2f60*/  ISETP.NE.AND P2, PT, R3, 0x1f, PT ;  /* 0x0000001f0300780c */ /* 0x000fe40003f45270 */
[----:B------:R-:W-:-:S02]  /*2f70*/  IADD3.X R17, PT, PT, R11, R9, R17, P0, P1 ;  /* 0x000000090b117210 */ /* 0x000fc400007e2411 */
        /* <DEDUP_REMOVED lines=26> */
[----:B------:R-:W-:Y:S01]  /*3120*/  IMAD.X R25, R16, 0x1, R29, P1 ;  /* 0x0000000110197824 */ /* 0x000fe200008e061d */
[----:B------:R-:W-:-:S03]  /*3130*/  SHF.R.U32.HI R0, RZ, 0x5, R2 ;  /* 0x00000005ff007819 */ /* 0x000fc60000011602 */
[----:B------:R-:W0:Y:S01]  /*3140*/  SHFL.UP PT, R42, R19, 0x10, RZ ;  /* 0x06000000132a7989 */ /* 0x000e2200000e00ff */
[----:B------:R-:W-:Y:S02]  /*3150*/  SEL R25, R25, R16, P0 ;  /* 0x0000001019197207 */ /* 0x000fe40000000000 */
[C---:B------:R-:W-:Y:S02]  /*3160*/  @!P2 LEA R53, R0.reuse, UR4, 0x3 ;  /* 0x000000040035ac11 */ /* 0x040fe4000f8e18ff */
[C---:B------:R-:W-:Y:S01]  /*3170*/  ISETP.NE.AND P5, PT, R0.reuse, 0x5, PT ;  /* 0x000000050000780c */ /* 0x040fe20003fa5270 */
[----:B------:R-:W1:Y:S01]  /*3180*/  SHFL.UP P0, R16, R25, 0x10, RZ ;  /* 0x0600000019107989 */ /* 0x000e6200000000ff */
[----:B------:R-:W-:Y:S02]  /*3190*/  ISETP.NE.AND P3, PT, R0, 0x9, PT ;  /* 0x000000090000780c */ /* 0x000fe40003f65270 */
        /* <DEDUP_REMOVED lines=19> */
[----:B------:R-:W0:Y:S01]  /*32d0*/  LDS.128 R32, [UR4+0x60] ;  /* 0x00006004ff207984 */ /* 0x000e220008000c00 */
[----:B------:R-:W-:Y:S02]  /*32e0*/  IADD3 R17, P0, PT, R18, R49, RZ ;  /* 0x0000003112117210 */ /* 0x000fe40007f1e0ff */
[----:B------:R-:W-:-:S02]  /*32f0*/  SEL R16, R49, R16, !P1 ;  /* 0x0000001031107207 */ /* 0x000fc40004800000 */
[----:B------:R-:W-:Y:S01]  /*3300*/  SEL R18, R51, R46, !P1 ;  /* 0x0000002e33127207 */ /* 0x000fe20004800000 */
[----:B------:R-:W-:Y:S01]  /*3310*/  IMAD.X R19, R19, 0x1, R51, P0 ;  /* 0x0000000113137824 */ /* 0x000fe200000e0633 */
[----:B------:R-:W-:Y:S02]  /*3320*/  SEL R16, R17, R16, !P2 ;  /* 0x0000001011107207 */ /* 0x000fe40005000000 */
[----:B--2---:R-:W-:Y:S02]  /*3330*/  IADD3 R17, P0, PT, R28, R17, RZ ;  /* 0x000000111c117210 */ /* 0x004fe40007f1e0ff */
[----:B------:R-:W-:Y:S02]  /*3340*/  SEL R18, R19, R18, !P2 ;  /* 0x0000001213127207 */ /* 0x000fe40005000000 */
[----:B------:R-:W-:Y:S01]  /*3350*/  SEL R16, R17, R16, !P5 ;  /* 0x0000001011107207 */ /* 0x000fe20006800000 */
[----:B------:R-:W-:Y:S01]  /*3360*/  IMAD.X R29, R29, 0x1, R19, P0 ;  /* 0x000000011d1d7824 */ /* 0x000fe200000e0613 */
[----:B------:R-:W-:-:S02]  /*3370*/  ISETP.NE.AND P0, PT, R0, 0x6, PT ;  /* 0x000000060000780c */ /* 0x000fc40003f05270 */
        /* <DEDUP_REMOVED lines=13> */
[----:B------:R-:W-:Y:S02]  /*3450*/  IADD3 R28, P6, PT, R42, -R47, RZ ;  /* 0x8000002f2a1c7210 */ /* 0x000fe40007fde0ff */
[----:B------:R-:W-:-:S02]  /*3460*/  SEL R16, R25, R16, !P1 ;  /* 0x0000001019107207 */ /* 0x000fc40004800000 */
[----:B0-----:R-:W-:Y:S01]  /*3470*/  IADD3 R17, P4, PT, R32, R17, RZ ;  /* 0x0000001120117210 */ /* 0x001fe20007f9e0ff */
[----:B------:R-:W-:Y:S01]  /*3480*/  IMAD.X R42, R43, 0x1, ~R45, P6 ;  /* 0x000000012b2a7824 */ /* 0x000fe200030e0e2d */
[----:B------:R-:W-:Y:S02]  /*3490*/  ISETP.NE.AND P0, PT, R3, RZ, PT ;  /* 0x000000ff0300720c */ /* 0x000fe40003f05270 */
[----:B------:R-:W-:Y:S01]  /*34a0*/  SEL R16, R27, R16, !P2 ;  /* 0x000000101b107207 */ /* 0x000fe20005000000 */
[----:B------:R-:W-:Y:S01]  /*34b0*/  IMAD.X R33, R33, 0x1, R27, P4 ;  /* 0x0000000121217824 */ /* 0x000fe200020e061b */
[----:B------:R-:W-:Y:S02]  /*34c0*/  SEL R19, R28, RZ, P0 ;  /* 0x000000ff1c137207 */ /* 0x000fe40000000000 */
[----:B------:R-:W-:Y:S02]  /*34d0*/  SEL R0, R17, R0, !P3 ;  /* 0x0000000011007207 */ /* 0x000fe40005800000 */
[----:B------:R-:W-:-:S02]  /*34e0*/  ISETP.GT.U32.AND P2, PT, R2, 0x1f, PT ;  /* 0x0000001f0200780c */ /* 0x000fc40003f44070 */
[----:B------:R-:W-:Y:S02]  /*34f0*/  IADD3 R19, P1, PT, R19, R0, RZ ;  /* 0x0000000013137210 */ /* 0x000fe40007f3e0ff */
[----:B------:R-:W-:Y:S02]  /*3500*/  SEL R25, R42, RZ, P0 ;  /* 0x000000ff2a197207 */ /* 0x000fe40000000000 */
[----:B------:R-:W-:Y:S02]  /*3510*/  SEL R0, R33, R16, !P3 ;  /* 0x0000001021007207 */ /* 0x000fe40005800000 */
[----:B------:R-:W-:Y:S02]  /*3520*/  IADD3 R30, P0, PT, R34, R17, RZ ;  /* 0x00000011221e7210 */ /* 0x000fe40007f1e0ff */
[----:B------:R-:W-:Y:S01]  /*3530*/  ISETP.GE.U32.AND P4, PT, R2, 0x20, PT ;  /* 0x000000200200780c */ /* 0x000fe20003f86070 */
[----:B------:R-:W-:Y:S02]  /*3540*/  IMAD.X R25, R25, 0x1, R0, P1 ;  /* 0x0000000119197824 */ /* 0x000fe400008e0600 */
[----:B------:R-:W-:Y:S01]  /*3550*/  IMAD.X R35, R35, 0x1, R33, P0 ;  /* 0x0000000123237824 */ /* 0x000fe200000e0621 */
[----:B------:R-:W-:-:S02]  /*3560*/  SEL R28, R28, R19, !P4 ;  /* 0x000000131c1c7207 */ /* 0x000fc40006000000 */
        /* <DEDUP_REMOVED lines=21> */
.L_x_149:
[----:B------:R-:W-:Y:S05]  /*36c0*/  @!P0 BRA `(.L_x_94) ;  /* 0x0000000000288947 */ /* 0x000fea0003800000 */
[----:B------:R-:W-:-:S07]  /*36d0*/  IMAD.MOV.U32 R24, RZ, RZ, 0x148 ;  /* 0x00000148ff187424 */ /* 0x000fce00078e00ff */
.L_x_96:
        /* <DEDUP_REMOVED lines=8> */
.L_x_152:
[----:B------:R-:W-:Y:S05]  /*3760*/  @P0 BRA `(.L_x_96) ;  /* 0xfffffffc00dc0947 */ /* 0x000fea000383ffff */
.L_x_94:
        /* <DEDUP_REMOVED lines=8> */
[----:B------:R-:W-:Y:S01]  /*37f0*/  LOP3.LUT R25, R0, R25, RZ, 0xc, !PT ;  /* 0x0000001900197212 */ /* 0x000fe200078e0cff */
[----:B------:R-:W-:-:S05]  /*3800*/  VIADD R0, R3, 0x2 ;  /* 0x0000000203007836 */ /* 0x000fca0000000000 */
[----:B------:R-:W0:Y:S02]  /*3810*/  POPC R25, R25 ;  /* 0x0000001900197309 */ /* 0x000e240000000000 */
[----:B0-----:R-:W0:Y:S01]  /*3820*/  SHFL.DOWN PT, R33, R18, 0x1, R25 ;  /* 0x0820000012217989 */ /* 0x001e2200000e0019 */
[----:B------:R-:W-:-:S03]  /*3830*/  ISETP.GE.AND P0, PT, R3, R25, PT ;  /* 0x000000190300720c */ /* 0x000fc60003f06270 */
[----:B------:R-:W1:Y:S01]  /*3840*/  SHFL.DOWN PT, R26, R19, 0x1, R25 ;  /* 0x08200000131a7989 */ /* 0x000e6200000e0019 */
[----:B0-----:R-:W-:-:S04]  /*3850*/  SEL R33, R33, RZ, !P0 ;  /* 0x000000ff21217207 */ /* 0x001fc80004000000 */
[----:B------:R-:W-:Y:S02]  /*3860*/  IADD3 R34, P2, PT, R18, R33, RZ ;  /* 0x0000002112227210 */ /* 0x000fe40007f5e0ff */
[----:B-1----:R-:W-:Y:S02]  /*3870*/  SEL R43, R26, RZ, !P0 ;  /* 0x000000ff1a2b7207 */ /* 0x002fe40004000000 */
[----:B------:R-:W-:Y:S01]  /*3880*/  ISETP.GT.AND P0, PT, R0, R25, PT ;  /* 0x000000190000720c */ /* 0x000fe20003f04270 */
[----:B------:R-:W0:Y:S01]  /*3890*/  SHFL.DOWN PT, R33, R34, 0x2, R25 ;  /* 0x0840000022217989 */ /* 0x000e2200000e0019 */
[----:B------:R-:W-:Y:S02]  /*38a0*/  VIADD R0, R3, 0x8 ;  /* 0x0000000803007836 */ /* 0x000fe40000000000 */
[----:B------:R-:W-:-:S05]  /*38b0*/  IMAD.X R43, R19, 0x1, R43, P2 ;  /* 0x00000001132b7824 */ /* 0x000fca00010e062b */
[----:B------:R-:W1:Y:S01]  /*38c0*/  SHFL.DOWN PT, R26, R43, 0x2, R25 ;  /* 0x084000002b1a7989 */ /* 0x000e6200000e0019 */
[----:B0-----:R-:W-:-:S04]  /*38d0*/  SEL R33, R33, RZ, !P0 ;  /* 0x000000ff21217207 */ /* 0x001fc80004000000 */
[----:B------:R-:W-:Y:S01]  /*38e0*/  IADD3 R19, P2, PT, R33, R34, RZ ;  /* 0x0000002221137210 */ /* 0x000fe20007f5e0ff */
[----:B------:R-:W-:Y:S01]  /*38f0*/  VIADD R33, R3, 0x4 ;  /* 0x0000000403217836 */ /* 0x000fe20000000000 */
        /* <DEDUP_REMOVED lines=9> */
[----:B------:R-:W-:Y:S01]  /*3990*/  ISETP.GT.AND P0, PT, R0, R25, PT ;  /* 0x000000190000720c */ /* 0x000fe20003f04270 */
[----:B------:R-:W-:Y:S02]  /*39a0*/  VIADD R0, R3, 0x10 ;  /* 0x0000001003007836 */ /* 0x000fe40000000000 */
[----:B------:R-:W-:Y:S02]  /*39b0*/  IMAD.X R46, R26, 0x1, R42, P2 ;  /* 0x000000011a2e7824 */ /* 0x000fe400010e062a */
[----:B------:R-:W1:Y:S03]  /*39c0*/  LDC.64 R42, c[0x0][0x390] ;  /* 0x0000e400ff2a7b82 */ /* 0x000e660000000a00 */
[----:B------:R-:W2:Y:S01]  /*39d0*/  SHFL.DOWN PT, R26, R46, 0x8, R25 ;  /* 0x090000002e1a7989 */ /* 0x000ea200000e0019 */
[----:B0-----:R-:W-:-:S04]  /*39e0*/  SEL R18, R18, RZ, !P0 ;  /* 0x000000ff12127207 */ /* 0x001fc80004000000 */
[----:B------:R-:W-:Y:S02]  /*39f0*/  IADD3 R19, P2, PT, R18, R34, RZ ;  /* 0x0000002212137210 */ /* 0x000fe40007f5e0ff */
[----:B-1----:R-:W-:Y:S02]  /*3a00*/  IADD3 R42, P4, PT, R42, 0x200, RZ ;  /* 0x000002002a2a7810 */ /* 0x002fe40007f9e0ff */
[----:B--2---:R-:W-:Y:S01]  /*3a10*/  SEL R26, R26, RZ, !P0 ;  /* 0x000000ff1a1a7207 */ /* 0x004fe20004000000 */
[----:B------:R-:W0:Y:S01]  /*3a20*/  SHFL.DOWN PT, R18, R19, 0x10, R25 ;  /* 0x0a00000013127989 */ /* 0x000e2200000e0019 */
[----:B------:R-:W-:Y:S01]  /*3a30*/  ISETP.NE.U32.AND P0, PT, R16, 0x65, PT ;  /* 0x000000651000780c */ /* 0x000fe20003f05070 */
[----:B------:R-:W-:Y:S02]  /*3a40*/  IMAD.X R47, RZ, RZ, R43, P4 ;  /* 0x000000ffff2f7224 */ /* 0x000fe400020e062b */
[----:B------:R-:W-:Y:S01]  /*3a50*/  IMAD.X R48, R26, 0x1, R46, P2 ;  /* 0x000000011a307824 */ /* 0x000fe200010e062e */
[----:B------:R-:W-:-:S02]  /*3a60*/  ISETP.NE.AND.EX P0, PT, R17, RZ, PT, P0 ;  /* 0x000000ff1100720c */ /* 0x000fc40003f05300 */
[----:B------:R-:W-:Y:S02]  /*3a70*/  ISETP.GT.AND P2, PT, R0, R25, PT ;  /* 0x000000190000720c */ /* 0x000fe40003f44270 */
[----:B------:R-:W1:Y:S09]  /*3a80*/  SHFL.DOWN PT, R26, R48, 0x10, R25 ;  /* 0x0a000000301a7989 */ /* 0x000e7200000e0019 */
[----:B------:R-:W-:-:S02]  /*3a90*/  VOTE.ALL P0, P0 ;  /* 0x0000000000ff7806 */ /* 0x000fc40000000000 */
[----:B0-----:R-:W-:-:S04]  /*3aa0*/  SEL R18, R18, RZ, !P2 ;  /* 0x000000ff12127207 */ /* 0x001fc80005000000 */
[----:B------:R-:W-:Y:S02]  /*3ab0*/  IADD3 R34, P3, PT, R18, R19, RZ ;  /* 0x0000001312227210 */ /* 0x000fe40007f7e0ff */
[----:B-1----:R-:W-:-:S05]  /*3ac0*/  SEL R26, R26, RZ, !P2 ;  /* 0x000000ff1a1a7207 */ /* 0x002fca0005000000 */
[----:B------:R-:W-:-:S07]  /*3ad0*/  IMAD.X R43, R26, 0x1, R48, P3 ;  /* 0x000000011a2b7824 */ /* 0x000fce00018e0630 */
.L_x_166:
[----:B------:R-:W-:Y:S05]  /*3ae0*/  @!P0 BRA `(.L_x_98) ;  /* 0x0000000400208947 */ /* 0x000fea0003800000 */
.L_x_104:
[----:B------:R-:W-:-:S04]  /*3af0*/  IMAD.MOV.U32 R46, RZ, RZ, R42 ;  /* 0x000000ffff2e7224 */ /* 0x000fc800078e002a */
        /* <DEDUP_REMOVED lines=8> */
.L_x_169:
[----:B------:R-:W-:Y:S05]  /*3b80*/  @!P0 BRA `(.L_x_100) ;  /* 0x0000000000288947 */ /* 0x000fea0003800000 */
[----:B------:R-:W-:-:S07]  /*3b90*/  IMAD.MOV.U32 R26, RZ, RZ, 0x148 ;  /* 0x00000148ff1a7424 */ /* 0x000fce00078e00ff */
.L_x_102:
        /* <DEDUP_REMOVED lines=8> */
.L_x_172:
[----:B------:R-:W-:Y:S05]  /*3c20*/  @P0 BRA `(.L_x_102) ;  /* 0xfffffffc00dc0947 */ /* 0x000fea000383ffff */
.L_x_100:
        /* <DEDUP_REMOVED lines=51> */
.L_x_186:
[----:B------:R-:W-:Y:S05]  /*3f60*/  @P0 BRA `(.L_x_104) ;  /* 0xfffffff800e00947 */ /* 0x000fea000383ffff */
.L_x_98:
[----:B------:R-:W-:Y:S01]  /*3f70*/  ISETP.NE.AND P2, PT, R3, RZ, PT ;  /* 0x000000ff0300720c */ /* 0x000fe20003f45270 */
[----:B------:R-:W-:Y:S01]  /*3f80*/  BSSY.RECONVERGENT B0, `(.L_x_105) ;  /* 0x0000010000007945 */ /* 0x000fe20003800200 */
[----:B------:R-:W-:-:S11]  /*3f90*/  IMAD.MOV.U32 R42, RZ, RZ, R34 ;  /* 0x000000ffff2a7224 */ /* 0x000fd600078e0022 */
[----:B------:R-:W0:Y:S01]  /*3fa0*/  @!P2 S2R R3, SR_CgaCtaId ;  /* 0x000000000003a919 */ /* 0x000e220000008800 */
[----:B------:R-:W-:-:S04]  /*3fb0*/  @!P2 MOV R0, 0x400 ;  /* 0x000004000000a802 */ /* 0x000fc80000000f00 */
[----:B0-----:R-:W-:Y:S01]  /*3fc0*/  @!P2 LEA R3, R3, R0, 0x18 ;  /* 0x000000000303a211 */ /* 0x001fe200078ec0ff */
[----:B------:R-:W-:Y:S06]  /*3fd0*/  @P1 BRA `(.L_x_106) ;  /* 0x0000000000281947 */ /* 0x000fec0003800000 */
[----:B------:R-:W0:Y:S01]  /*3fe0*/  S2UR UR6, SR_CgaCtaId ;  /* 0x00000000000679c3 */ /* 0x000e220000008800 */
[----:B------:R-:W-:Y:S01]  /*3ff0*/  IADD3 R18, P0, PT, R42, R30, RZ ;  /* 0x0000001e2a127210 */ /* 0x000fe20007f1e0ff */
[----:B------:R-:W-:Y:S01]  /*4000*/  UMOV UR5, 0x400 ;  /* 0x0000040000057882 */ /* 0x000fe20000000000 */
[----:B------:R-:W-:Y:S02]  /*4010*/  IMAD.MOV.U32 R16, RZ, RZ, 0x65 ;  /* 0x00000065ff107424 */ /* 0x000fe400078e00ff */
[----:B------:R-:W-:Y:S02]  /*4020*/  IMAD.MOV.U32 R17, RZ, RZ, 0x0 ;  /* 0x00000000ff117424 */ /* 0x000fe400078e00ff */
[----:B------:R-:W-:-:S05]  /*4030*/  IMAD.X R19, R43, 0x1, R35, P0 ;  /* 0x000000012b137824 */ /* 0x000fca00000e0623 */
[----:B------:R1:W-:Y:S01]  /*4040*/  ST.E.128.STRONG.GPU desc[UR8][R44.64+0x200], R16 ;  /* 0x000200102c007985 */ /* 0x0003e2000c10fd08 */
[----:B0-----:R-:W-:-:S09]  /*4050*/  ULEA UR5, UR6, UR5, 0x18 ;  /* 0x0000000506057291 */ /* 0x001fd2000f8ec0ff */
[----:B------:R1:W-:Y:S04]  /*4060*/  STS.64 [UR5+0x10], R18 ;  /* 0x00001012ff007988 */ /* 0x0003e80008000a05 */
[----:B------:R1:W-:Y:S02]  /*4070*/  STS.64 [UR5+0x8], R42 ;  /* 0x0000082aff007988 */ /* 0x0003e40008000a05 */
.L_x_106:
[----:B------:R-:W-:Y:S05]  /*4080*/  BSYNC.RECONVERGENT B0 ;  /* 0x0000000000007941 */ /* 0x000fea0003800200 */
.L_x_105:
[----:B------:R0:W-:Y:S01]  /*4090*/  @!P2 STS.64 [R3+0x80], R42 ;  /* 0x0000802a0300a388 */ /* 0x0001e20000000a00 */
[----:B-1----:R-:W-:Y:S02]  /*40a0*/  IMAD.MOV.U32 R19, RZ, RZ, R28 ;  /* 0x000000ffff137224 */ /* 0x002fe400078e001c */
[----:B------:R-:W-:Y:S02]  /*40b0*/  IMAD.MOV.U32 R25, RZ, RZ, R29 ;  /* 0x000000ffff197224 */ /* 0x000fe400078e001d */
[----:B------:R-:W-:Y:S02]  /*40c0*/  @!P2 IMAD.MOV.U32 R19, RZ, RZ, R42 ;  /* 0x000000ffff13a224 */ /* 0x000fe400078e002a */
[----:B------:R-:W-:-:S07]  /*40d0*/  @!P2 IMAD.MOV.U32 R25, RZ, RZ, R43 ;  /* 0x000000ffff19a224 */ /* 0x000fce00078e002b */
.L_x_92:
[----:B------:R-:W-:Y:S01]  /*40e0*/  ISETP.NE.AND P2, PT, R2, RZ, PT ;  /* 0x000000ff0200720c */ /* 0x000fe20003f45270 */
[----:B------:R-:W-:Y:S05]  /*40f0*/  WARPSYNC.ALL ;  /* 0x0000000000007948 */ /* 0x000fea0003800000 */
[----:B------:R-:W-:Y:S07]  /*4100*/  BAR.SYNC.DEFER_BLOCKING 0x0 ;  /* 0x0000000000007b1d */ /* 0x000fee0000010000 */
[----:B------:R-:W-:Y:S01]  /*4110*/  @P2 MOV R0, 0x400 ;  /* 0x0000040000002802 */ /* 0x000fe20000000f00 */
[----:B0-----:R-:W0:Y:S03]  /*4120*/  @P2 S2R R3, SR_CgaCtaId ;  /* 0x0000000000032919 */ /* 0x001e260000008800 */
[----:B0-----:R-:W-:-:S05]  /*4130*/  @P2 LEA R0, R3, R0, 0x18 ;  /* 0x0000000003002211 */ /* 0x001fca00078ec0ff */
[----:B------:R-:W0:Y:S02]  /*4140*/  @P2 LDS.64 R16, [R0+0x80] ;  /* 0x0000800000102984 */ /* 0x000e240000000a00 */
[----:B0-----:R-:W-:-:S04]  /*4150*/  @P2 IADD3 R19, P0, PT, R16, R19, RZ ;  /* 0x0000001310132210 */ /* 0x001fc80007f1e0ff */
[----:B------:R-:W-:Y:S01]  /*4160*/  IADD3 R27, P1, PT, R40, R19, RZ ;  /* 0x00000013281b7210 */ /* 0x000fe20007f3e0ff */
[----:B------:R-:W-:-:S04]  /*4170*/  @P2 IMAD.X R25, R17, 0x1, R25, P0 ;  /* 0x0000000111192824 */ /* 0x000fc800000e0619 */
[----:B------:R-:W-:-:S08]  /*4180*/  IMAD.X R3, R41, 0x1, R25, P1 ;  /* 0x0000000129037824 */ /* 0x000fd000008e0619 */
.L_x_91:
[----:B------:R-:W0:Y:S01]  /*4190*/  S2R R25, SR_LANEID ;  /* 0x0000000000197919 */ /* 0x000e220000000000 */
[----:B------:R-:W-:Y:S01]  /*41a0*/  BAR.SYNC.DEFER_BLOCKING 0x0 ;  /* 0x0000000000007b1d */ /* 0x000fe20000010000 */
[----:B------:R-:W-:Y:S02]  /*41b0*/  IADD3 R16, P0, PT, R38, R27, RZ ;  /* 0x0000001b26107210 */ /* 0x000fe40007f1e0ff */
[----:B------:R-:W-:Y:S02]  /*41c0*/  SHF.R.U32.HI R0, RZ, 0x5, R2 ;  /* 0x00000005ff007819 */ /* 0x000fe40000011602 */
[----:B------:R-:W-:Y:S01]  /*41d0*/  ISETP.NE.AND P1, PT, R2, RZ, PT ;  /* 0x000000ff0200720c */ /* 0x000fe20003f25270 */
[----:B------:R-:W-:Y:S01]  /*41e0*/  IMAD.X R17, R39, 0x1, R3, P0 ;  /* 0x0000000127117824 */ /* 0x000fe200000e0603 */
[----:B------:R-:W-:Y:S01]  /*41f0*/  IADD3 R18, P0, PT, R36, R16, RZ ;  /* 0x0000001024127210 */ /* 0x000fe20007f1e0ff */
[----:B------:R-:W1:Y:S01]  /*4200*/  S2UR UR6, SR_CgaCtaId ;  /* 0x00000000000679c3 */ /* 0x000e620000008800 */
[----:B------:R-:W-:Y:S01]  /*4210*/  UMOV UR5, 0x400 ;  /* 0x0000040000057882 */ /* 0x000fe20000000000 */
[----:B------:R-:W-:Y:S01]  /*4220*/  IMAD.MOV.U32 R2, RZ, RZ, R27 ;  /* 0x000000ffff027224 */ /* 0x000fe200078e001b */
[----:B------:R-:W2:Y:S01]  /*4230*/  LDCU.64 UR10, c[0x0][0x388] ;  /* 0x00007100ff0a77ac */ /* 0x000ea20008000a00 */
[----:B------:R-:W-:Y:S01]  /*4240*/  IMAD.X R19, R37, 0x1, R17, P0 ;  /* 0x0000000125137824 */ /* 0x000fe200000e0611 */
[----:B------:R-:W-:Y:S01]  /*4250*/  IADD3 R4, P0, PT, R4, R18, RZ ;  /* 0x0000001204047210 */ /* 0x000fe20007f1e0ff */
[----:B------:R-:W3:Y:S02]  /*4260*/  S2R R27, SR_TID.X ;  /* 0x00000000001b7919 */ /* 0x000ee40000002100 */
[----:B------:R-:W4:Y:S02]  /*4270*/  LDC R24, c[0x0][0x398] ;  /* 0x0000e600ff187b82 */ /* 0x000f240000000800 */
[----:B------:R-:W-:Y:S01]  /*4280*/  IMAD.X R5, R5, 0x1, R19, P0 ;  /* 0x0000000105057824 */ /* 0x000fe200000e0613 */
[----:B------:R-:W-:-:S05]  /*4290*/  IADD3 R6, P0, PT, R6, R4, RZ ;  /* 0x0000000406067210 */ /* 0x000fca0007f1e0ff */
[----:B------:R-:W-:Y:S01]  /*42a0*/  IMAD.X R7, R7, 0x1, R5, P0 ;  /* 0x0000000107077824 */ /* 0x000fe200000e0605 */
[----:B------:R-:W-:Y:S01]  /*42b0*/  IADD3 R8, P0, PT, R8, R6, RZ ;  /* 0x0000000608087210 */ /* 0x000fe20007f1e0ff */
[----:B0-----:R-:W-:-:S04]  /*42c0*/  IMAD R0, R0, 0x160, R25 ;  /* 0x0000016000007824 */ /* 0x001fc800078e0219 */
[----:B------:R-:W-:Y:S01]  /*42d0*/  IMAD.X R9, R9, 0x1, R7, P0 ;  /* 0x0000000109097824 */ /* 0x000fe200000e0607 */
[----:B------:R-:W-:Y:S01]  /*42e0*/  IADD3 R10, P0, PT, R10, R8, RZ ;  /* 0x000000080a0a7210 */ /* 0x000fe20007f1e0ff */
[----:B-1----:R-:W-:-:S04]  /*42f0*/  ULEA UR5, UR6, UR5, 0x18 ;  /* 0x0000000506057291 */ /* 0x002fc8000f8ec0ff */
[----:B------:R-:W-:Y:S01]  /*4300*/  IMAD.X R11, R11, 0x1, R9, P0 ;  /* 0x000000010b0b7824 */ /* 0x000fe200000e0609 */
[----:B------:R-:W-:Y:S02]  /*4310*/  IADD3 R12, P0, PT, R12, R10, RZ ;  /* 0x0000000a0c0c7210 */ /* 0x000fe40007f1e0ff */
[----:B------:R-:W-:Y:S01]  /*4320*/  LEA R0, R0, UR5, 0x3 ;  /* 0x0000000500007c11 */ /* 0x000fe2000f8e18ff */
[----:B----4-:R-:W-:Y:S01]  /*4330*/  VIADD R24, R24, UR7 ;  /* 0x0000000718187c36 */ /* 0x010fe20008000000 */
[----:B------:R-:W-:Y:S01]  /*4340*/  UMOV UR5, 0x400 ;  /* 0x0000040000057882 */ /* 0x000fe20000000000 */
[----:B------:R-:W-:Y:S01]  /*4350*/  IMAD.X R13, R13, 0x1, R11, P0 ;  /* 0x000000010d0d7824 */ /* 0x000fe200000e060b */
[----:B------:R-:W-:Y:S01]  /*4360*/  IADD3 R14, P0, PT, R14, R12, RZ ;  /* 0x0000000c0e0e7210 */ /* 0x000fe20007f1e0ff */
[----:B------:R-:W-:Y:S01]  /*4370*/  IMAD R29, R25, 0x50, R0 ;  /* 0x00000050191d7824 */ /* 0x000fe200078e0200 */
[----:B------:R-:W-:Y:S01]  /*4380*/  ULEA UR5, UR6, UR5, 0x18 ;  /* 0x0000000506057291 */ /* 0x000fe2000f8ec0ff */
[----:B------:R-:W-:Y:S01]  /*4390*/  IMAD.WIDE R24, R24, 0xdc0, RZ ;  /* 0x00000dc018187825 */ /* 0x000fe200078e02ff */
[----:B---3--:R-:W-:-:S02]  /*43a0*/  LOP3.LUT R28, R27, 0x1f, RZ, 0xc0, !PT ;  /* 0x0000001f1b1c7812 */ /* 0x008fc400078ec0ff */
[----:B------:R0:W-:Y:S01]  /*43b0*/  STS.64 [R29], R2 ;  /* 0x000000021d007388 */ /* 0x0001e20000000a00 */
[----:B------:R-:W-:Y:S01]  /*43c0*/  IMAD.X R15, R15, 0x1, R13, P0 ;  /* 0x000000010f0f7824 */ /* 0x000fe200000e060d */
[----:B------:R-:W-:Y:S02]  /*43d0*/  IADD3 R30, PT, PT, -R24, UR12, RZ ;  /* 0x0000000c181e7c10 */ /* 0x000fe4000fffe1ff */
[----:B------:R1:W-:Y:S01]  /*43e0*/  STS.64 [R29+0x8], R16 ;  /* 0x000008101d007388 */ /* 0x0003e20000000a00 */
[----:B------:R-:W-:-:S03]  /*43f0*/  LOP3.LUT R27, R27, 0x3e0, RZ, 0xc0, !PT ;  /* 0x000003e01b1b7812 */ /* 0x000fc600078ec0ff */
[----:B------:R-:W-:Y:S01]  /*4400*/  STS.64 [R29+0x10], R18 ;  /* 0x000010121d007388 */ /* 0x000fe20000000a00 */
[----:B0-----:R-:W-:-:S03]  /*4410*/  IADD3 R2, P0, PT, R20, R14, RZ ;  /* 0x0000000e14027210 */ /* 0x001fc60007f1e0ff */
[----:B------:R-:W-:Y:S02]  /*4420*/  STS.64 [R29+0x18], R4 ;  /* 0x000018041d007388 */ /* 0x000fe40000000a00 */
[----:B------:R-:W-:Y:S01]  /*4430*/  IMAD.X R3, R21, 0x1, R15, P0 ;  /* 0x0000000115037824 */ /* 0x000fe200000e060f */
[----:B-1----:R-:W-:Y:S01]  /*4440*/  IADD3 R16, P0, PT, R22, R2, RZ ;  /* 0x0000000216107210 */ /* 0x002fe20007f1e0ff */
[----:B------:R-:W-:Y:S04]  /*4450*/  STS.64 [R29+0x20], R6 ;  /* 0x000020061d007388 */ /* 0x000fe80000000a00 */
[----:B------:R-:W-:Y:S01]  /*4460*/  IMAD.X R17, R23, 0x1, R3, P0 ;  /* 0x0000000117117824 */ /* 0x000fe200000e0603 */
[----:B------:R-:W-:Y:S04]  /*4470*/  STS.64 [R29+0x28], R8 ;  /* 0x000028081d007388 */ /* 0x000fe80000000a00 */
[----:B------:R-:W-:Y:S04]  /*4480*/  STS.64 [R29+0x30], R10 ;  /* 0x0000300a1d007388 */ /* 0x000fe80000000a00 */
[----:B------:R-:W-:Y:S04]  /*4490*/  STS.64 [R29+0x38], R12 ;  /* 0x0000380c1d007388 */ /* 0x000fe80000000a00 */
[----:B------:R-:W-:Y:S04]  /*44a0*/  STS.64 [R29+0x40], R14 ;  /* 0x0000400e1d007388 */ /* 0x000fe80000000a00 */
[----:B------:R-:W-:Y:S04]  /*44b0*/  STS.64 [R29+0x48], R2 ;  /* 0x000048021d007388 */ /* 0x000fe80000000a00 */
[----:B------:R0:W-:Y:S01]  /*44c0*/  STS.64 [R29+0x50], R16 ;  /* 0x000050101d007388 */ /* 0x0001e20000000a00 */
[----:B------:R-:W-:-:S03]  /*44d0*/  NOP ;  /* 0x0000000000007918 */ /* 0x000fc60000000000 */
[----:B------:R-:W-:Y:S04]  /*44e0*/  LDS.64 R22, [R0] ;  /* 0x0000000000167984 */ /* 0x000fe80000000a00 */
[----:B------:R-:W-:Y:S01]  /*44f0*/  LDS.64 R18, [R0+0x100] ;  /* 0x0001000000127984 */ /* 0x000fe20000000a00 */
[----:B0-----:R-:W-:-:S03]  /*4500*/  IMAD R29, R27, 0xb, R28 ;  /* 0x0000000b1b1d7824 */ /* 0x001fc600078e021c */
[----:B------:R-:W-:Y:S01]  /*4510*/  LDS.64 R20, [R0+0x200] ;  /* 0x0002000000147984 */ /* 0x000fe20000000a00 */
[C---:B------:R-:W-:Y:S01]  /*4520*/  VIADD R31, R29.reuse, 0x20 ;  /* 0x000000201d1f7836 */ /* 0x040fe20000000000 */
[----:B------:R-:W-:Y:S01]  /*4530*/  IADD3 R27, P0, PT, R24, R29, RZ ;  /* 0x0000001d181b7210 */ /* 0x000fe20007f1e0ff */
[C---:B------:R-:W-:Y:S01]  /*4540*/  VIADD R33, R29.reuse, 0x40 ;  /* 0x000000401d217836 */ /* 0x040fe20000000000 */
[----:B------:R-:W-:Y:S01]  /*4550*/  LDS.64 R2, [R0+0x300] ;  /* 0x0003000000027984 */ /* 0x000fe20000000a00 */
[----:B------:R-:W-:Y:S02]  /*4560*/  VIADD R35, R29, 0x60 ;  /* 0x000000601d237836 */ /* 0x000fe40000000000 */
[----:B------:R-:W-:Y:S01]  /*4570*/  IMAD.X R28, RZ, RZ, R25, P0 ;  /* 0x000000ffff1c7224 */ /* 0x000fe200000e0619 */
[----:B------:R-:W-:Y:S01]  /*4580*/  LDS.64 R4, [R0+0x400] ;  /* 0x0004000000047984 */ /* 0x000fe20000000a00 */
[----:B--2---:R-:W-:-:S03]  /*4590*/  LEA R24, P0, R27, UR10, 0x3 ;  /* 0x0000000a1b187c11 */ /* 0x004fc6000f8018ff */
[----:B------:R-:W-:Y:S01]  /*45a0*/  LDS.64 R6, [R0+0x500] ;  /* 0x0005000000067984 */ /* 0x000fe20000000a00 */
[----:B------:R-:W-:Y:S01]  /*45b0*/  LEA.HI.X R25, R27, UR11, R28, 0x3, P0 ;  /* 0x0000000b1b197c11 */ /* 0x000fe200080f1c1c */
[C---:B------:R-:W-:Y:S02]  /*45c0*/  VIADD R27, R29.reuse, 0xa0 ;  /* 0x000000a01d1b7836 */ /* 0x040fe40000000000 */
[----:B------:R-:W-:Y:S04]  /*45d0*/  LDS.64 R8, [R0+0x600] ;  /* 0x0006000000087984 */ /* 0x000fe80000000a00 */
[----:B------:R-:W-:Y:S04]  /*45e0*/  LDS.64 R10, [R0+0x700] ;  /* 0x00070000000a7984 */ /* 0x000fe80000000a00 */
[----:B------:R-:W-:Y:S04]  /*45f0*/  LDS.64 R12, [R0+0x800] ;  /* 0x00080000000c7984 */ /* 0x000fe80000000a00 */
[----:B------:R-:W-:Y:S04]  /*4600*/  LDS.64 R14, [R0+0x900] ;  /* 0x00090000000e7984 */ /* 0x000fe80000000a00 */
[----:B------:R-:W-:Y:S04]  /*4610*/  LDS.64 R16, [R0+0xa00] ;  /* 0x000a000000107984 */ /* 0x000fe80000000a00 */
[----:B------:R-:W-:Y:S01]  /*4620*/  @!P1 STS [UR5+0x6e00], R30 ;  /* 0x006e001eff009988 */ /* 0x000fe20008000805 */
[----:B------:R-:W-:Y:S06]  /*4630*/  BAR.SYNC.DEFER_BLOCKING 0x0 ;  /* 0x0000000000007b1d */ /* 0x000fec0000010000 */
[----:B------:R-:W0:Y:S02]  /*4640*/  LDS R26, [UR5+0x6e00] ;  /* 0x006e0005ff1a7984 */ /* 0x000e240008000800 */
[----:B0-----:R-:W-:-:S02]  /*4650*/  ISETP.GE.AND P5, PT, R29, R26, PT ;  /* 0x0000001a1d00720c */ /* 0x001fc40003fa6270 */
[-C--:B------:R-:W-:Y:S01]  /*4660*/  ISETP.GE.AND P6, PT, R31, R26.reuse, PT ;  /* 0x0000001a1f00720c */ /* 0x080fe20003fc6270 */
[----:B------:R-:W-:Y:S01]  /*4670*/  VIADD R31, R29, 0xc0 ;  /* 0x000000c01d1f7836 */ /* 0x000fe20000000000 */
[-C--:B------:R-:W-:Y:S01]  /*4680*/  ISETP.GE.AND P0, PT, R33, R26.reuse, PT ;  /* 0x0000001a2100720c */ /* 0x080fe20003f06270 */
[----:B------:R-:W-:Y:S01]  /*4690*/  VIADD R33, R29, 0x80 ;  /* 0x000000801d217836 */ /* 0x000fe20000000000 */
[-C--:B------:R-:W-:Y:S02]  /*46a0*/  ISETP.GE.AND P1, PT, R35, R26.reuse, PT ;  /* 0x0000001a2300720c */ /* 0x080fe40003f26270 */
[-C--:B------:R-:W-:Y:S01]  /*46b0*/  ISETP.GE.AND P3, PT, R27, R26.reuse, PT ;  /* 0x0000001a1b00720c */ /* 0x080fe20003f66270 */
[----:B------:R-:W-:Y:S01]  /*46c0*/  VIADD R27, R29, 0xe0 ;  /* 0x000000e01d1b7836 */ /* 0x000fe20000000000 */
[-C--:B------:R-:W-:Y:S01]  /*46d0*/  ISETP.GE.AND P4, PT, R31, R26.reuse, PT ;  /* 0x0000001a1f00720c */ /* 0x080fe20003f86270 */
[----:B------:R-:W-:Y:S01]  /*46e0*/  VIADD R31, R29, 0x100 ;  /* 0x000001001d1f7836 */ /* 0x000fe20000000000 */
[-C--:B------:R-:W-:Y:S01]  /*46f0*/  ISETP.GE.AND P2, PT, R33, R26.reuse, PT ;  /* 0x0000001a2100720c */ /* 0x080fe20003f46270 */
[----:B------:R0:W-:Y:S01]  /*4700*/  @!P5 STG.E.64 desc[UR8][R24.64], R22 ;  /* 0x000000161800d986 */ /* 0x0001e2000c101b08 */
[----:B------:R-:W-:Y:S01]  /*4710*/  ISETP.GE.AND P5, PT, R27, R26, PT ;  /* 0x0000001a1b00720c */ /* 0x000fe20003fa6270 */
[----:B------:R-:W-:-:S02]  /*4720*/  VIADD R27, R29, 0x120 ;  /* 0x000001201d1b7836 */ /* 0x000fc40000000000 */
[----:B------:R-:W-:Y:S01]  /*4730*/  VIADD R29, R29, 0x140 ;  /* 0x000001401d1d7836 */ /* 0x000fe20000000000 */
[----:B------:R0:W-:Y:S01]  /*4740*/  @!P6 STG.E.64 desc[UR8][R24.64+0x100], R18 ;  /* 0x000100121800e986 */ /* 0x0001e2000c101b08 */
[----:B------:R-:W-:-:S03]  /*4750*/  ISETP.GE.AND P6, PT, R31, R26, PT ;  /* 0x0000001a1f00720c */ /* 0x000fc60003fc6270 */
[----:B------:R0:W-:Y:S01]  /*4760*/  @!P0 STG.E.64 desc[UR8][R24.64+0x200], R20 ;  /* 0x0002001418008986 */ /* 0x0001e2000c101b08 */
[----:B------:R-:W-:-:S03]  /*4770*/  ISETP.GE.AND P0, PT, R27, R26, PT ;  /* 0x0000001a1b00720c */ /* 0x000fc60003f06270 */
[----:B------:R0:W-:Y:S01]  /*4780*/  @!P1 STG.E.64 desc[UR8][R24.64+0x300], R2 ;  /* 0x0003000218009986 */ /* 0x0001e2000c101b08 */
[----:B------:R-:W-:-:S03]  /*4790*/  ISETP.GE.AND P1, PT, R29, R26, PT ;  /* 0x0000001a1d00720c */ /* 0x000fc60003f26270 */
[----:B------:R0:W-:Y:S04]  /*47a0*/  @!P2 STG.E.64 desc[UR8][R24.64+0x400], R4 ;  /* 0x000400041800a986 */ /* 0x0001e8000c101b08 */
[----:B------:R0:W-:Y:S04]  /*47b0*/  @!P3 STG.E.64 desc[UR8][R24.64+0x500], R6 ;  /* 0x000500061800b986 */ /* 0x0001e8000c101b08 */
[----:B------:R0:W-:Y:S04]  /*47c0*/  @!P4 STG.E.64 desc[UR8][R24.64+0x600], R8 ;  /* 0x000600081800c986 */ /* 0x0001e8000c101b08 */
[----:B------:R0:W-:Y:S04]  /*47d0*/  @!P5 STG.E.64 desc[UR8][R24.64+0x700], R10 ;  /* 0x0007000a1800d986 */ /* 0x0001e8000c101b08 */
[----:B------:R0:W-:Y:S04]  /*47e0*/  @!P6 STG.E.64 desc[UR8][R24.64+0x800], R12 ;  /* 0x0008000c1800e986 */ /* 0x0001e8000c101b08 */
[----:B------:R0:W-:Y:S01]  /*47f0*/  @!P0 STG.E.64 desc[UR8][R24.64+0x900], R14 ;  /* 0x0009000e18008986 */ /* 0x0001e2000c101b08 */
[----:B------:R-:W-:Y:S05]  /*4800*/  @P1 EXIT ;  /* 0x000000000000194d */ /* 0x000fea0003800000 */
[----:B------:R-:W-:Y:S01]  /*4810*/  STG.E.64 desc[UR8][R24.64+0xa00], R16 ;  /* 0x000a001018007986 */ /* 0x000fe2000c101b08 */
[----:B------:R-:W-:Y:S05]  /*4820*/  EXIT ;  /* 0x000000000000794d */ /* 0x000fea0003800000 */
.L_x_76:
[----:B------:R-:W-:Y:S01]  /*4830*/  BSSY B1, `(.L_x_107) ;  /* 0x0000006000017945 */ /* 0x000fe20003800000 */
[----:B------:R-:W-:Y:S01]  /*4840*/  PLOP3.LUT P0, PT, P0, PT, PT, 0x8, 0x80 ;  /* 0x000000000080781c */ /* 0x000fe2000070e170 */
[----:B------:R-:W-:-:S12]  /*4850*/  IMAD.MOV.U32 R0, RZ, RZ, -0x1 ;  /* 0xffffffffff007424 */ /* 0x000fd800078e00ff */
[----:B------:R-:W-:Y:S05]  /*4860*/  WARPSYNC.COLLECTIVE R0, `(.L_x_108) ;  /* 0x0000000000087348 */ /* 0x000fea0003c00000 */
[----:B------:R-:W-:Y:S01]  /*4870*/  VOTE.ANY P0, P0 ;  /* 0x0000000000ff7806 */ /* 0x000fe20000000100 */
[----:B------:R-:W-:-:S12]  /*4880*/  ENDCOLLECTIVE ;  /* 0x000000000000791b */ /* 0x000fd80003800000 */
.L_x_108:
[----:B------:R-:W-:Y:S05]  /*4890*/  BSYNC B1 ;  /* 0x0000000000017941 */ /* 0x000fea0003800000 */
.L_x_107:
[----:B------:R-:W-:Y:S05]  /*48a0*/  BRA `(.L_x_109) ;  /* 0xffffffc800947947 */ /* 0x000fea000383ffff */
.L_x_78:
[----:B------:R-:W-:Y:S01]  /*48b0*/  BSSY B1, `(.L_x_110) ;  /* 0x0000006000017945 */ /* 0x000fe20003800000 */
[----:B------:R-:W-:Y:S01]  /*48c0*/  PLOP3.LUT P0, PT, P0, PT, PT, 0x8, 0x80 ;  /* 0x000000000080781c */ /* 0x000fe2000070e170 */
[----:B------:R-:W-:-:S12]  /*48d0*/  IMAD.MOV.U32 R0, RZ, RZ, -0x1 ;  /* 0xffffffffff007424 */ /* 0x000fd800078e00ff */
[----:B------:R-:W-:Y:S05]  /*48e0*/  WARPSYNC.COLLECTIVE R0, `(.L_x_111) ;  /* 0x0000000000087348 */ /* 0x000fea0003c00000 */
[----:B------:R-:W-:Y:S01]  /*48f0*/  VOTE.ANY P0, P0 ;  /* 0x0000000000ff7806 */ /* 0x000fe20000000100 */
[----:B------:R-:W-:-:S12]  /*4900*/  ENDCOLLECTIVE ;  /* 0x000000000000791b */ /* 0x000fd80003800000 */
.L_x_111:
[----:B------:R-:W-:Y:S05]  /*4910*/  BSYNC B1 ;  /* 0x0000000000017941 */ /* 0x000fea0003800000 */
.L_x_110:
[----:B------:R-:W-:Y:S05]  /*4920*/  BRA `(.L_x_112) ;  /* 0xffffffc8009c7947 */ /* 0x000fea000383ffff */
.L_x_80:
[----:B------:R-:W0:Y:S01]  /*4930*/  S2R R33, SR_GEMASK ;  /* 0x0000000000217919 */ /* 0x000e220000003c00 */
[----:B------:R-:W-:Y:S01]  /*4940*/  BSSY B1, `(.L_x_113) ;  /* 0x0000006000017945 */ /* 0x000fe20003800000 */
[----:B------:R-:W-:Y:S01]  /*4950*/  PLOP3.LUT P0, PT, P0, PT, PT, 0x8, 0x80 ;  /* 0x000000000080781c */ /* 0x000fe2000070e170 */
[----:B------:R-:W-:-:S12]  /*4960*/  IMAD.MOV.U32 R0, RZ, RZ, -0x1 ;  /* 0xffffffffff007424 */ /* 0x000fd800078e00ff */
[----:B0-----:R-:W-:Y:S05]  /*4970*/  WARPSYNC.COLLECTIVE R0, `(.L_x_114) ;  /* 0x0000000000087348 */ /* 0x001fea0003c00000 */
[----:B------:R-:W-:Y:S01]  /*4980*/  VOTE.ANY R0, PT, P0 ;  /* 0x0000000000007806 */ /* 0x000fe200000e0100 */
[----:B0-----:R-:W-:Y:S06]  /*4990*/  ENDCOLLECTIVE ;  /* 0x000000000000791b */ /* 0x001fec0003800000 */
.L_x_114:
[----:B------:R-:W-:Y:S05]  /*49a0*/  BSYNC B1 ;  /* 0x0000000000017941 */ /* 0x000fea0003800000 */
.L_x_113:
[----:B------:R-:W-:Y:S01]  /*49b0*/  LOP3.LUT R0, R0, 0x80000000, R33, 0xec, !PT ;  /* 0x8000000000007812 */ /* 0x000fe200078eec21 */
[----:B------:R-:W-:Y:S01]  /*49c0*/  IMAD.MOV.U32 R27, RZ, RZ, R22 ;  /* 0x000000ffff1b7224 */ /* 0x000fe200078e0016 */
[----:B------:R-:W0:Y:S01]  /*49d0*/  LDC.64 R48, c[0x0][0x390] ;  /* 0x0000e400ff307b82 */ /* 0x000e220000000a00 */
[----:B------:R-:W-:Y:S02]  /*49e0*/  IMAD.MOV.U32 R24, RZ, RZ, 0x1 ;  /* 0x00000001ff187424 */ /* 0x000fe400078e00ff */
[----:B------:R-:W-:-:S05]  /*49f0*/  VIADD R25, R0, 0xffffffff ;  /* 0xffffffff00197836 */ /* 0x000fca0000000000 */
[----:B------:R-:W-:Y:S01]  /*4a00*/  LOP3.LUT R35, R0, R25, RZ, 0xc, !PT ;  /* 0x0000001900237212 */ /* 0x000fe200078e0cff */
[----:B------:R-:W-:-:S03]  /*4a10*/  IMAD.MOV.U32 R0, RZ, RZ, -0x1 ;  /* 0xffffffffff007424 */ /* 0x000fc600078e00ff */
[----:B------:R1:W2:Y:S04]  /*4a20*/  POPC R25, R35 ;  /* 0x0000002300197309 */ /* 0x0002a80000000000 */
[----:B012---:R-:W-:Y:S05]  /*4a30*/  WARPSYNC.COLLECTIVE R0, `(.L_x_115) ;  /* 0x0000000000087348 */ /* 0x007fea0003c00000 */
[----:B--2---:R2:W3:Y:S02]  /*4a40*/  SHFL.DOWN P3, R26, R27, R24, R25 ;  /* 0x080000181b1a7389 */ /* 0x0044e40000060019 */
[----:B0123--:R-:W-:Y:S05]  /*4a50*/  ENDCOLLECTIVE ;  /* 0x000000000000791b */ /* 0x00ffea0003800000 */
.L_x_115:
[----:B------:R-:W-:Y:S01]  /*4a60*/  ISETP.GE.AND P0, PT, R3, R25, PT ;  /* 0x000000190300720c */ /* 0x000fe20003f06270 */
[----:B------:R-:W-:Y:S02]  /*4a70*/  IMAD.MOV.U32 R27, RZ, RZ, R23 ;  /* 0x000000ffff1b7224 */ /* 0x000fe400078e0017 */
[----:B------:R-:W-:-:S10]  /*4a80*/  IMAD.MOV.U32 R34, RZ, RZ, R26 ;  /* 0x000000ffff227224 */ /* 0x000fd400078e001a */
[----:B------:R-:W-:Y:S05]  /*4a90*/  WARPSYNC.COLLECTIVE R0, `(.L_x_116) ;  /* 0x0000000000087348 */ /* 0x000fea0003c00000 */
[----:B------:R0:W1:Y:S02]  /*4aa0*/  SHFL.DOWN P3, R26, R27, R24, R25 ;  /* 0x080000181b1a7389 */ /* 0x0000640000060019 */
[----:B01----:R-:W-:Y:S05]  /*4ab0*/  ENDCOLLECTIVE ;  /* 0x000000000000791b */ /* 0x003fea0003800000 */
.L_x_116:
[----:B------:R-:W-:Y:S01]  /*4ac0*/  SEL R37, R34, RZ, !P0 ;  /* 0x000000ff22257207 */ /* 0x000fe20004000000 */
[----:B------:R-:W-:-:S03]  /*4ad0*/  VIADD R34, R3, 0x2 ;  /* 0x0000000203227836 */ /* 0x000fc60000000000 */
[----:B------:R-:W-:-:S05]  /*4ae0*/  IADD3 R44, P1, PT, R22, R37, RZ ;  /* 0x00000025162c7210 */ /* 0x000fca0007f3e0ff */
[----:B------:R-:W-:Y:S02]  /*4af0*/  IMAD.MOV.U32 R27, RZ, RZ, R44 ;  /* 0x000000ffff1b7224 */ /* 0x000fe400078e002c */
[----:B------:R-:W-:Y:S02]  /*4b00*/  IMAD.MOV.U32 R24, RZ, RZ, 0x2 ;  /* 0x00000002ff187424 */ /* 0x000fe400078e00ff */
[----:B------:R-:W-:-:S07]  /*4b10*/  IMAD.MOV.U32 R35, RZ, RZ, R26 ;  /* 0x000000ffff237224 */ /* 0x000fce00078e001a */
[----:B------:R-:W-:Y:S05]  /*4b20*/  WARPSYNC.COLLECTIVE R0, `(.L_x_117) ;  /* 0x0000000000087348 */ /* 0x000fea0003c00000 */
[----:B------:R0:W1:Y:S02]  /*4b30*/  SHFL.DOWN P3, R26, R27, R24, R25 ;  /* 0x080000181b1a7389 */ /* 0x0000640000060019 */
[----:B01----:R-:W-:Y:S05]  /*4b40*/  ENDCOLLECTIVE ;  /* 0x000000000000791b */ /* 0x003fea0003800000 */
.L_x_117:
[----:B------:R-:W-:Y:S02]  /*4b50*/  SEL R35, R35, RZ, !P0 ;  /* 0x000000ff23237207 */ /* 0x000fe40004000000 */
[----:B------:R-:W-:-:S03]  /*4b60*/  ISETP.GT.AND P0, PT, R34, R25, PT ;  /* 0x000000192200720c */ /* 0x000fc60003f04270 */
[----:B------:R-:W-:Y:S02]  /*4b70*/  IMAD.X R46, R23, 0x1, R35, P1 ;  /* 0x00000001172e7824 */ /* 0x000fe400008e0623 */
[----:B------:R-:W-:Y:S02]  /*4b80*/  VIADD R35, R3, 0x4 ;  /* 0x0000000403237836 */ /* 0x000fe40000000000 */
[----:B------:R-:W-:-:S03]  /*4b90*/  IMAD.MOV.U32 R27, RZ, RZ, R46 ;  /* 0x000000ffff1b7224 */ /* 0x000fc600078e002e */
[----:B------:R-:W-:Y:S02]  /*4ba0*/  ISETP.GT.AND P2, PT, R35, R25, PT ;  /* 0x000000192300720c */ /* 0x000fe40003f44270 */
[----:B------:R-:W-:-:S11]  /*4bb0*/  SEL R23, R26, RZ, !P0 ;  /* 0x000000ff1a177207 */ /* 0x000fd60004000000 */
[----:B------:R-:W-:Y:S05]  /*4bc0*/  WARPSYNC.COLLECTIVE R0, `(.L_x_118) ;  /* 0x0000000000087348 */ /* 0x000fea0003c00000 */
[----:B------:R0:W1:Y:S02]  /*4bd0*/  SHFL.DOWN P3, R26, R27, R24, R25 ;  /* 0x080000181b1a7389 */ /* 0x0000640000060019 */
[----:B01----:R-:W-:Y:S05]  /*4be0*/  ENDCOLLECTIVE ;  /* 0x000000000000791b */ /* 0x003fea0003800000 */
.L_x_118:
[----:B------:R-:W-:-:S05]  /*4bf0*/  IADD3 R23, P1, PT, R23, R44, RZ ;  /* 0x0000002c17177210 */ /* 0x000fca0007f3e0ff */
[----:B------:R-:W-:Y:S02]  /*4c00*/  IMAD.MOV.U32 R27, RZ, RZ, R23 ;  /* 0x000000ffff1b7224 */ /* 0x000fe400078e0017 */
[----:B------:R-:W-:Y:S02]  /*4c10*/  IMAD.MOV.U32 R24, RZ, RZ, 0x4 ;  /* 0x00000004ff187424 */ /* 0x000fe400078e00ff */
[----:B------:R-:W-:-:S07]  /*4c20*/  IMAD.MOV.U32 R37, RZ, RZ, R26 ;  /* 0x000000ffff257224 */ /* 0x000fce00078e001a */
[----:B------:R-:W-:Y:S05]  /*4c30*/  WARPSYNC.COLLECTIVE R0, `(.L_x_119) ;  /* 0x0000000000087348 */ /* 0x000fea0003c00000 */
[----:B------:R0:W1:Y:S02]  /*4c40*/  SHFL.DOWN P3, R26, R27, R24, R25 ;  /* 0x080000181b1a7389 */ /* 0x0000640000060019 */
[----:B01----:R-:W-:Y:S05]  /*4c50*/  ENDCOLLECTIVE ;  /* 0x000000000000791b */ /* 0x003fea0003800000 */
.L_x_119:
[----:B------:R-:W-:Y:S02]  /*4c60*/  SEL R37, R37, RZ, !P0 ;  /* 0x000000ff25257207 */ /* 0x000fe40004000000 */
[----:B------:R-:W-:-:S03]  /*4c70*/  ISETP.NE.U32.AND P0, PT, R20, 0x65, PT ;  /* 0x000000651400780c */ /* 0x000fc60003f05070 */
[----:B------:R-:W-:Y:S01]  /*4c80*/  IMAD.X R45, R37, 0x1, R46, P1 ;  /* 0x00000001252d7824 */ /* 0x000fe200008e062e */
[----:B------:R-:W-:Y:S01]  /*4c90*/  ISETP.NE.AND.EX P0, PT, R21, RZ, PT, P0 ;  /* 0x000000ff1500720c */ /* 0x000fe20003f05300 */
[----:B------:R-:W-:Y:S02]  /*4ca0*/  VIADD R37, R3, 0x8 ;  /* 0x0000000803257836 */ /* 0x000fe40000000000 */
[----:B------:R-:W-:Y:S01]  /*4cb0*/  IMAD.MOV.U32 R27, RZ, RZ, R45 ;  /* 0x000000ffff1b7224 */ /* 0x000fe200078e002d */
[----:B------:R-:W-:-:S04]  /*4cc0*/  SEL R26, R26, RZ, !P2 ;  /* 0x000000ff1a1a7207 */ /* 0x000fc80005000000 */
[----:B------:R-:W-:-:S13]  /*4cd0*/  IADD3 R44, P1, PT, R26, R23, RZ ;  /* 0x000000171a2c7210 */ /* 0x000fda0007f3e0ff */
[----:B------:R-:W-:Y:S05]  /*4ce0*/  WARPSYNC.COLLECTIVE R0, `(.L_x_120) ;  /* 0x0000000000087348 */ /* 0x000fea0003c00000 */
[----:B------:R0:W1:Y:S02]  /*4cf0*/  SHFL.DOWN P3, R26, R27, R24, R25 ;  /* 0x080000181b1a7389 */ /* 0x0000640000060019 */
[----:B01----:R-:W-:Y:S05]  /*4d00*/  ENDCOLLECTIVE ;  /* 0x000000000000791b */ /* 0x003fea0003800000 */
.L_x_120:
[----:B------:R-:W-:Y:S02]  /*4d10*/  IMAD.MOV.U32 R27, RZ, RZ, R44 ;  /* 0x000000ffff1b7224 */ /* 0x000fe400078e002c */
[----:B------:R-:W-:Y:S02]  /*4d20*/  IMAD.MOV.U32 R24, RZ, RZ, 0x8 ;  /* 0x00000008ff187424 */ /* 0x000fe400078e00ff */
[----:B------:R-:W-:-:S07]  /*4d30*/  IMAD.MOV.U32 R22, RZ, RZ, R26 ;  /* 0x000000ffff167224 */ /* 0x000fce00078e001a */
[----:B------:R-:W-:Y:S05]  /*4d40*/  WARPSYNC.COLLECTIVE R0, `(.L_x_121) ;  /* 0x0000000000087348 */ /* 0x000fea0003c00000 */
[----:B------:R0:W1:Y:S02]  /*4d50*/  SHFL.DOWN P3, R26, R27, R24, R25 ;  /* 0x080000181b1a7389 */ /* 0x0000640000060019 */
[----:B01----:R-:W-:Y:S05]  /*4d60*/  ENDCOLLECTIVE ;  /* 0x000000000000791b */ /* 0x003fea0003800000 */
.L_x_121:
[----:B------:R-:W-:Y:S02]  /*4d70*/  SEL R22, R22, RZ, !P2 ;  /* 0x000000ff16167207 */ /* 0x000fe40005000000 */
[----:B------:R-:W-:-:S03]  /*4d80*/  ISETP.GT.AND P2, PT, R37, R25, PT ;  /* 0x000000192500720c */ /* 0x000fc60003f44270 */
[----:B------:R-:W-:-:S04]  /*4d90*/  IMAD.X R46, R22, 0x1, R45, P1 ;  /* 0x00000001162e7824 */ /* 0x000fc800008e062d */
[----:B------:R-:W-:Y:S01]  /*4da0*/  IMAD.MOV.U32 R27, RZ, RZ, R46 ;  /* 0x000000ffff1b7224 */ /* 0x000fe200078e002e */
[----:B------:R-:W-:-:S07]  /*4db0*/  SEL R47, R26, RZ, !P2 ;  /* 0x000000ff1a2f7207 */ /* 0x000fce0005000000 */
[----:B------:R-:W-:Y:S05]  /*4dc0*/  WARPSYNC.COLLECTIVE R0, `(.L_x_122) ;  /* 0x0000000000087348 */ /* 0x000fea0003c00000 */
[----:B------:R0:W1:Y:S02]  /*4dd0*/  SHFL.DOWN P3, R26, R27, R24, R25 ;  /* 0x080000181b1a7389 */ /* 0x0000640000060019 */
[----:B01----:R-:W-:Y:S05]  /*4de0*/  ENDCOLLECTIVE ;  /* 0x000000000000791b */ /* 0x003fea0003800000 */
.L_x_122:
[----:B------:R-:W-:Y:S01]  /*4df0*/  IADD3 R47, P4, PT, R47, R44, RZ ;  /* 0x0000002c2f2f7210 */ /* 0x000fe20007f9e0ff */
[----:B------:R-:W-:-:S05]  /*4e00*/  VIADD R44, R3, 0x10 ;  /* 0x00000010032c7836 */ /* 0x000fca0000000000 */
[----:B------:R-:W-:Y:S01]  /*4e10*/  ISETP.GT.AND P1, PT, R44, R25, PT ;  /* 0x000000192c00720c */ /* 0x000fe20003f24270 */
[----:B------:R-:W-:Y:S02]  /*4e20*/  IMAD.MOV.U32 R27, RZ, RZ, R47 ;  /* 0x000000ffff1b7224 */ /* 0x000fe400078e002f */
[----:B------:R-:W-:Y:S02]  /*4e30*/  IMAD.MOV.U32 R24, RZ, RZ, 0x10 ;  /* 0x00000010ff187424 */ /* 0x000fe400078e00ff */
[----:B------:R-:W-:-:S08]  /*4e40*/  IMAD.MOV.U32 R22, RZ, RZ, R26 ;  /* 0x000000ffff167224 */ /* 0x000fd000078e001a */
[----:B------:R-:W-:Y:S05]  /*4e50*/  WARPSYNC.COLLECTIVE R0, `(.L_x_123) ;  /* 0x0000000000087348 */ /* 0x000fea0003c00000 */
[----:B------:R0:W1:Y:S02]  /*4e60*/  SHFL.DOWN P3, R26, R27, R24, R25 ;  /* 0x080000181b1a7389 */ /* 0x0000640000060019 */
[----:B01----:R-:W-:Y:S05]  /*4e70*/  ENDCOLLECTIVE ;  /* 0x000000000000791b */ /* 0x003fea0003800000 */
.L_x_123:
[----:B------:R-:W-:-:S05]  /*4e80*/  SEL R21, R22, RZ, !P2 ;  /* 0x000000ff16157207 */ /* 0x000fca0005000000 */
[----:B------:R-:W-:-:S04]  /*4e90*/  IMAD.X R50, R21, 0x1, R46, P4 ;  /* 0x0000000115327824 */ /* 0x000fc800020e062e */
[----:B------:R-:W-:Y:S01]  /*4ea0*/  IMAD.MOV.U32 R27, RZ, RZ, R50 ;  /* 0x000000ffff1b7224 */ /* 0x000fe200078e0032 */
[----:B------:R-:W-:-:S04]  /*4eb0*/  SEL R26, R26, RZ, !P1 ;  /* 0x000000ff1a1a7207 */ /* 0x000fc80004800000 */
[----:B------:R-:W-:-:S13]  /*4ec0*/  IADD3 R46, P2, PT, R26, R47, RZ ;  /* 0x0000002f1a2e7210 */ /* 0x000fda0007f5e0ff */
[----:B------:R-:W-:Y:S05]  /*4ed0*/  WARPSYNC.COLLECTIVE R0, `(.L_x_124) ;  /* 0x0000000000087348 */ /* 0x000fea0003c00000 */
[----:B------:R0:W1:Y:S02]  /*4ee0*/  SHFL.DOWN P3, R26, R27, R24, R25 ;  /* 0x080000181b1a7389 */ /* 0x0000640000060019 */
[----:B01----:R-:W-:Y:S05]  /*4ef0*/  ENDCOLLECTIVE ;  /* 0x000000000000791b */ /* 0x003fea0003800000 */
.L_x_124:
[----:B------:R-:W-:Y:S05]  /*4f00*/  WARPSYNC.COLLECTIVE R0, `(.L_x_125) ;  /* 0x0000000000087348 */ /* 0x000fea0003c00000 */
[----:B------:R-:W-:Y:S01]  /*4f10*/  VOTE.ALL P0, P0 ;  /* 0x0000000000ff7806 */ /* 0x000fe20000000000 */
[----:B------:R-:W-:-:S12]  /*4f20*/  ENDCOLLECTIVE ;  /* 0x000000000000791b */ /* 0x000fd80003800000 */
.L_x_125:
[----:B------:R-:W-:Y:S01]  /*4f30*/  IMAD.MOV.U32 R45, RZ, RZ, R26 ;  /* 0x000000ffff2d7224 */ /* 0x000fe200078e001a */
[----:B------:R-:W-:-:S04]  /*4f40*/  IADD3 R48, P3, PT, R48, 0x200, RZ ;  /* 0x0000020030307810 */ /* 0x000fc80007f7e0ff */
[----:B------:R-:W-:Y:S01]  /*4f50*/  SEL R45, R45, RZ, !P1 ;  /* 0x000000ff2d2d7207 */ /* 0x000fe20004800000 */
[----:B------:R-:W-:-:S04]  /*4f60*/  IMAD.X R49, RZ, RZ, R49, P3 ;  /* 0x000000ffff317224 */ /* 0x000fc800018e0631 */
[----:B------:R-:W-:Y:S01]  /*4f70*/  IMAD.X R47, R45, 0x1, R50, P2 ;  /* 0x000000012d2f7824 */ /* 0x000fe200010e0632 */
[----:B------:R-:W-:Y:S06]  /*4f80*/  BRA `(.L_x_126) ;  /* 0xffffffc400e47947 */ /* 0x000fec000383ffff */
.L_x_82:
[----:B------:R-:W-:Y:S01]  /*4f90*/  BSSY B1, `(.L_x_127) ;  /* 0x0000006000017945 */ /* 0x000fe20003800000 */
[----:B------:R-:W-:Y:S01]  /*4fa0*/  PLOP3.LUT P0, PT, P0, PT, PT, 0x8, 0x80 ;  /* 0x000000000080781c */ /* 0x000fe2000070e170 */
[----:B------:R-:W-:-:S12]  /*4fb0*/  IMAD.MOV.U32 R0, RZ, RZ, -0x1 ;  /* 0xffffffffff007424 */ /* 0x000fd800078e00ff */
[----:B------:R-:W-:Y:S05]  /*4fc0*/  WARPSYNC.COLLECTIVE R0, `(.L_x_128) ;  /* 0x0000000000087348 */ /* 0x000fea0003c00000 */
[----:B------:R-:W-:Y:S01]  /*4fd0*/  VOTE.ANY P0, P0 ;  /* 0x0000000000ff7806 */ /* 0x000fe20000000100 */
[----:B------:R-:W-:-:S12]  /*4fe0*/  ENDCOLLECTIVE ;  /* 0x000000000000791b */ /* 0x000fd80003800000 */
.L_x_128:
[----:B------:R-:W-:Y:S05]  /*4ff0*/  BSYNC B1 ;  /* 0x0000000000017941 */ /* 0x000fea0003800000 */
.L_x_127:
[----:B------:R-:W-:Y:S05]  /*5000*/  BRA `(.L_x_129) ;  /* 0xffffffc400e87947 */ /* 0x000fea000383ffff */
.L_x_84:
[----:B------:R-:W-:Y:S01]  /*5010*/  BSSY B1, `(.L_x_130) ;  /* 0x0000006000017945 */ /* 0x000fe20003800000 */
[----:B------:R-:W-:Y:S01]  /*5020*/  PLOP3.LUT P0, PT, P0, PT, PT, 0x8, 0x80 ;  /* 0x000000000080781c */ /* 0x000fe2000070e170 */
[----:B------:R-:W-:-:S12]  /*5030*/  IMAD.MOV.U32 R0, RZ, RZ, -0x1 ;  /* 0xffffffffff007424 */ /* 0x000fd800078e00ff */
[----:B------:R-:W-:Y:S05]  /*5040*/  WARPSYNC.COLLECTIVE R0, `(.L_x_131) ;  /* 0x0000000000087348 */ /* 0x000fea0003c00000 */
[----:B------:R-:W-:Y:S01]  /*5050*/  VOTE.ANY P0, P0 ;  /* 0x0000000000ff7806 */ /* 0x000fe20000000100 */
[----:B------:R-:W-:-:S12]  /*5060*/  ENDCOLLECTIVE ;  /* 0x000000000000791b */ /* 0x000fd80003800000 */
.L_x_131:
[----:B------:R-:W-:Y:S05]  /*5070*/  BSYNC B1 ;  /* 0x0000000000017941 */ /* 0x000fea0003800000 */
.L_x_130:
[----:B------:R-:W-:Y:S05]  /*5080*/  BRA `(.L_x_132) ;  /* 0xffffffc400f07947 */ /* 0x000fea000383ffff */
.L_x_86:
[----:B------:R-:W-:Y:S01]  /*5090*/  BSSY B1, `(.L_x_133) ;  /* 0x0000006000017945 */ /* 0x000fe20003800000 */
[----:B------:R-:W-:Y:S01]  /*50a0*/  PLOP3.LUT P0, PT, P0, PT, PT, 0x8, 0x80 ;  /* 0x000000000080781c */ /* 0x000fe2000070e170 */
[----:B------:R-:W-:-:S12]  /*50b0*/  IMAD.MOV.U32 R0, RZ, RZ, -0x1 ;  /* 0xffffffffff007424 */ /* 0x000fd800078e00ff */
[----:B------:R-:W-:Y:S05]  /*50c0*/  WARPSYNC.COLLECTIVE R0, `(.L_x_134) ;  /* 0x0000000000087348 */ /* 0x000fea0003c00000 */
[----:B------:R-:W-:Y:S01]  /*50d0*/  VOTE.ANY R0, PT, P0 ;  /* 0x0000000000007806 */ /* 0x000fe200000e0100 */
[----:B------:R-:W-:Y:S06]  /*50e0*/  ENDCOLLECTIVE ;  /* 0x000000000000791b */ /* 0x000fec0003800000 */
.L_x_134:
[----:B------:R-:W-:Y:S05]  /*50f0*/  BSYNC B1 ;  /* 0x0000000000017941 */ /* 0x000fea0003800000 */
.L_x_133:
[----:B------:R-:W-:Y:S01]  /*5100*/  LOP3.LUT R0, R0, 0x80000000, R33, 0xec, !PT ;  /* 0x8000000000007812 */ /* 0x000fe200078eec21 */
[----:B------:R-:W-:Y:S02]  /*5110*/  IMAD.MOV.U32 R27, RZ, RZ, R22 ;  /* 0x000000ffff1b7224 */ /* 0x000fe400078e0016 */
[----:B------:R-:W-:Y:S02]  /*5120*/  IMAD.MOV.U32 R24, RZ, RZ, 0x1 ;  /* 0x00000001ff187424 */ /* 0x000fe400078e00ff */
[----:B------:R-:W-:Y:S02]  /*5130*/  VIADD R25, R0, 0xffffffff ;  /* 0xffffffff00197836 */ /* 0x000fe40000000000 */
[----:B------:R-:W-:-:S03]  /*5140*/  VIADD R32, R32, 0xffffffe0 ;  /* 0xffffffe020207836 */ /* 0x000fc60000000000 */
[----:B------:R-:W-:Y:S01]  /*5150*/  LOP3.LUT R50, R0, R25, RZ, 0xc, !PT ;  /* 0x0000001900327212 */ /* 0x000fe200078e0cff */
[----:B------:R-:W-:-:S03]  /*5160*/  IMAD.MOV.U32 R0, RZ, RZ, -0x1 ;  /* 0xffffffffff007424 */ /* 0x000fc600078e00ff */
[----:B------:R0:W1:Y:S04]  /*5170*/  POPC R25, R50 ;  /* 0x0000003200197309 */ /* 0x0000680000000000 */
[----:B01----:R-:W-:Y:S05]  /*5180*/  WARPSYNC.COLLECTIVE R0, `(.L_x_135) ;  /* 0x0000000000087348 */ /* 0x003fea0003c00000 */
[----:B-1----:R1:W2:Y:S02]  /*5190*/  SHFL.DOWN P3, R26, R27, R24, R25 ;  /* 0x080000181b1a7389 */ /* 0x0022a40000060019 */
[----:B012---:R-:W-:Y:S05]  /*51a0*/  ENDCOLLECTIVE ;  /* 0x000000000000791b */ /* 0x007fea0003800000 */
.L_x_135:
[----:B------:R-:W-:Y:S01]  /*51b0*/  ISETP.GE.AND P0, PT, R3, R25, PT ;  /* 0x000000190300720c */ /* 0x000fe20003f06270 */
[----:B------:R-:W-:Y:S02]  /*51c0*/  IMAD.MOV.U32 R27, RZ, RZ, R23 ;  /* 0x000000ffff1b7224 */ /* 0x000fe400078e0017 */
[----:B------:R-:W-:-:S10]  /*51d0*/  IMAD.MOV.U32 R45, RZ, RZ, R26 ;  /* 0x000000ffff2d7224 */ /* 0x000fd400078e001a */
[----:B------:R-:W-:Y:S05]  /*51e0*/  WARPSYNC.COLLECTIVE R0, `(.L_x_136) ;  /* 0x0000000000087348 */ /* 0x000fea0003c00000 */
[----:B------:R0:W1:Y:S02]  /*51f0*/  SHFL.DOWN P3, R26, R27, R24, R25 ;  /* 0x080000181b1a7389 */ /* 0x0000640000060019 */
[----:B01----:R-:W-:Y:S05]  /*5200*/  ENDCOLLECTIVE ;  /* 0x000000000000791b */ /* 0x003fea0003800000 */
.L_x_136:
[----:B------:R-:W-:Y:S01]  /*5210*/  SEL R45, R45, RZ, !P0 ;  /* 0x000000ff2d2d7207 */ /* 0x000fe20004000000 */
[----:B------:R-:W-:Y:S01]  /*5220*/  IMAD.MOV.U32 R24, RZ, RZ, 0x2 ;  /* 0x00000002ff187424 */ /* 0x000fe200078e00ff */
[----:B------:R-:W-:Y:S02]  /*5230*/  SEL R51, R26, RZ, !P0 ;  /* 0x000000ff1a337207 */ /* 0x000fe40004000000 */
[----:B------:R-:W-:-:S05]  /*5240*/  IADD3 R52, P0, PT, R22, R45, RZ ;  /* 0x0000002d16347210 */ /* 0x000fca0007f1e0ff */
[----:B------:R-:W-:Y:S02]  /*5250*/  IMAD.MOV.U32 R27, RZ, RZ, R52 ;  /* 0x000000ffff1b7224 */ /* 0x000fe400078e0034 */
[----:B------:R-:W-:Y:S01]  /*5260*/  IMAD.X R54, R23, 0x1, R51, P0 ;  /* 0x0000000117367824 */ /* 0x000fe200000e0633 */
[----:B------:R-:W-:-:S13]  /*5270*/  ISETP.GT.AND P0, PT, R34, R25, PT ;  /* 0x000000192200720c */ /* 0x000fda0003f04270 */
[----:B------:R-:W-:Y:S05]  /*5280*/  WARPSYNC.COLLECTIVE R0, `(.L_x_137) ;  /* 0x0000000000087348 */ /* 0x000fea0003c00000 */
[----:B------:R0:W1:Y:S02]  /*5290*/  SHFL.DOWN P3, R26, R27, R24, R25 ;  /* 0x080000181b1a7389 */ /* 0x0000640000060019 */
[----:B01----:R-:W-:Y:S05]  /*52a0*/  ENDCOLLECTIVE ;  /* 0x000000000000791b */ /* 0x003fea0003800000 */
.L_x_137:
[----:B------:R-:W-:Y:S01]  /*52b0*/  IMAD.MOV.U32 R27, RZ, RZ, R54 ;  /* 0x000000ffff1b7224 */ /* 0x000fe200078e0036 */
[----:B------:R-:W-:-:S07]  /*52c0*/  SEL R23, R26, RZ, !P0 ;  /* 0x000000ff1a177207 */ /* 0x000fce0004000000 */
[----:B------:R-:W-:Y:S05]  /*52d0*/  WARPSYNC.COLLECTIVE R0, `(.L_x_138) ;  /* 0x0000000000087348 */ /* 0x000fea0003c00000 */
[----:B------:R0:W1:Y:S02]  /*52e0*/  SHFL.DOWN P3, R26, R27, R24, R25 ;  /* 0x080000181b1a7389 */ /* 0x0000640000060019 */
[----:B01----:R-:W-:Y:S05]  /*52f0*/  ENDCOLLECTIVE ;  /* 0x000000000000791b */ /* 0x003fea0003800000 */
.L_x_138:
[----:B------:R-:W-:-:S05]  /*5300*/  IADD3 R50, P1, PT, R23, R52, RZ ;  /* 0x0000003417327210 */ /* 0x000fca0007f3e0ff */
[----:B------:R-:W-:Y:S02]  /*5310*/  IMAD.MOV.U32 R27, RZ, RZ, R50 ;  /* 0x000000ffff1b7224 */ /* 0x000fe400078e0032 */
[----:B------:R-:W-:Y:S02]  /*5320*/  IMAD.MOV.U32 R24, RZ, RZ, 0x4 ;  /* 0x00000004ff187424 */ /* 0x000fe400078e00ff */
[----:B------:R-:W-:-:S07]  /*5330*/  IMAD.MOV.U32 R45, RZ, RZ, R26 ;  /* 0x000000ffff2d7224 */ /* 0x000fce00078e001a */
[----:B------:R-:W-:Y:S05]  /*5340*/  WARPSYNC.COLLECTIVE R0, `(.L_x_139) ;  /* 0x0000000000087348 */ /* 0x000fea0003c00000 */
[----:B------:R0:W1:Y:S02]  /*5350*/  SHFL.DOWN P3, R26, R27, R24, R25 ;  /* 0x080000181b1a7389 */ /* 0x0000640000060019 */
[----:B01----:R-:W-:Y:S05]  /*5360*/  ENDCOLLECTIVE ;  /* 0x000000000000791b */ /* 0x003fea0003800000 */
.L_x_139:
        /* <DEDUP_REMOVED lines=8> */
.L_x_140:
[----:B------:R-:W-:-:S05]  /*53f0*/  IADD3 R52, P1, PT, R23, R50, RZ ;  /* 0x0000003217347210 */ /* 0x000fca0007f3e0ff */
[----:B------:R-:W-:Y:S02]  /*5400*/  IMAD.MOV.U32 R27, RZ, RZ, R52 ;  /* 0x000000ffff1b7224 */ /* 0x000fe400078e0034 */
[----:B------:R-:W-:Y:S02]  /*5410*/  IMAD.MOV.U32 R24, RZ, RZ, 0x8 ;  /* 0x00000008ff187424 */ /* 0x000fe400078e00ff */
[----:B------:R-:W-:-:S07]  /*5420*/  IMAD.MOV.U32 R22, RZ, RZ, R26 ;  /* 0x000000ffff167224 */ /* 0x000fce00078e001a */
[----:B------:R-:W-:Y:S05]  /*5430*/  WARPSYNC.COLLECTIVE R0, `(.L_x_141) ;  /* 0x0000000000087348 */ /* 0x000fea0003c00000 */
[----:B------:R0:W1:Y:S02]  /*5440*/  SHFL.DOWN P3, R26, R27, R24, R25 ;  /* 0x080000181b1a7389 */ /* 0x0000640000060019 */
[----:B01----:R-:W-:Y:S05]  /*5450*/  ENDCOLLECTIVE ;  /* 0x000000000000791b */ /* 0x003fea0003800000 */
.L_x_141:
        /* <DEDUP_REMOVED lines=8> */
.L_x_142:
[----:B------:R-:W-:-:S05]  /*54e0*/  IADD3 R23, P1, PT, R23, R52, RZ ;  /* 0x0000003417177210 */ /* 0x000fca0007f3e0ff */
[----:B------:R-:W-:Y:S02]  /*54f0*/  IMAD.MOV.U32 R27, RZ, RZ, R23 ;  /* 0x000000ffff1b7224 */ /* 0x000fe400078e0017 */
[----:B------:R-:W-:Y:S02]  /*5500*/  IMAD.MOV.U32 R24, RZ, RZ, 0x10 ;  /* 0x00000010ff187424 */ /* 0x000fe400078e00ff */
[----:B------:R-:W-:-:S07]  /*5510*/  IMAD.MOV.U32 R22, RZ, RZ, R26 ;  /* 0x000000ffff167224 */ /* 0x000fce00078e001a */
[----:B------:R-:W-:Y:S05]  /*5520*/  WARPSYNC.COLLECTIVE R0, `(.L_x_143) ;  /* 0x0000000000087348 */ /* 0x000fea0003c00000 */
[----:B------:R0:W1:Y:S02]  /*5530*/  SHFL.DOWN P3, R26, R27, R24, R25 ;  /* 0x080000181b1a7389 */ /* 0x0000640000060019 */
[----:B01----:R-:W-:Y:S05]  /*5540*/  ENDCOLLECTIVE ;  /* 0x000000000000791b */ /* 0x003fea0003800000 */
.L_x_143:
[----:B------:R-:W-:Y:S02]  /*5550*/  SEL R22, R22, RZ, !P0 ;  /* 0x000000ff16167207 */ /* 0x000fe40004000000 */
[----:B------:R-:W-:-:S03]  /*5560*/  ISETP.GT.AND P0, PT, R44, R25, PT ;  /* 0x000000192c00720c */ /* 0x000fc60003f04270 */
[----:B------:R-:W-:-:S04]  /*5570*/  IMAD.X R50, R22, 0x1, R45, P1 ;  /* 0x0000000116327824 */ /* 0x000fc800008e062d */
[----:B------:R-:W-:Y:S02]  /*5580*/  IMAD.MOV.U32 R27, RZ, RZ, R50 ;  /* 0x000000ffff1b7224 */ /* 0x000fe400078e0032 */
[----:B------:R-:W-:-:S07]  /*5590*/  IMAD.MOV.U32 R22, RZ, RZ, R26 ;  /* 0x000000ffff167224 */ /* 0x000fce00078e001a */
[----:B------:R-:W-:Y:S05]  /*55a0*/  WARPSYNC.COLLECTIVE R0, `(.L_x_144) ;  /* 0x0000000000087348 */ /* 0x000fea0003c00000 */
[----:B------:R0:W1:Y:S02]  /*55b0*/  SHFL.DOWN P3, R26, R27, R24, R25 ;  /* 0x080000181b1a7389 */ /* 0x0000640000060019 */
[----:B01----:R-:W-:Y:S05]  /*55c0*/  ENDCOLLECTIVE ;  /* 0x000000000000791b */ /* 0x003fea0003800000 */
.L_x_144:
[----:B------:R-:W-:-:S04]  /*55d0*/  SEL R22, R22, RZ, !P0 ;  /* 0x000000ff16167207 */ /* 0x000fc80004000000 */
[----:B------:R-:W-:Y:S02]  /*55e0*/  IADD3 R46, P2, P1, R22, R23, R46 ;  /* 0x00000017162e7210 */ /* 0x000fe4000795e02e */
[----:B------:R-:W-:Y:S02]  /*55f0*/  SEL R26, R26, RZ, !P0 ;  /* 0x000000ff1a1a7207 */ /* 0x000fe40004000000 */
[----:B------:R-:W-:Y:S02]  /*5600*/  ISETP.NE.U32.AND P0, PT, R20, 0x65, PT ;  /* 0x000000651400780c */ /* 0x000fe40003f05070 */
[----:B------:R-:W-:Y:S02]  /*5610*/  IADD3.X R47, PT, PT, R26, R50, R47, P2, P1 ;  /* 0x000000321a2f7210 */ /* 0x000fe400017e242f */
[----:B------:R-:W-:-:S13]  /*5620*/  ISETP.NE.AND.EX P0, PT, R21, RZ, PT, P0 ;  /* 0x000000ff1500720c */ /* 0x000fda0003f05300 */
[----:B------:R-:W-:Y:S05]  /*5630*/  WARPSYNC.COLLECTIVE R0, `(.L_x_145) ;  /* 0x0000000000087348 */ /* 0x000fea0003c00000 */
[----:B------:R-:W-:Y:S01]  /*5640*/  VOTE.ALL P0, P0 ;  /* 0x0000000000ff7806 */ /* 0x000fe20000000000 */
[----:B------:R-:W-:-:S12]  /*5650*/  ENDCOLLECTIVE ;  /* 0x000000000000791b */ /* 0x000fd80003800000 */
.L_x_145:
[----:B------:R-:W-:Y:S05]  /*5660*/  BRA `(.L_x_146) ;  /* 0xffffffc4003c7947 */ /* 0x000fea000383ffff */
.L_x_93:
[----:B------:R-:W-:Y:S01]  /*5670*/  BSSY B0, `(.L_x_147) ;  /* 0x0000006000007945 */ /* 0x000fe20003800000 */
[----:B------:R-:W-:Y:S01]  /*5680*/  PLOP3.LUT P0, PT, P0, PT, PT, 0x8, 0x80 ;  /* 0x000000000080781c */ /* 0x000fe2000070e170 */
[----:B------:R-:W-:-:S12]  /*5690*/  IMAD.MOV.U32 R0, RZ, RZ, -0x1 ;  /* 0xffffffffff007424 */ /* 0x000fd800078e00ff */
[----:B------:R-:W-:Y:S05]  /*56a0*/  WARPSYNC.COLLECTIVE R0, `(.L_x_148) ;  /* 0x0000000000087348 */ /* 0x000fea0003c00000 */
[----:B------:R-:W-:Y:S01]  /*56b0*/  VOTE.ANY P0, P0 ;  /* 0x0000000000ff7806 */ /* 0x000fe20000000100 */
[----:B------:R-:W-:-:S12]  /*56c0*/  ENDCOLLECTIVE ;  /* 0x000000000000791b */ /* 0x000fd80003800000 */
.L_x_148:
[----:B------:R-:W-:Y:S05]  /*56d0*/  BSYNC B0 ;  /* 0x0000000000007941 */ /* 0x000fea0003800000 */
.L_x_147:
[----:B------:R-:W-:Y:S05]  /*56e0*/  BRA `(.L_x_149) ;  /* 0xffffffdc00f47947 */ /* 0x000fea000383ffff */
.L_x_95:
[----:B------:R-:W-:Y:S01]  /*56f0*/  BSSY B0, `(.L_x_150) ;  /* 0x0000006000007945 */ /* 0x000fe20003800000 */
[----:B------:R-:W-:Y:S01]  /*5700*/  PLOP3.LUT P0, PT, P0, PT, PT, 0x8, 0x80 ;  /* 0x000000000080781c */ /* 0x000fe2000070e170 */
[----:B------:R-:W-:-:S12]  /*5710*/  IMAD.MOV.U32 R0, RZ, RZ, -0x1 ;  /* 0xffffffffff007424 */ /* 0x000fd800078e00ff */
[----:B------:R-:W-:Y:S05]  /*5720*/  WARPSYNC.COLLECTIVE R0, `(.L_x_151) ;  /* 0x0000000000087348 */ /* 0x000fea0003c00000 */
[----:B------:R-:W-:Y:S01]  /*5730*/  VOTE.ANY P0, P0 ;  /* 0x0000000000ff7806 */ /* 0x000fe20000000100 */
[----:B------:R-:W-:-:S12]  /*5740*/  ENDCOLLECTIVE ;  /* 0x000000000000791b */ /* 0x000fd80003800000 */
.L_x_151:
[----:B------:R-:W-:Y:S05]  /*5750*/  BSYNC B0 ;  /* 0x0000000000007941 */ /* 0x000fea0003800000 */
.L_x_150:
[----:B------:R-:W-:Y:S05]  /*5760*/  BRA `(.L_x_152) ;  /* 0xffffffdc00fc7947 */ /* 0x000fea000383ffff */
.L_x_97:
[----:B------:R-:W0:Y:S01]  /*5770*/  S2R R32, SR_GEMASK ;  /* 0x0000000000207919 */ /* 0x000e220000003c00 */
[----:B------:R-:W-:Y:S01]  /*5780*/  BSSY B0, `(.L_x_153) ;  /* 0x0000006000007945 */ /* 0x000fe20003800000 */
[----:B------:R-:W-:Y:S01]  /*5790*/  PLOP3.LUT P0, PT, P0, PT, PT, 0x8, 0x80 ;  /* 0x000000000080781c */ /* 0x000fe2000070e170 */
[----:B------:R-:W-:-:S12]  /*57a0*/  IMAD.MOV.U32 R0, RZ, RZ, -0x1 ;  /* 0xffffffffff007424 */ /* 0x000fd800078e00ff */
[----:B0-----:R-:W-:Y:S05]  /*57b0*/  WARPSYNC.COLLECTIVE R0, `(.L_x_154) ;  /* 0x0000000000087348 */ /* 0x001fea0003c00000 */
[----:B------:R-:W-:Y:S01]  /*57c0*/  VOTE.ANY R0, PT, P0 ;  /* 0x0000000000007806 */ /* 0x000fe200000e0100 */
[----:B0-----:R-:W-:Y:S06]  /*57d0*/  ENDCOLLECTIVE ;  /* 0x000000000000791b */ /* 0x001fec0003800000 */
.L_x_154:
[----:B------:R-:W-:Y:S05]  /*57e0*/  BSYNC B0 ;  /* 0x0000000000007941 */ /* 0x000fea0003800000 */
.L_x_153:
[----:B------:R-:W-:Y:S01]  /*57f0*/  LOP3.LUT R0, R0, 0x80000000, R32, 0xec, !PT ;  /* 0x8000000000007812 */ /* 0x000fe200078eec20 */
[----:B------:R-:W-:Y:S02]  /*5800*/  IMAD.MOV.U32 R27, RZ, RZ, R18 ;  /* 0x000000ffff1b7224 */ /* 0x000fe400078e0012 */
[----:B------:R-:W-:Y:S02]  /*5810*/  IMAD.MOV.U32 R24, RZ, RZ, 0x1 ;  /* 0x00000001ff187424 */ /* 0x000fe400078e00ff */
[----:B------:R-:W-:-:S05]  /*5820*/  VIADD R25, R0, 0xffffffff ;  /* 0xffffffff00197836 */ /* 0x000fca0000000000 */
[----:B------:R-:W-:Y:S01]  /*5830*/  LOP3.LUT R34, R0, R25, RZ, 0xc, !PT ;  /* 0x0000001900227212 */ /* 0x000fe200078e0cff */
[----:B------:R-:W-:-:S03]  /*5840*/  IMAD.MOV.U32 R0, RZ, RZ, -0x1 ;  /* 0xffffffffff007424 */ /* 0x000fc600078e00ff */
[----:B------:R0:W1:Y:S04]  /*5850*/  POPC R25, R34 ;  /* 0x0000002200197309 */ /* 0x0000680000000000 */
[----:B01----:R-:W-:Y:S05]  /*5860*/  WARPSYNC.COLLECTIVE R0, `(.L_x_155) ;  /* 0x0000000000087348 */ /* 0x003fea0003c00000 */
[----:B-1----:R1:W2:Y:S02]  /*5870*/  SHFL.DOWN P3, R26, R27, R24, R25 ;  /* 0x080000181b1a7389 */ /* 0x0022a40000060019 */
[----:B012---:R-:W-:Y:S05]  /*5880*/  ENDCOLLECTIVE ;  /* 0x000000000000791b */ /* 0x007fea0003800000 */
.L_x_155:
[----:B------:R-:W-:Y:S01]  /*5890*/  ISETP.GE.AND P0, PT, R3, R25, PT ;  /* 0x000000190300720c */ /* 0x000fe20003f06270 */
[----:B------:R-:W-:Y:S02]  /*58a0*/  IMAD.MOV.U32 R27, RZ, RZ, R19 ;  /* 0x000000ffff1b7224 */ /* 0x000fe400078e0013 */
[----:B------:R-:W-:-:S10]  /*58b0*/  IMAD.MOV.U32 R33, RZ, RZ, R26 ;  /* 0x000000ffff217224 */ /* 0x000fd400078e001a */
[----:B------:R-:W-:Y:S05]  /*58c0*/  WARPSYNC.COLLECTIVE R0, `(.L_x_156) ;  /* 0x0000000000087348 */ /* 0x000fea0003c00000 */
[----:B------:R0:W1:Y:S02]  /*58d0*/  SHFL.DOWN P3, R26, R27, R24, R25 ;  /* 0x080000181b1a7389 */ /* 0x0000640000060019 */
[----:B01----:R-:W-:Y:S05]  /*58e0*/  ENDCOLLECTIVE ;  /* 0x000000000000791b */ /* 0x003fea0003800000 */
.L_x_156:
[----:B------:R-:W-:Y:S01]  /*58f0*/  SEL R33, R33, RZ, !P0 ;  /* 0x000000ff21217207 */ /* 0x000fe20004000000 */
[----:B------:R-:W-:Y:S01]  /*5900*/  IMAD.MOV.U32 R24, RZ, RZ, 0x2 ;  /* 0x00000002ff187424 */ /* 0x000fe200078e00ff */
[----:B------:R-:W-:Y:S02]  /*5910*/  SEL R43, R26, RZ, !P0 ;  /* 0x000000ff1a2b7207 */ /* 0x000fe40004000000 */
[----:B------:R-:W-:Y:S01]  /*5920*/  IADD3 R34, P0, PT, R18, R33, RZ ;  /* 0x0000002112227210 */ /* 0x000fe20007f1e0ff */
[----:B------:R-:W-:-:S04]  /*5930*/  VIADD R18, R3, 0x2 ;  /* 0x0000000203127836 */ /* 0x000fc80000000000 */
[----:B------:R-:W-:Y:S02]  /*5940*/  IMAD.MOV.U32 R27, RZ, RZ, R34 ;  /* 0x000000ffff1b7224 */ /* 0x000fe400078e0022 */
[----:B------:R-:W-:Y:S01]  /*5950*/  IMAD.X R43, R19, 0x1, R43, P0 ;  /* 0x00000001132b7824 */ /* 0x000fe200000e062b */
[----:B------:R-:W-:-:S13]  /*5960*/  ISETP.GT.AND P0, PT, R18, R25, PT ;  /* 0x000000191200720c */ /* 0x000fda0003f04270 */
[----:B------:R-:W-:Y:S05]  /*5970*/  WARPSYNC.COLLECTIVE R0, `(.L_x_157) ;  /* 0x0000000000087348 */ /* 0x000fea0003c00000 */
[----:B------:R0:W1:Y:S02]  /*5980*/  SHFL.DOWN P3, R26, R27, R24, R25 ;  /* 0x080000181b1a7389 */ /* 0x0000640000060019 */
[----:B01----:R-:W-:Y:S05]  /*5990*/  ENDCOLLECTIVE ;  /* 0x000000000000791b */ /* 0x003fea0003800000 */
.L_x_157:
[----:B------:R-:W-:Y:S02]  /*59a0*/  IMAD.MOV.U32 R27, RZ, RZ, R43 ;  /* 0x000000ffff1b7224 */ /* 0x000fe400078e002b */
[----:B------:R-:W-:-:S07]  /*59b0*/  IMAD.MOV.U32 R33, RZ, RZ, R26 ;  /* 0x000000ffff217224 */ /* 0x000fce00078e001a */
[----:B------:R-:W-:Y:S05]  /*59c0*/  WARPSYNC.COLLECTIVE R0, `(.L_x_158) ;  /* 0x0000000000087348 */ /* 0x000fea0003c00000 */
[----:B------:R0:W1:Y:S02]  /*59d0*/  SHFL.DOWN P3, R26, R27, R24, R25 ;  /* 0x080000181b1a7389 */ /* 0x0000640000060019 */
[----:B01----:R-:W-:Y:S05]  /*59e0*/  ENDCOLLECTIVE ;  /* 0x000000000000791b */ /* 0x003fea0003800000 */
.L_x_158:
[----:B------:R-:W-:Y:S01]  /*59f0*/  SEL R19, R33, RZ, !P0 ;  /* 0x000000ff21137207 */ /* 0x000fe20004000000 */
[----:B------:R-:W-:-:S03]  /*5a00*/  VIADD R33, R3, 0x4 ;  /* 0x0000000403217836 */ /* 0x000fc60000000000 */
[----:B------:R-:W-:-:S05]  /*5a10*/  IADD3 R19, P2, PT, R19, R34, RZ ;  /* 0x0000002213137210 */ /* 0x000fca0007f5e0ff */
[----:B------:R-:W-:Y:S02]  /*5a20*/  IMAD.MOV.U32 R27, RZ, RZ, R19 ;  /* 0x000000ffff1b7224 */ /* 0x000fe400078e0013 */
[----:B------:R-:W-:Y:S01]  /*5a30*/  IMAD.MOV.U32 R24, RZ, RZ, 0x4 ;  /* 0x00000004ff187424 */ /* 0x000fe200078e00ff */
[----:B------:R-:W-:Y:S02]  /*5a40*/  SEL R26, R26, RZ, !P0 ;  /* 0x000000ff1a1a7207 */ /* 0x000fe40004000000 */
[----:B------:R-:W-:-:S03]  /*5a50*/  ISETP.GT.AND P0, PT, R33, R25, PT ;  /* 0x000000192100720c */ /* 0x000fc60003f04270 */
[----:B------:R-:W-:-:S10]  /*5a60*/  IMAD.X R42, R26, 0x1, R43, P2 ;  /* 0x000000011a2a7824 */ /* 0x000fd400010e062b */
[----:B------:R-:W-:Y:S05]  /*5a70*/  WARPSYNC.COLLECTIVE R0, `(.L_x_159) ;  /* 0x0000000000087348 */ /* 0x000fea0003c00000 */
[----:B------:R0:W1:Y:S02]  /*5a80*/  SHFL.DOWN P3, R26, R27, R24, R25 ;  /* 0x080000181b1a7389 */ /* 0x0000640000060019 */
[----:B01----:R-:W-:Y:S05]  /*5a90*/  ENDCOLLECTIVE ;  /* 0x000000000000791b */ /* 0x003fea0003800000 */
.L_x_159:
[----:B------:R-:W-:Y:S02]  /*5aa0*/  IMAD.MOV.U32 R27, RZ, RZ, R42 ;  /* 0x000000ffff1b7224 */ /* 0x000fe400078e002a */
[----:B------:R-:W-:-:S07]  /*5ab0*/  IMAD.MOV.U32 R18, RZ, RZ, R26 ;  /* 0x000000ffff127224 */ /* 0x000fce00078e001a */
[----:B------:R-:W-:Y:S05]  /*5ac0*/  WARPSYNC.COLLECTIVE R0, `(.L_x_160) ;  /* 0x0000000000087348 */ /* 0x000fea0003c00000 */
[----:B------:R0:W1:Y:S02]  /*5ad0*/  SHFL.DOWN P3, R26, R27, R24, R25 ;  /* 0x080000181b1a7389 */ /* 0x0000640000060019 */
[----:B01----:R-:W-:Y:S05]  /*5ae0*/  ENDCOLLECTIVE ;  /* 0x000000000000791b */ /* 0x003fea0003800000 */
.L_x_160:
[----:B------:R-:W-:-:S04]  /*5af0*/  SEL R18, R18, RZ, !P0 ;  /* 0x000000ff12127207 */ /* 0x000fc80004000000 */
[----:B------:R-:W-:-:S05]  /*5b00*/  IADD3 R34, P2, PT, R18, R19, RZ ;  /* 0x0000001312227210 */ /* 0x000fca0007f5e0ff */
[----:B------:R-:W-:Y:S02]  /*5b10*/  IMAD.MOV.U32 R27, RZ, RZ, R34 ;  /* 0x000000ffff1b7224 */ /* 0x000fe400078e0022 */
[----:B------:R-:W-:Y:S01]  /*5b20*/  IMAD.MOV.U32 R24, RZ, RZ, 0x8 ;  /* 0x00000008ff187424 */ /* 0x000fe200078e00ff */
[----:B------:R-:W-:-:S07]  /*5b30*/  SEL R19, R26, RZ, !P0 ;  /* 0x000000ff1a137207 */ /* 0x000fce0004000000 */
[----:B------:R-:W-:Y:S05]  /*5b40*/  WARPSYNC.COLLECTIVE R0, `(.L_x_161) ;  /* 0x0000000000087348 */ /* 0x000fea0003c00000 */
[----:B------:R0:W1:Y:S02]  /*5b50*/  SHFL.DOWN P3, R26, R27, R24, R25 ;  /* 0x080000181b1a7389 */ /* 0x0000640000060019 */
[----:B01----:R-:W-:Y:S05]  /*5b60*/  ENDCOLLECTIVE ;  /* 0x000000000000791b */ /* 0x003fea0003800000 */
.L_x_161:
[----:B------:R-:W-:Y:S01]  /*5b70*/  ISETP.NE.U32.AND P0, PT, R16, 0x65, PT ;  /* 0x000000651000780c */ /* 0x000fe20003f05070 */
[----:B------:R-:W-:Y:S02]  /*5b80*/  VIADD R16, R3, 0x10 ;  /* 0x0000001003107836 */ /* 0x000fe40000000000 */
[----:B------:R-:W-:Y:S01]  /*5b90*/  IMAD.X R46, R19, 0x1, R42, P2 ;  /* 0x00000001132e7824 */ /* 0x000fe200010e062a */
[----:B------:R-:W-:Y:S01]  /*5ba0*/  ISETP.NE.AND.EX P0, PT, R17, RZ, PT, P0 ;  /* 0x000000ff1100720c */ /* 0x000fe20003f05300 */
[----:B------:R-:W-:-:S05]  /*5bb0*/  VIADD R42, R3, 0x8 ;  /* 0x00000008032a7836 */ /* 0x000fca0000000000 */
[----:B------:R-:W-:Y:S01]  /*5bc0*/  ISETP.GT.AND P2, PT, R42, R25, PT ;  /* 0x000000192a00720c */ /* 0x000fe20003f44270 */
[----:B------:R-:W-:Y:S02]  /*5bd0*/  IMAD.MOV.U32 R27, RZ, RZ, R46 ;  /* 0x000000ffff1b7224 */ /* 0x000fe400078e002e */
[----:B------:R-:W-:-:S10]  /*5be0*/  IMAD.MOV.U32 R18, RZ, RZ, R26 ;  /* 0x000000ffff127224 */ /* 0x000fd400078e001a */
[----:B------:R-:W-:Y:S05]  /*5bf0*/  WARPSYNC.COLLECTIVE R0, `(.L_x_162) ;  /* 0x0000000000087348 */ /* 0x000fea0003c00000 */
[----:B------:R0:W1:Y:S02]  /*5c00*/  SHFL.DOWN P3, R26, R27, R24, R25 ;  /* 0x080000181b1a7389 */ /* 0x0000640000060019 */
[----:B01----:R-:W-:Y:S05]  /*5c10*/  ENDCOLLECTIVE ;  /* 0x000000000000791b */ /* 0x003fea0003800000 */
.L_x_162:
[----:B------:R-:W-:Y:S01]  /*5c20*/  SEL R19, R18, RZ, !P2 ;  /* 0x000000ff12137207 */ /* 0x000fe20005000000 */
[----:B------:R-:W-:-:S03]  /*5c30*/  IMAD.MOV.U32 R24, RZ, RZ, 0x10 ;  /* 0x00000010ff187424 */ /* 0x000fc600078e00ff */
[----:B------:R-:W-:Y:S02]  /*5c40*/  IADD3 R19, P3, PT, R19, R34, RZ ;  /* 0x0000002213137210 */ /* 0x000fe40007f7e0ff */
[----:B------:R-:W-:Y:S02]  /*5c50*/  SEL R17, R26, RZ, !P2 ;  /* 0x000000ff1a117207 */ /* 0x000fe40005000000 */
[----:B------:R-:W-:Y:S01]  /*5c60*/  ISETP.GT.AND P2, PT, R16, R25, PT ;  /* 0x000000191000720c */ /* 0x000fe20003f44270 */
[----:B------:R-:W-:Y:S02]  /*5c70*/  IMAD.MOV.U32 R27, RZ, RZ, R19 ;  /* 0x000000ffff1b7224 */ /* 0x000fe400078e0013 */
[----:B------:R-:W-:Y:S02]  /*5c80*/  IMAD.X R48, R17, 0x1, R46, P3 ;  /* 0x0000000111307824 */ /* 0x000fe400018e062e */
[----:B------:R-:W0:Y:S08]  /*5c90*/  LDC.64 R46, c[0x0][0x390] ;  /* 0x0000e400ff2e7b82 */ /* 0x000e300000000a00 */
[----:B0-----:R-:W-:Y:S05]  /*5ca0*/  WARPSYNC.COLLECTIVE R0, `(.L_x_163) ;  /* 0x0000000000087348 */ /* 0x001fea0003c00000 */
[----:B------:R1:W2:Y:S02]  /*5cb0*/  SHFL.DOWN P3, R26, R27, R24, R25 ;  /* 0x080000181b1a7389 */ /* 0x0002a40000060019 */
[----:B012---:R-:W-:Y:S05]  /*5cc0*/  ENDCOLLECTIVE ;  /* 0x000000000000791b */ /* 0x007fea0003800000 */
.L_x_163:
[----:B------:R-:W-:Y:S01]  /*5cd0*/  IMAD.MOV.U32 R27, RZ, RZ, R48 ;  /* 0x000000ffff1b7224 */ /* 0x000fe200078e0030 */
[----:B------:R-:W-:Y:S01]  /*5ce0*/  IADD3 R42, P4, PT, R46, 0x200, RZ ;  /* 0x000002002e2a7810 */ /* 0x000fe20007f9e0ff */
[----:B------:R-:W-:-:S12]  /*5cf0*/  IMAD.MOV.U32 R18, RZ, RZ, R26 ;  /* 0x000000ffff127224 */ /* 0x000fd800078e001a */
[----:B------:R-:W-:Y:S05]  /*5d00*/  WARPSYNC.COLLECTIVE R0, `(.L_x_164) ;  /* 0x0000000000087348 */ /* 0x000fea0003c00000 */
[----:B------:R0:W1:Y:S02]  /*5d10*/  SHFL.DOWN P3, R26, R27, R24, R25 ;  /* 0x080000181b1a7389 */ /* 0x0000640000060019 */
[----:B01----:R-:W-:Y:S05]  /*5d20*/  ENDCOLLECTIVE ;  /* 0x000000000000791b */ /* 0x003fea0003800000 */
.L_x_164:
[----:B------:R-:W-:Y:S05]  /*5d30*/  WARPSYNC.COLLECTIVE R0, `(.L_x_165) ;  /* 0x0000000000087348 */ /* 0x000fea0003c00000 */
[----:B------:R-:W-:Y:S01]  /*5d40*/  VOTE.ALL P0, P0 ;  /* 0x0000000000ff7806 */ /* 0x000fe20000000000 */
[----:B------:R-:W-:-:S12]  /*5d50*/  ENDCOLLECTIVE ;  /* 0x000000000000791b */ /* 0x000fd80003800000 */
.L_x_165:
[----:B------:R-:W-:Y:S01]  /*5d60*/  IMAD.X R47, RZ, RZ, R47, P4 ;  /* 0x000000ffff2f7224 */ /* 0x000fe200020e062f */
[----:B------:R-:W-:-:S04]  /*5d70*/  SEL R18, R18, RZ, !P2 ;  /* 0x000000ff12127207 */ /* 0x000fc80005000000 */
[----:B------:R-:W-:Y:S02]  /*5d80*/  IADD3 R34, P3, PT, R18, R19, RZ ;  /* 0x0000001312227210 */ /* 0x000fe40007f7e0ff */
[----:B------:R-:W-:-:S05]  /*5d90*/  SEL R43, R26, RZ, !P2 ;  /* 0x000000ff1a2b7207 */ /* 0x000fca0005000000 */
[----:B------:R-:W-:Y:S01]  /*5da0*/  IMAD.X R43, R43, 0x1, R48, P3 ;  /* 0x000000012b2b7824 */ /* 0x000fe200018e0630 */
[----:B------:R-:W-:Y:S06]  /*5db0*/  BRA `(.L_x_166) ;  /* 0xffffffdc00487947 */ /* 0x000fec000383ffff */
.L_x_99:
[----:B------:R-:W-:Y:S01]  /*5dc0*/  BSSY B0, `(.L_x_167) ;  /* 0x0000006000007945 */ /* 0x000fe20003800000 */
[----:B------:R-:W-:Y:S01]  /*5dd0*/  PLOP3.LUT P0, PT, P0, PT, PT, 0x8, 0x80 ;  /* 0x000000000080781c */ /* 0x000fe2000070e170 */
[----:B------:R-:W-:-:S12]  /*5de0*/  IMAD.MOV.U32 R0, RZ, RZ, -0x1 ;  /* 0xffffffffff007424 */ /* 0x000fd800078e00ff */
[----:B------:R-:W-:Y:S05]  /*5df0*/  WARPSYNC.COLLECTIVE R0, `(.L_x_168) ;  /* 0x0000000000087348 */ /* 0x000fea0003c00000 */
[----:B------:R-:W-:Y:S01]  /*5e00*/  VOTE.ANY P0, P0 ;  /* 0x0000000000ff7806 */ /* 0x000fe20000000100 */
[----:B------:R-:W-:-:S12]  /*5e10*/  ENDCOLLECTIVE ;  /* 0x000000000000791b */ /* 0x000fd80003800000 */
.L_x_168:
[----:B------:R-:W-:Y:S05]  /*5e20*/  BSYNC B0 ;  /* 0x0000000000007941 */ /* 0x000fea0003800000 */
.L_x_167:
[----:B------:R-:W-:Y:S05]  /*5e30*/  BRA `(.L_x_169) ;  /* 0xffffffdc00507947 */ /* 0x000fea000383ffff */
.L_x_101:
[----:B------:R-:W-:Y:S01]  /*5e40*/  BSSY B0, `(.L_x_170) ;  /* 0x0000006000007945 */ /* 0x000fe20003800000 */
[----:B------:R-:W-:Y:S01]  /*5e50*/  PLOP3.LUT P0, PT, P0, PT, PT, 0x8, 0x80 ;  /* 0x000000000080781c */ /* 0x000fe2000070e170 */
[----:B------:R-:W-:-:S12]  /*5e60*/  IMAD.MOV.U32 R0, RZ, RZ, -0x1 ;  /* 0xffffffffff007424 */ /* 0x000fd800078e00ff */
[----:B------:R-:W-:Y:S05]  /*5e70*/  WARPSYNC.COLLECTIVE R0, `(.L_x_171) ;  /* 0x0000000000087348 */ /* 0x000fea0003c00000 */
[----:B------:R-:W-:Y:S01]  /*5e80*/  VOTE.ANY P0, P0 ;  /* 0x0000000000ff7806 */ /* 0x000fe20000000100 */
[----:B------:R-:W-:-:S12]  /*5e90*/  ENDCOLLECTIVE ;  /* 0x000000000000791b */ /* 0x000fd80003800000 */
.L_x_171:
[----:B------:R-:W-:Y:S05]  /*5ea0*/  BSYNC B0 ;  /* 0x0000000000007941 */ /* 0x000fea0003800000 */
.L_x_170:
[----:B------:R-:W-:Y:S05]  /*5eb0*/  BRA `(.L_x_172) ;  /* 0xffffffdc00587947 */ /* 0x000fea000383ffff */
.L_x_103:
[----:B------:R-:W-:Y:S01]  /*5ec0*/  BSSY B0, `(.L_x_173) ;  /* 0x0000006000007945 */ /* 0x000fe20003800000 */
[----:B------:R-:W-:Y:S01]  /*5ed0*/  PLOP3.LUT P0, PT, P0, PT, PT, 0x8, 0x80 ;  /* 0x000000000080781c */ /* 0x000fe2000070e170 */
[----:B------:R-:W-:-:S12]  /*5ee0*/  IMAD.MOV.U32 R0, RZ, RZ, -0x1 ;  /* 0xffffffffff007424 */ /* 0x000fd800078e00ff */
[----:B------:R-:W-:Y:S05]  /*5ef0*/  WARPSYNC.COLLECTIVE R0, `(.L_x_174) ;  /* 0x0000000000087348 */ /* 0x000fea0003c00000 */
[----:B------:R-:W-:Y:S01]  /*5f00*/  VOTE.ANY R0, PT, P0 ;  /* 0x0000000000007806 */ /* 0x000fe200000e0100 */
[----:B------:R-:W-:Y:S06]  /*5f10*/  ENDCOLLECTIVE ;  /* 0x000000000000791b */ /* 0x000fec0003800000 */
.L_x_174:
[----:B------:R-:W-:Y:S05]  /*5f20*/  BSYNC B0 ;  /* 0x0000000000007941 */ /* 0x000fea0003800000 */
.L_x_173:
        /* <DEDUP_REMOVED lines=11> */
.L_x_175:
[----:B------:R-:W-:Y:S01]  /*5fe0*/  ISETP.GE.AND P0, PT, R3, R25, PT ;  /* 0x000000190300720c */ /* 0x000fe20003f06270 */
[----:B------:R-:W-:Y:S02]  /*5ff0*/  IMAD.MOV.U32 R27, RZ, RZ, R19 ;  /* 0x000000ffff1b7224 */ /* 0x000fe400078e0013 */
[----:B------:R-:W-:-:S10]  /*6000*/  IMAD.MOV.U32 R46, RZ, RZ, R26 ;  /* 0x000000ffff2e7224 */ /* 0x000fd400078e001a */
[----:B------:R-:W-:Y:S05]  /*6010*/  WARPSYNC.COLLECTIVE R0, `(.L_x_176) ;  /* 0x0000000000087348 */ /* 0x000fea0003c00000 */
[----:B------:R0:W1:Y:S02]  /*6020*/  SHFL.DOWN P3, R26, R27, R24, R25 ;  /* 0x080000181b1a7389 */ /* 0x0000640000060019 */
[----:B01----:R-:W-:Y:S05]  /*6030*/  ENDCOLLECTIVE ;  /* 0x000000000000791b */ /* 0x003fea0003800000 */
.L_x_176:
        /* <DEDUP_REMOVED lines=11> */
.L_x_177:
[----:B------:R-:W-:Y:S01]  /*60f0*/  IMAD.MOV.U32 R27, RZ, RZ, R49 ;  /* 0x000000ffff1b7224 */ /* 0x000fe200078e0031 */
[----:B------:R-:W-:-:S07]  /*6100*/  SEL R19, R26, RZ, !P0 ;  /* 0x000000ff1a137207 */ /* 0x000fce0004000000 */
[----:B------:R-:W-:Y:S05]  /*6110*/  WARPSYNC.COLLECTIVE R0, `(.L_x_178) ;  /* 0x0000000000087348 */ /* 0x000fea0003c00000 */
[----:B------:R0:W1:Y:S02]  /*6120*/  SHFL.DOWN P3, R26, R27, R24, R25 ;  /* 0x080000181b1a7389 */ /* 0x0000640000060019 */
[----:B01----:R-:W-:Y:S05]  /*6130*/  ENDCOLLECTIVE ;  /* 0x000000000000791b */ /* 0x003fea0003800000 */
.L_x_178:
[----:B------:R-:W-:-:S05]  /*6140*/  IADD3 R19, P2, PT, R19, R48, RZ ;  /* 0x0000003013137210 */ /* 0x000fca0007f5e0ff */
[----:B------:R-:W-:Y:S02]  /*6150*/  IMAD.MOV.U32 R27, RZ, RZ, R19 ;  /* 0x000000ffff1b7224 */ /* 0x000fe400078e0013 */
[----:B------:R-:W-:Y:S02]  /*6160*/  IMAD.MOV.U32 R24, RZ, RZ, 0x4 ;  /* 0x00000004ff187424 */ /* 0x000fe400078e00ff */
[----:B------:R-:W-:-:S07]  /*6170*/  IMAD.MOV.U32 R46, RZ, RZ, R26 ;  /* 0x000000ffff2e7224 */ /* 0x000fce00078e001a */
[----:B------:R-:W-:Y:S05]  /*6180*/  WARPSYNC.COLLECTIVE R0, `(.L_x_179) ;  /* 0x0000000000087348 */ /* 0x000fea0003c00000 */
[----:B------:R0:W1:Y:S02]  /*6190*/  SHFL.DOWN P3, R26, R27, R24, R25 ;  /* 0x080000181b1a7389 */ /* 0x0000640000060019 */
[----:B01----:R-:W-:Y:S05]  /*61a0*/  ENDCOLLECTIVE ;  /* 0x000000000000791b */ /* 0x003fea0003800000 */
.L_x_179:
[----:B------:R-:W-:Y:S02]  /*61b0*/  SEL R46, R46, RZ, !P0 ;  /* 0x000000ff2e2e7207 */ /* 0x000fe40004000000 */
[----:B------:R-:W-:-:S03]  /*61c0*/  ISETP.GT.AND P0, PT, R33, R25, PT ;  /* 0x000000192100720c */ /* 0x000fc60003f04270 */
[----:B------:R-:W-:-:S04]  /*61d0*/  IMAD.X R46, R46, 0x1, R49, P2 ;  /* 0x000000012e2e7824 */ /* 0x000fc800010e0631 */
[----:B------:R-:W-:Y:S01]  /*61e0*/  IMAD.MOV.U32 R27, RZ, RZ, R46 ;  /* 0x000000ffff1b7224 */ /* 0x000fe200078e002e */
[----:B------:R-:W-:-:S04]  /*61f0*/  SEL R26, R26, RZ, !P0 ;  /* 0x000000ff1a1a7207 */ /* 0x000fc80004000000 */
[----:B------:R-:W-:-:S13]  /*6200*/  IADD3 R48, P2, PT, R26, R19, RZ ;  /* 0x000000131a307210 */ /* 0x000fda0007f5e0ff */
[----:B------:R-:W-:Y:S05]  /*6210*/  WARPSYNC.COLLECTIVE R0, `(.L_x_180) ;  /* 0x0000000000087348 */ /* 0x000fea0003c00000 */
[----:B------:R0:W1:Y:S02]  /*6220*/  SHFL.DOWN P3, R26, R27, R24, R25 ;  /* 0x080000181b1a7389 */ /* 0x0000640000060019 */
[----:B01----:R-:W-:Y:S05]  /*6230*/  ENDCOLLECTIVE ;  /* 0x000000000000791b */ /* 0x003fea0003800000 */
.L_x_180:
[----:B------:R-:W-:Y:S02]  /*6240*/  IMAD.MOV.U32 R27, RZ, RZ, R48 ;  /* 0x000000ffff1b7224 */ /* 0x000fe400078e0030 */
[----:B------:R-:W-:Y:S02]  /*6250*/  IMAD.MOV.U32 R24, RZ, RZ, 0x8 ;  /* 0x00000008ff187424 */ /* 0x000fe400078e00ff */
[----:B------:R-:W-:-:S07]  /*6260*/  IMAD.MOV.U32 R18, RZ, RZ, R26 ;  /* 0x000000ffff127224 */ /* 0x000fce00078e001a */
[----:B------:R-:W-:Y:S05]  /*6270*/  WARPSYNC.COLLECTIVE R0, `(.L_x_181) ;  /* 0x0000000000087348 */ /* 0x000fea0003c00000 */
[----:B------:R0:W1:Y:S02]  /*6280*/  SHFL.DOWN P3, R26, R27, R24, R25 ;  /* 0x080000181b1a7389 */ /* 0x0000640000060019 */
[----:B01----:R-:W-:Y:S05]  /*6290*/  ENDCOLLECTIVE ;  /* 0x000000000000791b */ /* 0x003fea0003800000 */
.L_x_181:
[----:B------:R-:W-:Y:S01]  /*62a0*/  SEL R49, R18, RZ, !P0 ;  /* 0x000000ff12317207 */ /* 0x000fe20004000000 */
[----:B------:R-:W-:-:S04]  /*62b0*/  VIADD R18, R3, 0x8 ;  /* 0x0000000803127836 */ /* 0x000fc80000000000 */
[----:B------:R-:W-:Y:S01]  /*62c0*/  IMAD.X R49, R49, 0x1, R46, P2 ;  /* 0x0000000131317824 */ /* 0x000fe200010e062e */
[----:B------:R-:W-:-:S03]  /*62d0*/  ISETP.GT.AND P0, PT, R18, R25, PT ;  /* 0x000000191200720c */ /* 0x000fc60003f04270 */
[----:B------:R-:W-:Y:S01]  /*62e0*/  IMAD.MOV.U32 R27, RZ, RZ, R49 ;  /* 0x000000ffff1b7224 */ /* 0x000fe200078e0031 */
[----:B------:R-:W-:-:S09]  /*62f0*/  SEL R19, R26, RZ, !P0 ;  /* 0x000000ff1a137207 */ /* 0x000fd20004000000 */
[----:B------:R-:W-:Y:S05]  /*6300*/  WARPSYNC.COLLECTIVE R0, `(.L_x_182) ;  /* 0x0000000000087348 */ /* 0x000fea0003c00000 */
[----:B------:R0:W1:Y:S02]  /*6310*/  SHFL.DOWN P3, R26, R27, R24, R25 ;  /* 0x080000181b1a7389 */ /* 0x0000640000060019 */
[----:B01----:R-:W-:Y:S05]  /*6320*/  ENDCOLLECTIVE ;  /* 0x000000000000791b */ /* 0x003fea0003800000 */
.L_x_182:
[----:B------:R-:W-:Y:S01]  /*6330*/  IADD3 R19, P2, PT, R19, R48, RZ ;  /* 0x0000003013137210 */ /* 0x000fe20007f5e0ff */
[----:B------:R-:W-:-:S04]  /*6340*/  VIADD R48, R3, 0x10 ;  /* 0x0000001003307836 */ /* 0x000fc80000000000 */
[----:B------:R-:W-:Y:S02]  /*6350*/  IMAD.MOV.U32 R27, RZ, RZ, R19 ;  /* 0x000000ffff1b7224 */ /* 0x000fe400078e0013 */
[----:B------:R-:W-:Y:S02]  /*6360*/  IMAD.MOV.U32 R24, RZ, RZ, 0x10 ;  /* 0x00000010ff187424 */ /* 0x000fe400078e00ff */
[----:B------:R-:W-:-:S07]  /*6370*/  IMAD.MOV.U32 R18, RZ, RZ, R26 ;  /* 0x000000ffff127224 */ /* 0x000fce00078e001a */
[----:B------:R-:W-:Y:S05]  /*6380*/  WARPSYNC.COLLECTIVE R0, `(.L_x_183) ;  /* 0x0000000000087348 */ /* 0x000fea0003c00000 */
[----:B------:R0:W1:Y:S02]  /*6390*/  SHFL.DOWN P3, R26, R27, R24, R25 ;  /* 0x080000181b1a7389 */ /* 0x0000640000060019 */
[----:B01----:R-:W-:Y:S05]  /*63a0*/  ENDCOLLECTIVE ;  /* 0x000000000000791b */ /* 0x003fea0003800000 */
.L_x_183:
        /* <DEDUP_REMOVED lines=8> */
.L_x_184:
[----:B------:R-:W-:Y:S02]  /*6430*/  SEL R18, R18, RZ, !P0 ;  /* 0x000000ff12127207 */ /* 0x000fe40004000000 */
[----:B------:R-:W-:Y:S02]  /*6440*/  SEL R26, R26, RZ, !P0 ;  /* 0x000000ff1a1a7207 */ /* 0x000fe40004000000 */
[----:B------:R-:W-:Y:S02]  /*6450*/  ISETP.NE.U32.AND P0, PT, R16, 0x65, PT ;  /* 0x000000651000780c */ /* 0x000fe40003f05070 */
[----:B------:R-:W-:Y:S02]  /*6460*/  IADD3 R34, P3, P2, R18, R19, R34 ;  /* 0x0000001312227210 */ /* 0x000fe40007a7e022 */
[----:B------:R-:W-:Y:S02]  /*6470*/  ISETP.NE.AND.EX P0, PT, R17, RZ, PT, P0 ;  /* 0x000000ff1100720c */ /* 0x000fe40003f05300 */
[----:B------:R-:W-:-:S11]  /*6480*/  IADD3.X R43, PT, PT, R26, R46, R43, P3, P2 ;  /* 0x0000002e1a2b7210 */ /* 0x000fd60001fe442b */
[----:B------:R-:W-:Y:S05]  /*6490*/  WARPSYNC.COLLECTIVE R0, `(.L_x_185) ;  /* 0x0000000000087348 */ /* 0x000fea0003c00000 */
[----:B------:R-:W-:Y:S01]  /*64a0*/  VOTE.ALL P0, P0 ;  /* 0x0000000000ff7806 */ /* 0x000fe20000000000 */
[----:B------:R-:W-:-:S12]  /*64b0*/  ENDCOLLECTIVE ;  /* 0x000000000000791b */ /* 0x000fd80003800000 */
.L_x_185:
[----:B------:R-:W-:Y:S05]  /*64c0*/  BRA `(.L_x_186) ;  /* 0xffffffd800a47947 */ /* 0x000fea000383ffff */
.L_x_187:
        /* <DEDUP_REMOVED lines=11> */
.L_x_666:


//--------------------- .text._ZN3cub18CUB_300001_SM_10006detail4scan20DeviceScanInitKernelINS0_13ScanTileStateIyLb1EEEEEvT_i --------------------------
	.section	.text._ZN3cub18CUB_300001_SM_10006detail4scan20DeviceScanInitKernelINS0_13ScanTileStateIyLb1EEEEEvT_i,"ax",@progbits
	.align	128
        .global         _ZN3cub18CUB_300001_SM_10006detail4scan20DeviceScanInitKernelINS0_13ScanTileStateIyLb1EEEEEvT_i
        .type           _ZN3cub18CUB_300001_SM_10006detail4scan20DeviceScanInitKernelINS0_13ScanTileStateIyLb1EEEEEvT_i,@function
        .size           _ZN3cub18CUB_300001_SM_10006detail4scan20DeviceScanInitKernelINS0_13ScanTileStateIyLb1EEEEEvT_i,(.L_x_667 - _ZN3cub18CUB_300001_SM_10006detail4scan20DeviceScanInitKernelINS0_13ScanTileStateIyLb1EEEEEvT_i)
        .other          _ZN3cub18CUB_300001_SM_10006detail4scan20DeviceScanInitKernelINS0_13ScanTileStateIyLb1EEEEEvT_i,@"STO_CUDA_ENTRY STV_DEFAULT"
_ZN3cub18CUB_300001_SM_10006detail4scan20DeviceScanInitKernelINS0_13ScanTileStateIyLb1EEEEEvT_i:
.text._ZN3cub18CUB_300001_SM_10006detail4scan20DeviceScanInitKernelINS0_13ScanTileStateIyLb1EEEEEvT_i:
[----:B------:R-:W-:Y:S01]  /*0000*/  LDC R1, c[0x0][0x37c] ;  /* 0x0000df00ff017b82 */ /* 0x000fe20000000800 */
[----:B------:R-:W0:Y:S07]  /*0010*/  S2R R0, SR_TID.X ;  /* 0x0000000000007919 */ /* 0x000e2e0000002100 */
[----:B------:R-:W1:Y:S01]  /*0020*/  S2UR UR6, SR_CTAID.X ;  /* 0x00000000000679c3 */ /* 0x000e620000002500 */
[----:B------:R-:W2:Y:S01]  /*0030*/  LDCU UR4, c[0x0][0x388] ;  /* 0x00007100ff0477ac */ /* 0x000ea20008000800 */
[----:B------:R-:W-:-:S06]  /*0040*/  CS2R R6, SRZ ;  /* 0x0000000000067805 */ /* 0x000fcc000001ff00 */
[----:B------:R-:W1:Y:S01]  /*0050*/  LDC R5, c[0x0][0x360] ;  /* 0x0000d800ff057b82 */ /* 0x000e620000000800 */
[----:B0-----:R-:W-:Y:S01]  /*0060*/  ISETP.GT.U32.AND P0, PT, R0, 0x1f, PT ;  /* 0x0000001f0000780c */ /* 0x001fe20003f04070 */
[----:B-1----:R-:W-:-:S03]  /*0070*/  IMAD R5, R5, UR6, R0 ;  /* 0x0000000605057c24 */ /* 0x002fc6000f8e0200 */
[----:B------:R-:W-:Y:S02]  /*0080*/  ISETP.NE.OR P0, PT, RZ, UR6, P0 ;  /* 0x00000006ff007c0c */ /* 0x000fe40008705670 */
[----:B--2---:R-:W-:Y:S01]  /*0090*/  ISETP.GE.AND P1, PT, R5, UR4, PT ;  /* 0x0000000405007c0c */ /* 0x004fe2000bf26270 */
[----:B------:R-:W0:-:S12]  /*00a0*/  LDCU.64 UR4, c[0x0][0x358] ;  /* 0x00006b00ff0477ac */ /* 0x000e180008000a00 */
[----:B------:R-:W1:Y:S01]  /*00b0*/  @!P1 LDC.64 R2, c[0x0][0x380] ;  /* 0x0000e000ff029b82 */ /* 0x000e620000000a00 */
[----:B------:R-:W-:Y:S02]  /*00c0*/  @!P1 IMAD.MOV.U32 R4, RZ, RZ, 0x63 ;  /* 0x00000063ff049424 */ /* 0x000fe400078e00ff */
[----:B-1----:R-:W-:Y:S01]  /*00d0*/  @!P1 IMAD.WIDE R2, R5, 0x10, R2 ;  /* 0x0000001005029825 */ /* 0x002fe200078e0202 */
[----:B------:R-:W-:-:S05]  /*00e0*/  @!P1 MOV R5, 0x0 ;  /* 0x0000000000059802 */ /* 0x000fca0000000f00 */
[----:B0-----:R0:W-:Y:S01]  /*00f0*/  @!P1 STG.E.128 desc[UR4][R2.64+0x200], R4 ;  /* 0x0002000402009986 */ /* 0x0011e2000c101d04 */
[----:B------:R-:W-:Y:S05]  /*0100*/  @P0 EXIT ;  /* 0x000000000000094d */ /* 0x000fea0003800000 */
[----:B0-----:R-:W0:Y:S02]  /*0110*/  LDC.64 R2, c[0x0][0x380] ;  /* 0x0000e000ff027b82 */ /* 0x001e240000000a00 */
[----:B0-----:R-:W-:-:S05]  /*0120*/  IMAD.WIDE.U32 R2, R0, 0x10, R2 ;  /* 0x0000001000027825 */ /* 0x001fca00078e0002 */
[----:B------:R-:W-:Y:S01]  /*0130*/  STG.E.128 desc[UR4][R2.64], RZ ;  /* 0x000000ff02007986 */ /* 0x000fe2000c101d04 */
[----:B------:R-:W-:Y:S05]  /*0140*/  EXIT ;  /* 0x000000000000794d */ /* 0x000fea0003800000 */
.L_x_188:
        /* <DEDUP_REMOVED lines=11> */
.L_x_667:


//--------------------- .text._ZN3cub18CUB_300001_SM_10006detail4scan23DeviceCompactInitKernelINS0_13ScanTileStateIiLb1EEEPyEEvT_iT0_ --------------------------
	.section	.text._ZN3cub18CUB_300001_SM_10006detail4scan23DeviceCompactInitKernelINS0_13ScanTileStateIiLb1EEEPyEEvT_iT0_,"ax",@progbits
	.align	128
        .global         _ZN3cub18CUB_300001_SM_10006detail4scan23DeviceCompactInitKernelINS0_13ScanTileStateIiLb1EEEPyEEvT_iT0_
        .type           _ZN3cub18CUB_300001_SM_10006detail4scan23DeviceCompactInitKernelINS0_13ScanTileStateIiLb1EEEPyEEvT_iT0_,@function
        .size           _ZN3cub18CUB_300001_SM_10006detail4scan23DeviceCompactInitKernelINS0_13ScanTileStateIiLb1EEEPyEEvT_iT0_,(.L_x_668 - _ZN3cub18CUB_300001_SM_10006detail4scan23DeviceCompactInitKernelINS0_13ScanTileStateIiLb1EEEPyEEvT_iT0_)
        .other          _ZN3cub18CUB_300001_SM_10006detail4scan23DeviceCompactInitKernelINS0_13ScanTileStateIiLb1EEEPyEEvT_iT0_,@"STO_CUDA_ENTRY STV_DEFAULT"
_ZN3cub18CUB_300001_SM_10006detail4scan23DeviceCompactInitKernelINS0_13ScanTileStateIiLb1EEEPyEEvT_iT0_:
.text._ZN3cub18CUB_300001_SM_10006detail4scan23DeviceCompactInitKernelINS0_13ScanTileStateIiLb1EEEPyEEvT_iT0_:
[----:B------:R-:W-:Y:S01]  /*0000*/  LDC R1, c[0x0][0x37c] ;  /* 0x0000df00ff017b82 */ /* 0x000fe20000000800 */
[----:B------:R-:W0:Y:S07]  /*0010*/  S2R R0, SR_TID.X ;  /* 0x0000000000007919 */ /* 0x000e2e0000002100 */
[----:B------:R-:W1:Y:S01]  /*0020*/  S2UR UR6, SR_CTAID.X ;  /* 0x00000000000679c3 */ /* 0x000e620000002500 */
[----:B------:R-:W2:Y:S07]  /*0030*/  LDCU UR4, c[0x0][0x388] ;  /* 0x00007100ff0477ac */ /* 0x000eae0008000800 */
[----:B------:R-:W1:Y:S01]  /*0040*/  LDC R7, c[0x0][0x360] ;  /* 0x0000d800ff077b82 */ /* 0x000e620000000800 */
[C---:B0-----:R-:W-:Y:S01]  /*0050*/  ISETP.GT.U32.AND P0, PT, R0.reuse, 0x1f, PT ;  /* 0x0000001f0000780c */ /* 0x041fe20003f04070 */
[----:B-1----:R-:W-:Y:S01]  /*0060*/  IMAD R7, R7, UR6, R0 ;  /* 0x0000000607077c24 */ /* 0x002fe2000f8e0200 */
[----:B------:R-:W-:-:S02]  /*0070*/  LOP3.LUT P2, RZ, R0, UR6, RZ, 0xfc, !PT ;  /* 0x0000000600ff7c12 */ /* 0x000fc4000f84fcff */
[----:B------:R-:W-:Y:S02]  /*0080*/  ISETP.NE.OR P0, PT, RZ, UR6, P0 ;  /* 0x00000006ff007c0c */ /* 0x000fe40008705670 */
[----:B--2---:R-:W-:Y:S01]  /*0090*/  ISETP.GE.AND P1, PT, R7, UR4, PT ;  /* 0x0000000407007c0c */ /* 0x004fe2000bf26270 */
[----:B------:R-:W0:Y:S10]  /*00a0*/  LDCU.64 UR4, c[0x0][0x358] ;  /* 0x00006b00ff0477ac */ /* 0x000e340008000a00 */
[----:B------:R-:W1:Y:S02]  /*00b0*/  @!P0 LDC.64 R4, c[0x0][0x380] ;  /* 0x0000e000ff048b82 */ /* 0x000e640000000a00 */
[----:B------:R-:W-:-:S06]  /*00c0*/  @!P1 MOV R6, 0x63 ;  /* 0x0000006300069802 */ /* 0x000fcc0000000f00 */
[----:B------:R-:W2:Y:S01]  /*00d0*/  @!P1 LDC.64 R2, c[0x0][0x380] ;  /* 0x0000e000ff029b82 */ /* 0x000ea20000000a00 */
[----:B-1----:R-:W-:-:S04]  /*00e0*/  @!P0 IMAD.WIDE.U32 R4, R0, 0x8, R4 ;  /* 0x0000000800048825 */ /* 0x002fc800078e0004 */
[----:B--2---:R-:W-:-:S04]  /*00f0*/  @!P1 IMAD.WIDE R2, R7, 0x8, R2 ;  /* 0x0000000807029825 */ /* 0x004fc800078e0202 */
[----:B------:R-:W-:-:S05]  /*0100*/  IMAD.MOV.U32 R7, RZ, RZ, RZ ;  /* 0x000000ffff077224 */ /* 0x000fca00078e00ff */
[----:B0-----:R0:W-:Y:S04]  /*0110*/  @!P1 STG.E.64 desc[UR4][R2.64+0x100], R6 ;  /* 0x0001000602009986 */ /* 0x0011e8000c101b04 */
[----:B------:R0:W-:Y:S01]  /*0120*/  @!P0 STG.E.64 desc[UR4][R4.64], RZ ;  /* 0x000000ff04008986 */ /* 0x0001e2000c101b04 */
[----:B------:R-:W-:Y:S05]  /*0130*/  @P2 EXIT ;  /* 0x000000000000294d */ /* 0x000fea0003800000 */
[----:B0-----:R-:W0:Y:S02]  /*0140*/  LDC.64 R2, c[0x0][0x390] ;  /* 0x0000e400ff027b82 */ /* 0x001e240000000a00 */
[----:B0-----:R-:W-:Y:S01]  /*0150*/  STG.E.64 desc[UR4][R2.64], RZ ;  /* 0x000000ff02007986 */ /* 0x001fe2000c101b04 */
[----:B------:R-:W-:Y:S05]  /*0160*/  EXIT ;  /* 0x000000000000794d */ /* 0x000fea0003800000 */
.L_x_189:
        /* <DEDUP_REMOVED lines=9> */
.L_x_668:


//--------------------- .text._ZN3cub18CUB_300001_SM_10006detail6select23DeviceSelectSweepKernelINS2_10policy_hubIyNS0_8NullTypeEiLb0ELNS0_10SelectImplE0EE10Policy1000EPyPS5_S9_S9_NS0_13ScanTileStateIiLb1EEES5_N4cuda3std3__48equal_toIvEEiNS2_19streaming_context_tIlLb1EEELS6_0EEEvT0_T1_T2_T3_T4_T5_T6_T7_iT8_NS1_7vsmem_tE --------------------------
	.section	.text._ZN3cub18CUB_300001_SM_10006detail6select23DeviceSelectSweepKernelINS2_10policy_hubIyNS0_8NullTypeEiLb0ELNS0_10SelectImplE0EE10Policy1000EPyPS5_S9_S9_NS0_13ScanTileStateIiLb1EEES5_N4cuda3std3__48equal_toIvEEiNS2_19streaming_context_tIlLb1EEELS6_0EEEvT0_T1_T2_T3_T4_T5_T6_T7_iT8_NS1_7vsmem_tE,"ax",@progbits
	.align	128
        .global         _ZN3cub18CUB_300001_SM_10006detail6select23DeviceSelectSweepKernelINS2_10policy_hubIyNS0_8NullTypeEiLb0ELNS0_10SelectImplE0EE10Policy1000EPyPS5_S9_S9_NS0_13ScanTileStateIiLb1EEES5_N4cuda3std3__48equal_toIvEEiNS2_19streaming_context_tIlLb1EEELS6_0EEEvT0_T1_T2_T3_T4_T5_T6_T7_iT8_NS1_7vsmem_tE
        .type           _ZN3cub18CUB_300001_SM_10006detail6select23DeviceSelectSweepKernelINS2_10policy_hubIyNS0_8NullTypeEiLb0ELNS0_10SelectImplE0EE10Policy1000EPyPS5_S9_S9_NS0_13ScanTileStateIiLb1EEES5_N4cuda3std3__48equal_toIvEEiNS2_19streaming_context_tIlLb1EEELS6_0EEEvT0_T1_T2_T3_T4_T5_T6_T7_iT8_NS1_7vsmem_tE,@function
        .size           _ZN3cub18CUB_300001_SM_10006detail6select23DeviceSelectSweepKernelINS2_10policy_hubIyNS0_8NullTypeEiLb0ELNS0_10SelectImplE0EE10Policy1000EPyPS5_S9_S9_NS0_13ScanTileStateIiLb1EEES5_N4cuda3std3__48equal_toIvEEiNS2_19streaming_context_tIlLb1EEELS6_0EEEvT0_T1_T2_T3_T4_T5_T6_T7_iT8_NS1_7vsmem_tE,(.L_x_669 - _ZN3cub18CUB_300001_SM_10006detail6select23DeviceSelectSweepKernelINS2_10policy_hubIyNS0_8NullTypeEiLb0ELNS0_10SelectImplE0EE10Policy1000EPyPS5_S9_S9_NS0_13ScanTileStateIiLb1EEES5_N4cuda3std3__48equal_toIvEEiNS2_19streaming_context_tIlLb1EEELS6_0EEEvT0_T1_T2_T3_T4_T5_T6_T7_iT8_NS1_7vsmem_tE)
        .other          _ZN3cub18CUB_300001_SM_10006detail6select23DeviceSelectSweepKernelINS2_10policy_hubIyNS0_8NullTypeEiLb0ELNS0_10SelectImplE0EE10Policy1000EPyPS5_S9_S9_NS0_13ScanTileStateIiLb1EEES5_N4cuda3std3__48equal_toIvEEiNS2_19streaming_context_tIlLb1EEELS6_0EEEvT0_T1_T2_T3_T4_T5_T6_T7_iT8_NS1_7vsmem_tE,@"STO_CUDA_ENTRY STV_DEFAULT"
_ZN3cub18CUB_300001_SM_10006detail6select23DeviceSelectSweepKernelINS2_10policy_hubIyNS0_8NullTypeEiLb0ELNS0_10SelectImplE0EE10Policy1000EPyPS5_S9_S9_NS0_13ScanTileStateIiLb1EEES5_N4cuda3std3__48equal_toIvEEiNS2_19streaming_context_tIlLb1EEELS6_0EEEvT0_T1_T2_T3_T4_T5_T6_T7_iT8_NS1_7vsmem_tE:
.text._ZN3cub18CUB_300001_SM_10006detail6select23DeviceSelectSweepKernelINS2_10policy_hubIyNS0_8NullTypeEiLb0ELNS0_10SelectImplE0EE10Policy1000EPyPS5_S9_S9_NS0_13ScanTileStateIiLb1EEES5_N4cuda3std3__48equal_toIvEEiNS2_19streaming_context_tIlLb1EEELS6_0EEEvT0_T1_T2_T3_T4_T5_T6_T7_iT8_NS1_7vsmem_tE:
[----:B------:R-:W-:Y:S01]  /*0000*/  LDC R1, c[0x0][0x37c] ;  /* 0x0000df00ff017b82 */ /* 0x000fe20000000800 */
[----:B------:R-:W0:Y:S07]  /*0010*/  S2R R0, SR_CTAID.Y ;  /* 0x0000000000007919 */ /* 0x000e2e0000002600 */
[----:B------:R-:W0:Y:S01]  /*0020*/  S2UR UR5, SR_CTAID.X ;  /* 0x00000000000579c3 */ /* 0x000e220000002500 */
[----:B------:R-:W1:Y:S01]  /*0030*/  LDCU UR4, c[0x0][0x3b0] ;  /* 0x00007600ff0477ac */ /* 0x000e620008000800 */
[----:B------:R-:W2:Y:S06]  /*0040*/  LDCU.64 UR8, c[0x0][0x358] ;  /* 0x00006b00ff0877ac */ /* 0x000eac0008000a00 */
[----:B------:R-:W0:Y:S01]  /*0050*/  LDC R47, c[0x0][0x374] ;  /* 0x0000dd00ff2f7b82 */ /* 0x000e220000000800 */
[----:B-1----:R-:W-:Y:S01]  /*0060*/  UIADD3 UR4, UPT, UPT, UR4, -0x1, URZ ;  /* 0xffffffff04047890 */ /* 0x002fe2000fffe0ff */
[----:B0-----:R-:W-:-:S04]  /*0070*/  IMAD R47, R47, UR5, R0 ;  /* 0x000000052f2f7c24 */ /* 0x001fc8000f8e0200 */
[C---:B------:R-:W-:Y:S01]  /*0080*/  IMAD R31, R47.reuse, 0x1080, RZ ;  /* 0x000010802f1f7824 */ /* 0x040fe200078e02ff */
[----:B------:R-:W-:-:S13]  /*0090*/  ISETP.GE.AND P0, PT, R47, UR4, PT ;  /* 0x000000042f007c0c */ /* 0x000fda000bf06270 */
[----:B--2---:R-:W-:Y:S05]  /*00a0*/  @P0 BRA `(.L_x_190) ;  /* 0x00000048006c0947 */ /* 0x004fea0003800000 */
[----:B------:R-:W-:-:S13]  /*00b0*/  ISETP.NE.AND P0, PT, R47, RZ, PT ;  /* 0x000000ff2f00720c */ /* 0x000fda0003f05270 */
[----:B------:R-:W-:Y:S05]  /*00c0*/  @P0 BRA `(.L_x_191) ;  /* 0x00000020000c0947 */ /* 0x000fea0003800000 */
[----:B------:R-:W0:Y:S01]  /*00d0*/  S2R R0, SR_TID.X ;  /* 0x0000000000007919 */ /* 0x000e220000002100 */
[----:B------:R-:W1:Y:S01]  /*00e0*/  LDC.64 R4, c[0x0][0x3c8] ;  /* 0x0000f200ff047b82 */ /* 0x000e620000000a00 */
[----:B------:R-:W2:Y:S01]  /*00f0*/  LDCU.U8 UR4, c[0x0][0x3b8] ;  /* 0x00007700ff0477ac */ /* 0x000ea20008000000 */
[----:B------:R-:W3:Y:S01]  /*0100*/  LDCU.64 UR6, c[0x0][0x380] ;  /* 0x00007000ff0677ac */ /* 0x000ee20008000a00 */
[----:B--2---:R-:W-:-:S04]  /*0110*/  ISETP.NE.AND P0, PT, RZ, UR4, PT ;  /* 0x00000004ff007c0c */ /* 0x004fc8000bf05270 */
[----:B-1----:R-:W-:Y:S02]  /*0120*/  SEL R6, R5, RZ, !P0 ;  /* 0x000000ff05067207 */ /* 0x002fe40004000000 */
[C---:B0-----:R-:W-:Y:S02]  /*0130*/  LOP3.LUT R2, R0.reuse, 0x1f, RZ, 0xc0, !PT ;  /* 0x0000001f00027812 */ /* 0x041fe400078ec0ff */
[----:B------:R-:W-:-:S05]  /*0140*/  LOP3.LUT R3, R0, 0x3e0, RZ, 0xc0, !PT ;  /* 0x000003e000037812 */ /* 0x000fca00078ec0ff */
[----:B------:R-:W-:Y:S01]  /*0150*/  IMAD R2, R3, 0xb, R2 ;  /* 0x0000000b03027824 */ /* 0x000fe200078e0202 */
[----:B------:R-:W-:-:S04]  /*0160*/  SEL R3, R4, RZ, !P0 ;  /* 0x000000ff04037207 */ /* 0x000fc80004000000 */
[----:B------:R-:W-:-:S04]  /*0170*/  IADD3 R31, P1, P2, R2, R3, R31 ;  /* 0x00000003021f7210 */ /* 0x000fc80007a3e01f */
[----:B------:R-:W-:Y:S02]  /*0180*/  IADD3.X R6, PT, PT, RZ, R6, RZ, P1, P2 ;  /* 0x00000006ff067210 */ /* 0x000fe40000fe44ff */
[----:B---3--:R-:W-:-:S04]  /*0190*/  LEA R2, P1, R31, UR6, 0x3 ;  /* 0x000000061f027c11 */ /* 0x008fc8000f8218ff */
[----:B------:R-:W-:-:S05]  /*01a0*/  LEA.HI.X R3, R31, UR7, R6, 0x3, P1 ;  /* 0x000000071f037c11 */ /* 0x000fca00088f1c06 */
        /* <DEDUP_REMOVED lines=15> */
[----:B------:R-:W-:Y:S01]  /*02a0*/  BSSY.RECONVERGENT B0, `(.L_x_192) ;  /* 0x0000034000007945 */ /* 0x000fe20003800200 */
[----:B0-----:R-:W-:Y:S01]  /*02b0*/  ULEA UR4, UR5, UR4, 0x18 ;  /* 0x0000000405047291 */ /* 0x001fe2000f8ec0ff */
[----:B-1----:R-:W-:-:S05]  /*02c0*/  IMAD R16, R12, 0x160, R13 ;  /* 0x000001600c107824 */ /* 0x002fca00078e020d */
[----:B------:R-:W-:-:S05]  /*02d0*/  LEA R33, R16, UR4, 0x3 ;  /* 0x0000000410217c11 */ /* 0x000fca000f8e18ff */
[----:B--2---:R0:W-:Y:S04]  /*02e0*/  STS.64 [R33], R6 ;  /* 0x0000000621007388 */ /* 0x0041e80000000a00 */
[----:B---3--:R1:W-:Y:S04]  /*02f0*/  STS.64 [R33+0x100], R8 ;  /* 0x0001000821007388 */ /* 0x0083e80000000a00 */
[----:B----4-:R1:W-:Y:S01]  /*0300*/  STS.64 [R33+0x200], R10 ;  /* 0x0002000a21007388 */ /* 0x0103e20000000a00 */
[----:B0-----:R-:W-:-:S03]  /*0310*/  IMAD R6, R13, 0x50, R33 ;  /* 0x000000500d067824 */ /* 0x001fc600078e0221 */
        /* <DEDUP_REMOVED lines=9> */
[----:B------:R1:W0:Y:S04]  /*03b0*/  LDS.64 R2, [R6] ;  /* 0x0000000006027984 */ /* 0x0002280000000a00 */
        /* <DEDUP_REMOVED lines=10> */
[----:B------:R-:W-:Y:S05]  /*0460*/  @!P0 BRA `(.L_x_193) ;  /* 0x00000000002c8947 */ /* 0x000fea0003800000 */
[----:B------:R-:W-:Y:S01]  /*0470*/  BAR.SYNC.DEFER_BLOCKING 0x0 ;  /* 0x0000000000007b1d */ /* 0x000fe20000010000 */
[C---:B------:R-:W-:Y:S02]  /*0480*/  ISETP.NE.AND P1, PT, R0.reuse, RZ, PT ;  /* 0x000000ff0000720c */ /* 0x040fe40003f25270 */
[----:B------:R-:W-:Y:S02]  /*0490*/  LEA R41, R0, UR4, 0x3 ;  /* 0x0000000400297c11 */ /* 0x000fe4000f8e18ff */
[----:B------:R-:W-:-:S03]  /*04a0*/  PLOP3.LUT P0, PT, PT, PT, PT, 0x80, 0x8 ;  /* 0x000000000008781c */ /* 0x000fc60003f0f070 */
[----:B0-----:R0:W-:Y:S01]  /*04b0*/  STS.64 [R41+0xc50], R34 ;  /* 0x000c502229007388 */ /* 0x0011e20000000a00 */
[----:B------:R-:W-:Y:S06]  /*04c0*/  BAR.SYNC.DEFER_BLOCKING 0x0 ;  /* 0x0000000000007b1d */ /* 0x000fec0000010000 */
[----:B------:R-:W-:Y:S05]  /*04d0*/  @!P1 BRA `(.L_x_194) ;  /* 0x0000000000409947 */ /* 0x000fea0003800000 */
[----:B------:R-:W5:Y:S02]  /*04e0*/  LDS.64 R4, [R41+0xc48] ;  /* 0x000c480029047984 */ /* 0x000f640000000a00 */
[----:B-----5:R-:W-:-:S04]  /*04f0*/  ISETP.NE.U32.AND P0, PT, R4, R2, PT ;  /* 0x000000020400720c */ /* 0x020fc80003f05070 */
[----:B------:R-:W-:Y:S01]  /*0500*/  ISETP.NE.AND.EX P0, PT, R5, R3, PT, P0 ;  /* 0x000000030500720c */ /* 0x000fe20003f05300 */
[----:B------:R-:W-:-:S12]  /*0510*/  BRA `(.L_x_194) ;  /* 0x0000000000307947 */ /* 0x000fd80003800000 */
.L_x_193:
[----:B------:R-:W-:-:S13]  /*0520*/  ISETP.NE.AND P0, PT, R0, RZ, PT ;  /* 0x000000ff0000720c */ /* 0x000fda0003f05270 */
[----:B-1----:R-:W-:-:S04]  /*0530*/  @!P0 LEA R6, P1, R4, UR6, 0x3 ;  /* 0x0000000604068c11 */ /* 0x002fc8000f8218ff */
[----:B------:R-:W-:-:S05]  /*0540*/  @!P0 LEA.HI.X R7, R4, UR7, R5, 0x3, P1 ;  /* 0x0000000704078c11 */ /* 0x000fca00088f1c05 */
[----:B------:R1:W5:Y:S01]  /*0550*/  @!P0 LDG.E.64 R4, desc[UR8][R6.64+-0x8] ;  /* 0xfffff80806048981 */ /* 0x000362000c1e1b00 */
[C---:B------:R-:W-:Y:S01]  /*0560*/  LEA R41, R0.reuse, UR4, 0x3 ;  /* 0x0000000400297c11 */ /* 0x040fe2000f8e18ff */
[----:B------:R-:W-:Y:S01]  /*0570*/  BAR.SYNC.DEFER_BLOCKING 0x0 ;  /* 0x0000000000007b1d */ /* 0x000fe20000010000 */
[----:B------:R-:W-:-:S05]  /*0580*/  ISETP.NE.AND P0, PT, R0, RZ, PT ;  /* 0x000000ff0000720c */ /* 0x000fca0003f05270 */
[----:B0-----:R-:W-:Y:S02]  /*0590*/  STS.64 [R41+0xc50], R34 ;  /* 0x000c502229007388 */ /* 0x001fe40000000a00 */
[----:B------:R-:W-:Y:S06]  /*05a0*/  BAR.SYNC.DEFER_BLOCKING 0x0 ;  /* 0x0000000000007b1d */ /* 0x000fec0000010000 */
[----:B-----5:R-:W0:Y:S02]  /*05b0*/  @P0 LDS.64 R4, [R41+0xc48] ;  /* 0x000c480029040984 */ /* 0x020e240000000a00 */
[----:B0-----:R-:W-:-:S04]  /*05c0*/  ISETP.NE.U32.AND P0, PT, R4, R2, PT ;  /* 0x000000020400720c */ /* 0x001fc80003f05070 */
[----:B-1----:R-:W-:-:S13]  /*05d0*/  ISETP.NE.AND.EX P0, PT, R5, R3, PT, P0 ;  /* 0x000000030500720c */ /* 0x002fda0003f05300 */
.L_x_194:
[----:B------:R-:W-:Y:S05]  /*05e0*/  BSYNC.RECONVERGENT B0 ;  /* 0x0000000000007941 */ /* 0x000fea0003800200 */
.L_x_192:
[----:B--2---:R-:W-:Y:S01]  /*05f0*/  ISETP.NE.U32.AND P1, PT, R2, R16, PT ;  /* 0x000000100200720c */ /* 0x004fe20003f25070 */
[----:B------:R-:W-:Y:S01]  /*0600*/  BAR.SYNC.DEFER_BLOCKING 0x0 ;  /* 0x0000000000007b1d */ /* 0x000fe20000010000 */
[----:B---3--:R-:W-:Y:S02]  /*0610*/  ISETP.NE.U32.AND P2, PT, R16, R18, PT ;  /* 0x000000121000720c */ /* 0x008fe40003f45070 */
[----:B------:R-:W-:Y:S02]  /*0620*/  ISETP.NE.AND.EX P1, PT, R3, R17, PT, P1 ;  /* 0x000000110300720c */ /* 0x000fe40003f25310 */
[----:B------:R-:W-:Y:S01]  /*0630*/  ISETP.NE.AND.EX P2, PT, R17, R19, PT, P2 ;  /* 0x000000131100720c */ /* 0x000fe20003f45320 */
[----:B------:R-:W2:Y:S01]  /*0640*/  LDCU.U8 UR6, c[0x0][0x3b8] ;  /* 0x00007700ff0677ac */ /* 0x000ea20008000000 */
[----:B------:R-:W-:Y:S02]  /*0650*/  SEL R48, RZ, 0x1, !P0 ;  /* 0x00000001ff307807 */ /* 0x000fe40004000000 */
[----:B----4-:R-:W-:-:S02]  /*0660*/  ISETP.NE.U32.AND P3, PT, R18, R20, PT ;  /* 0x000000141200720c */ /* 0x010fc40003f65070 */
[----:B------:R-:W-:Y:S01]  /*0670*/  ISETP.NE.AND P6, PT, R12, 0x6, PT ;  /* 0x000000060c00780c */ /* 0x000fe20003fc5270 */
[----:B------:R-:W-:Y:S01]  /*0680*/  VIADD R46, R48, 0x1 ;  /* 0x00000001302e7836 */ /* 0x000fe20000000000 */
[C---:B------:R-:W-:Y:S02]  /*0690*/  ISETP.NE.AND P5, PT, R12.reuse, 0x7, PT ;  /* 0x000000070c00780c */ /* 0x040fe40003fa5270 */
[----:B------:R-:W-:Y:S01]  /*06a0*/  ISETP.NE.AND P4, PT, R12, 0x8, PT ;  /* 0x000000080c00780c */ /* 0x000fe20003f85270 */
[----:B------:R-:W-:Y:S01]  /*06b0*/  @!P1 IMAD.MOV R46, RZ, RZ, R48 ;  /* 0x000000ffff2e9224 */ /* 0x000fe200078e0230 */
[----:B------:R-:W-:Y:S02]  /*06c0*/  ISETP.NE.AND.EX P1, PT, R19, R21, PT, P3 ;  /* 0x000000151300720c */ /* 0x000fe40003f25330 */
[----:B------:R-:W-:Y:S01]  /*06d0*/  ISETP.NE.U32.AND P3, PT, R20, R22, PT ;  /* 0x000000161400720c */ /* 0x000fe20003f65070 */
[----:B------:R-:W-:Y:S02]  /*06e0*/  VIADD R44, R46, 0x1 ;  /* 0x000000012e2c7836 */ /* 0x000fe40000000000 */
[----:B------:R-:W-:Y:S01]  /*06f0*/  @!P2 IMAD.MOV R44, RZ, RZ, R46 ;  /* 0x000000ffff2ca224 */ /* 0x000fe200078e022e */
[----:B------:R-:W-:-:S02]  /*0700*/  ISETP.NE.AND.EX P2, PT, R21, R23, PT, P3 ;  /* 0x000000171500720c */ /* 0x000fc40003f45330 */
[----:B------:R-:W-:Y:S01]  /*0710*/  ISETP.NE.U32.AND P3, PT, R22, R24, PT ;  /* 0x000000181600720c */ /* 0x000fe20003f65070 */
[----:B------:R-:W-:-:S04]  /*0720*/  VIADD R42, R44, 0x1 ;  /* 0x000000012c2a7836 */ /* 0x000fc80000000000 */
[----:B------:R-:W-:Y:S01]  /*0730*/  @!P1 IMAD.MOV R42, RZ, RZ, R44 ;  /* 0x000000ffff2a9224 */ /* 0x000fe200078e022c */
[----:B------:R-:W-:Y:S02]  /*0740*/  ISETP.NE.AND.EX P1, PT, R23, R25, PT, P3 ;  /* 0x000000191700720c */ /* 0x000fe40003f25330 */
[----:B------:R-:W-:Y:S01]  /*0750*/  ISETP.NE.U32.AND P3, PT, R24, R26, PT ;  /* 0x0000001a1800720c */ /* 0x000fe20003f65070 */
[----:B------:R-:W-:Y:S02]  /*0760*/  VIADD R43, R42, 0x1 ;  /* 0x000000012a2b7836 */ /* 0x000fe40000000000 */
[----:B------:R-:W-:Y:S01]  /*0770*/  @!P2 IMAD.MOV R43, RZ, RZ, R42 ;  /* 0x000000ffff2ba224 */ /* 0x000fe200078e022a */
[----:B------:R-:W-:Y:S02]  /*0780*/  ISETP.NE.AND.EX P2, PT, R25, R27, PT, P3 ;  /* 0x0000001b1900720c */ /* 0x000fe40003f45330 */
        /* <DEDUP_REMOVED lines=16> */
[----:B------:R-:W-:Y:S01]  /*0890*/  ISETP.NE.AND P3, PT, R12, 0x3, PT ;  /* 0x000000030c00780c */ /* 0x000fe20003f65270 */
[----:B------:R-:W-:-:S04]  /*08a0*/  VIADD R53, R51, 0x1 ;  /* 0x0000000133357836 */ /* 0x000fc80000000000 */
[----:B------:R-:W-:-:S04]  /*08b0*/  @!P1 IMAD.MOV R53, RZ, RZ, R51 ;  /* 0x000000ffff359224 */ /* 0x000fc800078e0233 */
[----:B------:R-:W-:Y:S02]  /*08c0*/  VIADD R36, R53, 0x1 ;  /* 0x0000000135247836 */ /* 0x000fe40000000000 */
[----:B------:R-:W-:Y:S01]  /*08d0*/  @!P2 IMAD.MOV R36, RZ, RZ, R53 ;  /* 0x000000ffff24a224 */ /* 0x000fe200078e0235 */
[----:B------:R-:W-:-:S04]  /*08e0*/  ISETP.NE.AND P2, PT, R13, 0x1f, PT ;  /* 0x0000001f0d00780c */ /* 0x000fc80003f45270 */
[----:B------:R-:W3:Y:S09]  /*08f0*/  SHFL.UP P1, R5, R36, 0x1, RZ ;  /* 0x0420000024057989 */ /* 0x000ef200000200ff */
[----:B------:R-:W-:Y:S01]  /*0900*/  @!P2 LEA R38, R12, UR4, 0x2 ;  /* 0x000000040c26ac11 */ /* 0x000fe2000f8e10ff */
[----:B---3--:R-:W-:-:S05]  /*0910*/  @P1 IMAD.IADD R5, R5, 0x1, R36 ;  /* 0x0000000105051824 */ /* 0x008fca00078e0224 */
[----:B------:R-:W3:Y:S02]  /*0920*/  SHFL.UP P1, R4, R5, 0x2, RZ ;  /* 0x0440000005047989 */ /* 0x000ee400000200ff */
[----:B---3--:R-:W-:-:S05]  /*0930*/  @P1 IMAD.IADD R4, R5, 0x1, R4 ;  /* 0x0000000105041824 */ /* 0x008fca00078e0204 */
[----:B-1----:R-:W1:Y:S02]  /*0940*/  SHFL.UP P1, R15, R4, 0x4, RZ ;  /* 0x04800000040f7989 */ /* 0x002e6400000200ff */
[----:B-1----:R-:W-:-:S05]  /*0950*/  @P1 IMAD.IADD R15, R4, 0x1, R15 ;  /* 0x00000001040f1824 */ /* 0x002fca00078e020f */
[----:B------:R-:W1:Y:S02]  /*0960*/  SHFL.UP P1, R14, R15, 0x8, RZ ;  /* 0x050000000f0e7989 */ /* 0x000e6400000200ff */
[----:B-1----:R-:W-:-:S05]  /*0970*/  @P1 IMAD.IADD R14, R15, 0x1, R14 ;  /* 0x000000010f0e1824 */ /* 0x002fca00078e020e */
[----:B------:R-:W1:Y:S02]  /*0980*/  SHFL.UP P1, R37, R14, 0x10, RZ ;  /* 0x060000000e257989 */ /* 0x000e6400000200ff */
[----:B-1----:R-:W-:Y:S01]  /*0990*/  @P1 IMAD.IADD R37, R14, 0x1, R37 ;  /* 0x000000010e251824 */ /* 0x002fe200078e0225 */
[----:B------:R-:W-:-:S03]  /*09a0*/  ISETP.NE.AND P1, PT, R12, 0x2, PT ;  /* 0x000000020c00780c */ /* 0x000fc60003f25270 */
[----:B------:R-:W-:Y:S01]  /*09b0*/  IMAD.IADD R36, R37, 0x1, -R36 ;  /* 0x0000000125247824 */ /* 0x000fe200078e0a24 */
[----:B------:R-:W-:Y:S01]  /*09c0*/  @!P2 STS [R38], R37 ;  /* 0x000000252600a388 */ /* 0x000fe20000000800 */
[----:B------:R-:W-:Y:S01]  /*09d0*/  BAR.SYNC.DEFER_BLOCKING 0x0 ;  /* 0x0000000000007b1d */ /* 0x000fe20000010000 */
[----:B------:R-:W-:-:S04]  /*09e0*/  ISETP.NE.AND P2, PT, R13, RZ, PT ;  /* 0x000000ff0d00720c */ /* 0x000fc80003f45270 */
[----:B------:R-:W-:Y:S01]  /*09f0*/  SEL R36, R36, RZ, P2 ;  /* 0x000000ff24247207 */ /* 0x000fe20001000000 */
[----:B------:R-:W1:Y:S04]  /*0a00*/  LDS.128 R4, [UR4] ;  /* 0x00000004ff047984 */ /* 0x000e680008000c00 */
[----:B------:R-:W3:Y:S01]  /*0a10*/  LDS.128 R8, [UR4+0x10] ;  /* 0x00001004ff087984 */ /* 0x000ee20008000c00 */
[----:B-1----:R-:W-:-:S04]  /*0a20*/  IMAD.IADD R15, R4, 0x1, R5 ;  /* 0x00000001040f7824 */ /* 0x002fc800078e0205 */
[----:B------:R-:W-:Y:S01]  /*0a30*/  IMAD.IADD R14, R6, 0x1, R15 ;  /* 0x00000001060e7824 */ /* 0x000fe200078e020f */
[----:B------:R-:W-:Y:S02]  /*0a40*/  SEL R13, R15, R4, !P1 ;  /* 0x000000040f0d7207 */ /* 0x000fe40004800000 */
[----:B------:R-:W-:Y:S02]  /*0a50*/  ISETP.NE.AND P1, PT, R12, 0x4, PT ;  /* 0x000000040c00780c */ /* 0x000fe40003f25270 */
[----:B------:R-:W-:Y:S01]  /*0a60*/  SEL R13, R14, R13, !P3 ;  /* 0x0000000d0e0d7207 */ /* 0x000fe20005800000 */
[----:B------:R-:W-:Y:S01]  /*0a70*/  IMAD.IADD R14, R7, 0x1, R14 ;  /* 0x00000001070e7824 */ /* 0x000fe200078e020e */
[----:B------:R-:W-:-:S04]  /*0a80*/  ISETP.NE.AND P3, PT, R12, 0x5, PT ;  /* 0x000000050c00780c */ /* 0x000fc80003f65270 */
[C---:B------:R-:W-:Y:S01]  /*0a90*/  SEL R13, R14.reuse, R13, !P1 ;  /* 0x0000000d0e0d7207 */ /* 0x040fe20004800000 */
[----:B---3--:R-:W-:Y:S01]  /*0aa0*/  IMAD.IADD R14, R14, 0x1, R8 ;  /* 0x000000010e0e7824 */ /* 0x008fe200078e0208 */
[----:B------:R-:W-:-:S03]  /*0ab0*/  ISETP.NE.AND P1, PT, R12, 0xa, PT ;  /* 0x0000000a0c00780c */ /* 0x000fc60003f25270 */
[----:B------:R-:W-:Y:S01]  /*0ac0*/  IMAD.IADD R38, R9, 0x1, R14 ;  /* 0x0000000109267824 */ /* 0x000fe200078e020e */
[----:B------:R-:W-:Y:S02]  /*0ad0*/  SEL R13, R14, R13, !P3 ;  /* 0x0000000d0e0d7207 */ /* 0x000fe40005800000 */
[----:B------:R-:W-:Y:S02]  /*0ae0*/  ISETP.NE.AND P3, PT, R12, 0x9, PT ;  /* 0x000000090c00780c */ /* 0x000fe40003f65270 */
[----:B------:R-:W-:Y:S01]  /*0af0*/  SEL R39, R38, R13, !P6 ;  /* 0x0000000d26277207 */ /* 0x000fe20007000000 */
[----:B------:R-:W-:Y:S01]  /*0b00*/  IMAD.IADD R38, R10, 0x1, R38 ;  /* 0x000000010a267824 */ /* 0x000fe200078e0226 */
[----:B------:R-:W-:Y:S02]  /*0b10*/  ISETP.NE.AND P6, PT, R12, 0xb, PT ;  /* 0x0000000b0c00780c */ /* 0x000fe40003fc5270 */
[----:B------:R-:W1:Y:S02]  /*0b20*/  LDS.128 R12, [UR4+0x20] ;  /* 0x00002004ff0c7984 */ /* 0x000e640008000c00 */
[----:B------:R-:W-:Y:S01]  /*0b30*/  SEL R39, R38, R39, !P5 ;  /* 0x0000002726277207 */ /* 0x000fe20006800000 */
[----:B------:R-:W-:-:S05]  /*0b40*/  IMAD.IADD R38, R11, 0x1, R38 ;  /* 0x000000010b267824 */ /* 0x000fca00078e0226 */
[C---:B------:R-:W-:Y:S01]  /*0b50*/  SEL R39, R38.reuse, R39, !P4 ;  /* 0x0000002726277207 */ /* 0x040fe20006000000 */
[----:B-1----:R-:W-:-:S05]  /*0b60*/  IMAD.IADD R38, R38, 0x1, R12 ;  /* 0x0000000126267824 */ /* 0x002fca00078e020c */
[----:B------:R-:W-:Y:S01]  /*0b70*/  SEL R39, R38, R39, !P3 ;  /* 0x0000002726277207 */ /* 0x000fe20005800000 */
[----:B------:R-:W-:Y:S01]  /*0b80*/  IMAD.IADD R38, R13, 0x1, R38 ;  /* 0x000000010d267824 */ /* 0x000fe200078e0226 */
[----:B------:R-:W-:-:S04]  /*0b90*/  ISETP.NE.AND P3, PT, R0, RZ, PT ;  /* 0x000000ff0000720c */ /* 0x000fc80003f65270 */
[----:B------:R-:W-:Y:S01]  /*0ba0*/  SEL R39, R38, R39, !P1 ;  /* 0x0000002726277207 */ /* 0x000fe20004800000 */
[----:B------:R-:W-:Y:S01]  /*0bb0*/  IMAD.IADD R38, R14, 0x1, R38 ;  /* 0x000000010e267824 */ /* 0x000fe200078e0226 */
[----:B------:R-:W-:-:S04]  /*0bc0*/  ISETP.GE.U32.AND P1, PT, R0, 0x20, PT ;  /* 0x000000200000780c */ /* 0x000fc80003f26070 */
[----:B------:R-:W-:-:S04]  /*0bd0*/  SEL R39, R38, R39, !P6 ;  /* 0x0000002726277207 */ /* 0x000fc80007000000 */
[----:B------:R-:W-:-:S05]  /*0be0*/  SEL R39, R39, RZ, P1 ;  /* 0x000000ff27277207 */ /* 0x000fca0000800000 */
[----:B------:R-:W-:Y:S02]  /*0bf0*/  IMAD.IADD R40, R39, 0x1, R36 ;  /* 0x0000000127287824 */ /* 0x000fe400078e0224 */
[----:B------:R-:W1:Y:S01]  /*0c00*/  @!P3 LDC.64 R36, c[0x0][0x3a0] ;  /* 0x0000e800ff24bb82 */ /* 0x000e620000000a00 */
[----:B------:R-:W-:Y:S02]  /*0c10*/  IMAD.IADD R39, R15, 0x1, R38 ;  /* 0x000000010f277824 */ /* 0x000fe400078e0226 */
[----:B------:R-:W-:Y:S02]  /*0c20*/  @!P3 IMAD.MOV.U32 R38, RZ, RZ, 0x65 ;  /* 0x00000065ff26b424 */ /* 0x000fe400078e00ff */
[--C-:B------:R-:W-:Y:S01]  /*0c30*/  IMAD.IADD R48, R48, 0x1, R40.reuse ;  /* 0x0000000130307824 */ /* 0x100fe200078e0228 */
[----:B------:R-:W-:Y:S01]  /*0c40*/  ISETP.GT.AND P1, PT, R39, 0x180, PT ;  /* 0x000001802700780c */ /* 0x000fe20003f24270 */
        /* <DEDUP_REMOVED lines=8> */
[----:B------:R-:W-:Y:S01]  /*0cd0*/  IMAD.IADD R53, R53, 0x1, R40 ;  /* 0x0000000135357824 */ /* 0x000fe200078e0228 */
[----:B-1----:R1:W-:Y:S01]  /*0ce0*/  @!P3 ST.E.64.STRONG.GPU desc[UR8][R36.64+0x100], R38 ;  /* 0x000100262400b985 */ /* 0x0023e2000c10fb08 */
[----:B--2---:R-:W-:Y:S05]  /*0cf0*/  @P1 BRA `(.L_x_195) ;  /* 0x0000000800b41947 */ /* 0x004fea0003800000 */
[----:B------:R-:W-:Y:S04]  /*0d00*/  BSSY.RECONVERGENT B0, `(.L_x_196) ;  /* 0x000000d000007945 */ /* 0x000fe80003800200 */
[----:B------:R-:W-:Y:S05]  /*0d10*/  @!P0 BRA `(.L_x_197) ;  /* 0x00000000002c8947 */ /* 0x000fea0003800000 */
[----:B------:R-:W-:Y:S01]  /*0d20*/  UISETP.NE.AND UP0, UPT, UR6, URZ, UPT ;  /* 0x000000ff0600728c */ /* 0x000fe2000bf05270 */
[----:B------:R-:W-:Y:S01]  /*0d30*/  CS2R R4, SRZ ;  /* 0x0000000000047805 */ /* 0x000fe2000001ff00 */
[----:B------:R-:W2:Y:S07]  /*0d40*/  LDCU.64 UR4, c[0x0][0x390] ;  /* 0x00007200ff0477ac */ /* 0x000eae0008000a00 */
[----:B------:R-:W-:Y:S05]  /*0d50*/  BRA.U UP0, `(.L_x_198) ;  /* 0x0000000100087547 */ /* 0x000fea000b800000 */
[----:B------:R-:W3:Y:S02]  /*0d60*/  LDC.64 R4, c[0x0][0x3d0] ;  /* 0x0000f400ff047b82 */ /* 0x000ee40000000a00 */
[----:B---3--:R-:W5:Y:S02]  /*0d70*/  LDG.E.64 R4, desc[UR8][R4.64] ;  /* 0x0000000804047981 */ /* 0x008f64000c1e1b00 */
.L_x_198:
[----:B-----5:R-:W-:-:S04]  /*0d80*/  IADD3 R0, P0, PT, R40, R4, RZ ;  /* 0x0000000428007210 */ /* 0x020fc80007f1e0ff */
[----:B------:R-:W-:Y:S02]  /*0d90*/  LEA.HI.X.SX32 R5, R40, R5, 0x1, P0 ;  /* 0x0000000528057211 */ /* 0x000fe400000f0eff */
[----:B--2---:R-:W-:-:S04]  /*0da0*/  LEA R4, P0, R0, UR4, 0x3 ;  /* 0x0000000400047c11 */ /* 0x004fc8000f8018ff */
[----:B------:R-:W-:-:S05]  /*0db0*/  LEA.HI.X R5, R0, UR5, R5, 0x3, P0 ;  /* 0x0000000500057c11 */ /* 0x000fca00080f1c05 */
[----:B------:R2:W-:Y:S04]  /*0dc0*/  STG.E.64 desc[UR8][R4.64], R2 ;  /* 0x0000000204007986 */ /* 0x0005e8000c101b08 */
.L_x_197:
[----:B------:R-:W-:Y:S05]  /*0dd0*/  BSYNC.RECONVERGENT B0 ;  /* 0x0000000000007941 */ /* 0x000fea0003800200 */
.L_x_196:
[----:B------:R-:W-:Y:S01]  /*0de0*/  ISETP.NE.U32.AND P0, PT, R2, R16, PT ;  /* 0x000000100200720c */ /* 0x000fe20003f05070 */
[----:B------:R-:W-:Y:S03]  /*0df0*/  BSSY.RECONVERGENT B0, `(.L_x_199) ;  /* 0x000000e000007945 */ /* 0x000fe60003800200 */
[----:B------:R-:W-:-:S13]  /*0e00*/  ISETP.NE.AND.EX P0, PT, R3, R17, PT, P0 ;  /* 0x000000110300720c */ /* 0x000fda0003f05300 */
[----:B------:R-:W-:Y:S05]  /*0e10*/  @!P0 BRA `(.L_x_200) ;  /* 0x00000000002c8947 */ /* 0x000fea0003800000 */
[----:B------:R-:W-:Y:S01]  /*0e20*/  UISETP.NE.AND UP0, UPT, UR6, URZ, UPT ;  /* 0x000000ff0600728c */ /* 0x000fe2000bf05270 */
[----:B--2---:R-:W-:Y:S01]  /*0e30*/  CS2R R2, SRZ ;  /* 0x0000000000027805 */ /* 0x004fe2000001ff00 */
[----:B------:R-:W2:Y:S07]  /*0e40*/  LDCU.64 UR4, c[0x0][0x390] ;  /* 0x00007200ff0477ac */ /* 0x000eae0008000a00 */
[----:B------:R-:W-:Y:S05]  /*0e50*/  BRA.U UP0, `(.L_x_201) ;  /* 0x0000000100087547 */ /* 0x000fea000b800000 */
[----:B------:R-:W3:Y:S02]  /*0e60*/  LDC.64 R2, c[0x0][0x3d0] ;  /* 0x0000f400ff027b82 */ /* 0x000ee40000000a00 */
[----:B---3--:R-:W5:Y:S02]  /*0e70*/  LDG.E.64 R2, desc[UR8][R2.64] ;  /* 0x0000000802027981 */ /* 0x008f64000c1e1b00 */
.L_x_201:
[----:B-----5:R-:W-:-:S04]  /*0e80*/  IADD3 R0, P0, PT, R48, R2, RZ ;  /* 0x0000000230007210 */ /* 0x020fc80007f1e0ff */
[----:B------:R-:W-:Y:S02]  /*0e90*/  LEA.HI.X.SX32 R3, R48, R3, 0x1, P0 ;  /* 0x0000000330037211 */ /* 0x000fe400000f0eff */
[----:B--2---:R-:W-:-:S04]  /*0ea0*/  LEA R2, P0, R0, UR4, 0x3 ;  /* 0x0000000400027c11 */ /* 0x004fc8000f8018ff */
[----:B------:R-:W-:-:S05]  /*0eb0*/  LEA.HI.X R3, R0, UR5, R3, 0x3, P0 ;  /* 0x0000000500037c11 */ /* 0x000fca00080f1c03 */
[----:B------:R3:W-:Y:S04]  /*0ec0*/  STG.E.64 desc[UR8][R2.64], R16 ;  /* 0x0000001002007986 */ /* 0x0007e8000c101b08 */
.L_x_200:
[----:B------:R-:W-:Y:S05]  /*0ed0*/  BSYNC.RECONVERGENT B0 ;  /* 0x0000000000007941 */ /* 0x000fea0003800200 */
.L_x_199:
[----:B------:R-:W-:Y:S01]  /*0ee0*/  ISETP.NE.U32.AND P0, PT, R16, R18, PT ;  /* 0x000000121000720c */ /* 0x000fe20003f05070 */
[----:B------:R-:W-:Y:S03]  /*0ef0*/  BSSY.RECONVERGENT B0, `(.L_x_202) ;  /* 0x000000e000007945 */ /* 0x000fe60003800200 */
[----:B------:R-:W-:-:S13]  /*0f00*/  ISETP.NE.AND.EX P0, PT, R17, R19, PT, P0 ;  /* 0x000000131100720c */ /* 0x000fda0003f05300 */
[----:B------:R-:W-:Y:S05]  /*0f10*/  @!P0 BRA `(.L_x_203) ;  /* 0x00000000002c8947 */ /* 0x000fea0003800000 */
[----:B------:R-:W-:Y:S01]  /*0f20*/  UISETP.NE.AND UP0, UPT, UR6, URZ, UPT ;  /* 0x000000ff0600728c */ /* 0x000fe2000bf05270 */
[----:B--23--:R-:W-:Y:S01]  /*0f30*/  CS2R R2, SRZ ;  /* 0x0000000000027805 */ /* 0x00cfe2000001ff00 */
[----:B------:R-:W2:Y:S07]  /*0f40*/  LDCU.64 UR4, c[0x0][0x390] ;  /* 0x00007200ff0477ac */ /* 0x000eae0008000a00 */
[----:B------:R-:W-:Y:S05]  /*0f50*/  BRA.U UP0, `(.L_x_204) ;  /* 0x0000000100087547 */ /* 0x000fea000b800000 */
[----:B------:R-:W3:Y:S02]  /*0f60*/  LDC.64 R2, c[0x0][0x3d0] ;  /* 0x0000f400ff027b82 */ /* 0x000ee40000000a00 */
[----:B---3--:R-:W5:Y:S02]  /*0f70*/  LDG.E.64 R2, desc[UR8][R2.64] ;  /* 0x0000000802027981 */ /* 0x008f64000c1e1b00 */
.L_x_204:
[----:B-----5:R-:W-:-:S04]  /*0f80*/  IADD3 R0, P0, PT, R46, R2, RZ ;  /* 0x000000022e007210 */ /* 0x020fc80007f1e0ff */
[----:B------:R-:W-:Y:S02]  /*0f90*/  LEA.HI.X.SX32 R3, R46, R3, 0x1, P0 ;  /* 0x000000032e037211 */ /* 0x000fe400000f0eff */
[----:B--2---:R-:W-:-:S04]  /*0fa0*/  LEA R2, P0, R0, UR4, 0x3 ;  /* 0x0000000400027c11 */ /* 0x004fc8000f8018ff */
[----:B------:R-:W-:-:S05]  /*0fb0*/  LEA.HI.X R3, R0, UR5, R3, 0x3, P0 ;  /* 0x0000000500037c11 */ /* 0x000fca00080f1c03 */
[----:B------:R4:W-:Y:S04]  /*0fc0*/  STG.E.64 desc[UR8][R2.64], R18 ;  /* 0x0000001202007986 */ /* 0x0009e8000c101b08 */
.L_x_203:
[----:B------:R-:W-:Y:S05]  /*0fd0*/  BSYNC.RECONVERGENT B0 ;  /* 0x0000000000007941 */ /* 0x000fea0003800200 */
.L_x_202:
[----:B------:R-:W-:Y:S01]  /*0fe0*/  ISETP.NE.U32.AND P0, PT, R18, R20, PT ;  /* 0x000000141200720c */ /* 0x000fe20003f05070 */
[----:B------:R-:W-:Y:S03]  /*0ff0*/  BSSY.RECONVERGENT B0, `(.L_x_205) ;  /* 0x000000e000007945 */ /* 0x000fe60003800200 */
[----:B------:R-:W-:-:S13]  /*1000*/  ISETP.NE.AND.EX P0, PT, R19, R21, PT, P0 ;  /* 0x000000151300720c */ /* 0x000fda0003f05300 */
[----:B------:R-:W-:Y:S05]  /*1010*/  @!P0 BRA `(.L_x_206) ;  /* 0x00000000002c8947 */ /* 0x000fea0003800000 */
[----:B------:R-:W-:Y:S01]  /*1020*/  UISETP.NE.AND UP0, UPT, UR6, URZ, UPT ;  /* 0x000000ff0600728c */ /* 0x000fe2000bf05270 */
[----:B--234-:R-:W-:Y:S01]  /*1030*/  CS2R R2, SRZ ;  /* 0x0000000000027805 */ /* 0x01cfe2000001ff00 */
[----:B------:R-:W2:Y:S07]  /*1040*/  LDCU.64 UR4, c[0x0][0x390] ;  /* 0x00007200ff0477ac */ /* 0x000eae0008000a00 */
[----:B------:R-:W-:Y:S05]  /*1050*/  BRA.U UP0, `(.L_x_207) ;  /* 0x0000000100087547 */ /* 0x000fea000b800000 */
[----:B------:R-:W3:Y:S02]  /*1060*/  LDC.64 R2, c[0x0][0x3d0] ;  /* 0x0000f400ff027b82 */ /* 0x000ee40000000a00 */
[----:B---3--:R-:W5:Y:S02]  /*1070*/  LDG.E.64 R2, desc[UR8][R2.64] ;  /* 0x0000000802027981 */ /* 0x008f64000c1e1b00 */
.L_x_207:
[----:B-----5:R-:W-:-:S04]  /*1080*/  IADD3 R0, P0, PT, R44, R2, RZ ;  /* 0x000000022c007210 */ /* 0x020fc80007f1e0ff */
[----:B------:R-:W-:Y:S02]  /*1090*/  LEA.HI.X.SX32 R3, R44, R3, 0x1, P0 ;  /* 0x000000032c037211 */ /* 0x000fe400000f0eff */
[----:B--2---:R-:W-:-:S04]  /*10a0*/  LEA R2, P0, R0, UR4, 0x3 ;  /* 0x0000000400027c11 */ /* 0x004fc8000f8018ff */
[----:B------:R-:W-:-:S05]  /*10b0*/  LEA.HI.X R3, R0, UR5, R3, 0x3, P0 ;  /* 0x0000000500037c11 */ /* 0x000fca00080f1c03 */
[----:B------:R2:W-:Y:S04]  /*10c0*/  STG.E.64 desc[UR8][R2.64], R20 ;  /* 0x0000001402007986 */ /* 0x0005e8000c101b08 */
.L_x_206:
[----:B------:R-:W-:Y:S05]  /*10d0*/  BSYNC.RECONVERGENT B0 ;  /* 0x0000000000007941 */ /* 0x000fea0003800200 */
.L_x_205:
        /* <DEDUP_REMOVED lines=10> */
.L_x_210:
[----:B-----5:R-:W-:-:S04]  /*1180*/  IADD3 R0, P0, PT, R42, R2, RZ ;  /* 0x000000022a007210 */ /* 0x020fc80007f1e0ff */
[----:B------:R-:W-:Y:S02]  /*1190*/  LEA.HI.X.SX32 R3, R42, R3, 0x1, P0 ;  /* 0x000000032a037211 */ /* 0x000fe400000f0eff */
[----:B--2---:R-:W-:-:S04]  /*11a0*/  LEA R2, P0, R0, UR4, 0x3 ;  /* 0x0000000400027c11 */ /* 0x004fc8000f8018ff */
[----:B------:R-:W-:-:S05]  /*11b0*/  LEA.HI.X R3, R0, UR5, R3, 0x3, P0 ;  /* 0x0000000500037c11 */ /* 0x000fca00080f1c03 */
[----:B------:R2:W-:Y:S04]  /*11c0*/  STG.E.64 desc[UR8][R2.64], R22 ;  /* 0x0000001602007986 */ /* 0x0005e8000c101b08 */
.L_x_209:
[----:B------:R-:W-:Y:S05]  /*11d0*/  BSYNC.RECONVERGENT B0 ;  /* 0x0000000000007941 */ /* 0x000fea0003800200 */
.L_x_208:
        /* <DEDUP_REMOVED lines=10> */
.L_x_213:
[----:B-----5:R-:W-:-:S04]  /*1280*/  IADD3 R0, P0, PT, R43, R2, RZ ;  /* 0x000000022b007210 */ /* 0x020fc80007f1e0ff */
[----:B------:R-:W-:Y:S02]  /*1290*/  LEA.HI.X.SX32 R3, R43, R3, 0x1, P0 ;  /* 0x000000032b037211 */ /* 0x000fe400000f0eff */
[----:B--2---:R-:W-:-:S04]  /*12a0*/  LEA R2, P0, R0, UR4, 0x3 ;  /* 0x0000000400027c11 */ /* 0x004fc8000f8018ff */
[----:B------:R-:W-:-:S05]  /*12b0*/  LEA.HI.X R3, R0, UR5, R3, 0x3, P0 ;  /* 0x0000000500037c11 */ /* 0x000fca00080f1c03 */
[----:B------:R2:W-:Y:S04]  /*12c0*/  STG.E.64 desc[UR8][R2.64], R24 ;  /* 0x0000001802007986 */ /* 0x0005e8000c101b08 */
.L_x_212:
[----:B------:R-:W-:Y:S05]  /*12d0*/  BSYNC.RECONVERGENT B0 ;  /* 0x0000000000007941 */ /* 0x000fea0003800200 */
.L_x_211:
        /* <DEDUP_REMOVED lines=10> */
.L_x_216:
[----:B-----5:R-:W-:-:S04]  /*1380*/  IADD3 R0, P0, PT, R45, R2, RZ ;  /* 0x000000022d007210 */ /* 0x020fc80007f1e0ff */
[----:B------:R-:W-:Y:S02]  /*1390*/  LEA.HI.X.SX32 R3, R45, R3, 0x1, P0 ;  /* 0x000000032d037211 */ /* 0x000fe400000f0eff */
[----:B--2---:R-:W-:-:S04]  /*13a0*/  LEA R2, P0, R0, UR4, 0x3 ;  /* 0x0000000400027c11 */ /* 0x004fc8000f8018ff */
[----:B------:R-:W-:-:S05]  /*13b0*/  LEA.HI.X R3, R0, UR5, R3, 0x3, P0 ;  /* 0x0000000500037c11 */ /* 0x000fca00080f1c03 */
[----:B------:R2:W-:Y:S04]  /*13c0*/  STG.E.64 desc[UR8][R2.64], R26 ;  /* 0x0000001a02007986 */ /* 0x0005e8000c101b08 */
.L_x_215:
[----:B------:R-:W-:Y:S05]  /*13d0*/  BSYNC.RECONVERGENT B0 ;  /* 0x0000000000007941 */ /* 0x000fea0003800200 */
.L_x_214:
        /* <DEDUP_REMOVED lines=10> */
.L_x_219:
[----:B-----5:R-:W-:-:S04]  /*1480*/  IADD3 R0, P0, PT, R47, R2, RZ ;  /* 0x000000022f007210 */ /* 0x020fc80007f1e0ff */
[----:B------:R-:W-:Y:S02]  /*1490*/  LEA.HI.X.SX32 R3, R47, R3, 0x1, P0 ;  /* 0x000000032f037211 */ /* 0x000fe400000f0eff */
[----:B--2---:R-:W-:-:S04]  /*14a0*/  LEA R2, P0, R0, UR4, 0x3 ;  /* 0x0000000400027c11 */ /* 0x004fc8000f8018ff */
[----:B------:R-:W-:-:S05]  /*14b0*/  LEA.HI.X R3, R0, UR5, R3, 0x3, P0 ;  /* 0x0000000500037c11 */ /* 0x000fca00080f1c03 */
[----:B------:R2:W-:Y:S04]  /*14c0*/  STG.E.64 desc[UR8][R2.64], R28 ;  /* 0x0000001c02007986 */ /* 0x0005e8000c101b08 */
.L_x_218:
[----:B------:R-:W-:Y:S05]  /*14d0*/  BSYNC.RECONVERGENT B0 ;  /* 0x0000000000007941 */ /* 0x000fea0003800200 */
.L_x_217:
        /* <DEDUP_REMOVED lines=10> */
.L_x_222:
[----:B-----5:R-:W-:-:S04]  /*1580*/  IADD3 R0, P0, PT, R49, R2, RZ ;  /* 0x0000000231007210 */ /* 0x020fc80007f1e0ff */
[----:B------:R-:W-:Y:S02]  /*1590*/  LEA.HI.X.SX32 R3, R49, R3, 0x1, P0 ;  /* 0x0000000331037211 */ /* 0x000fe400000f0eff */
[----:B--2---:R-:W-:-:S04]  /*15a0*/  LEA R2, P0, R0, UR4, 0x3 ;  /* 0x0000000400027c11 */ /* 0x004fc8000f8018ff */
[----:B------:R-:W-:-:S05]  /*15b0*/  LEA.HI.X R3, R0, UR5, R3, 0x3, P0 ;  /* 0x0000000500037c11 */ /* 0x000fca00080f1c03 */
[----:B------:R2:W-:Y:S04]  /*15c0*/  STG.E.64 desc[UR8][R2.64], R30 ;  /* 0x0000001e02007986 */ /* 0x0005e8000c101b08 */
.L_x_221:
[----:B------:R-:W-:Y:S05]  /*15d0*/  BSYNC.RECONVERGENT B0 ;  /* 0x0000000000007941 */ /* 0x000fea0003800200 */
.L_x_220:
        /* <DEDUP_REMOVED lines=10> */
.L_x_225:
[----:B-----5:R-:W-:-:S04]  /*1680*/  IADD3 R0, P0, PT, R51, R2, RZ ;  /* 0x0000000233007210 */ /* 0x020fc80007f1e0ff */
[----:B------:R-:W-:Y:S02]  /*1690*/  LEA.HI.X.SX32 R3, R51, R3, 0x1, P0 ;  /* 0x0000000333037211 */ /* 0x000fe400000f0eff */
[----:B--2---:R-:W-:-:S04]  /*16a0*/  LEA R2, P0, R0, UR4, 0x3 ;  /* 0x0000000400027c11 */ /* 0x004fc8000f8018ff */
[----:B------:R-:W-:-:S05]  /*16b0*/  LEA.HI.X R3, R0, UR5, R3, 0x3, P0 ;  /* 0x0000000500037c11 */ /* 0x000fca00080f1c03 */
[----:B------:R2:W-:Y:S04]  /*16c0*/  STG.E.64 desc[UR8][R2.64], R32 ;  /* 0x0000002002007986 */ /* 0x0005e8000c101b08 */
.L_x_224:
[----:B------:R-:W-:Y:S05]  /*16d0*/  BSYNC.RECONVERGENT B0 ;  /* 0x0000000000007941 */ /* 0x000fea0003800200 */
.L_x_223:
[----:B------:R-:W-:-:S04]  /*16e0*/  ISETP.NE.U32.AND P0, PT, R32, R34, PT ;  /* 0x000000222000720c */ /* 0x000fc80003f05070 */
[----:B------:R-:W-:-:S13]  /*16f0*/  ISETP.NE.AND.EX P0, PT, R33, R35, PT, P0 ;  /* 0x000000232100720c */ /* 0x000fda0003f05300 */
[----:B------:R-:W-:Y:S05]  /*1700*/  @!P0 EXIT ;  /* 0x000000000000894d */ /* 0x000fea0003800000 */
[----:B------:R-:W-:Y:S01]  /*1710*/  UISETP.NE.AND UP0, UPT, UR6, URZ, UPT ;  /* 0x000000ff0600728c */ /* 0x000fe2000bf05270 */
[----:B--234-:R-:W-:-:S08]  /*1720*/  CS2R R2, SRZ ;  /* 0x0000000000027805 */ /* 0x01cfd0000001ff00 */
[----:B------:R-:W-:Y:S05]  /*1730*/  BRA.U UP0, `(.L_x_226) ;  /* 0x0000000100087547 */ /* 0x000fea000b800000 */
[----:B------:R-:W2:Y:S02]  /*1740*/  LDC.64 R2, c[0x0][0x3d0] ;  /* 0x0000f400ff027b82 */ /* 0x000ea40000000a00 */
[----:B--2---:R-:W5:Y:S02]  /*1750*/  LDG.E.64 R2, desc[UR8][R2.64] ;  /* 0x0000000802027981 */ /* 0x004f64000c1e1b00 */
.L_x_226:
[----:B------:R-:W2:Y:S01]  /*1760*/  LDCU.64 UR4, c[0x0][0x390] ;  /* 0x00007200ff0477ac */ /* 0x000ea20008000a00 */
[----:B-----5:R-:W-:-:S04]  /*1770*/  IADD3 R0, P0, PT, R53, R2, RZ ;  /* 0x0000000235007210 */ /* 0x020fc80007f1e0ff */
[----:B------:R-:W-:Y:S02]  /*1780*/  LEA.HI.X.SX32 R3, R53, R3, 0x1, P0 ;  /* 0x0000000335037211 */ /* 0x000fe400000f0eff */
[----:B--2---:R-:W-:-:S04]  /*1790*/  LEA R2, P0, R0, UR4, 0x3 ;  /* 0x0000000400027c11 */ /* 0x004fc8000f8018ff */
[----:B------:R-:W-:-:S05]  /*17a0*/  LEA.HI.X R3, R0, UR5, R3, 0x3, P0 ;  /* 0x0000000500037c11 */ /* 0x000fca00080f1c03 */
[----:B------:R-:W-:Y:S01]  /*17b0*/  STG.E.64 desc[UR8][R2.64], R34 ;  /* 0x0000002202007986 */ /* 0x000fe2000c101b08 */
[----:B------:R-:W-:Y:S05]  /*17c0*/  EXIT ;  /* 0x000000000000794d */ /* 0x000fea0003800000 */
.L_x_195:
[----:B------:R-:W2:Y:S08]  /*17d0*/  S2UR UR5, SR_CgaCtaId ;  /* 0x00000000000579c3 */ /* 0x000eb00000008800 */
[----:B------:R-:W-:Y:S01]  /*17e0*/  BAR.SYNC.DEFER_BLOCKING 0x0 ;  /* 0x0000000000007b1d */ /* 0x000fe20000010000 */
[----:B------:R-:W-:Y:S02]  /*17f0*/  ISETP.NE.U32.AND P1, PT, R2, R16, PT ;  /* 0x000000100200720c */ /* 0x000fe40003f25070 */
[----:B------:R-:W-:-:S02]  /*1800*/  ISETP.NE.U32.AND P2, PT, R16, R18, PT ;  /* 0x000000121000720c */ /* 0x000fc40003f45070 */
[----:B------:R-:W-:Y:S01]  /*1810*/  ISETP.NE.U32.AND P4, PT, R18, R20, PT ;  /* 0x000000141200720c */ /* 0x000fe20003f85070 */
[----:B------:R-:W-:Y:S01]  /*1820*/  UMOV UR4, 0x400 ;  /* 0x0000040000047882 */ /* 0x000fe20000000000 */
[----:B------:R-:W-:Y:S02]  /*1830*/  ISETP.NE.AND.EX P1, PT, R3, R17, PT, P1 ;  /* 0x000000110300720c */ /* 0x000fe40003f25310 */
[----:B------:R-:W-:Y:S02]  /*1840*/  ISETP.NE.AND.EX P3, PT, R17, R19, PT, P2 ;  /* 0x000000131100720c */ /* 0x000fe40003f65320 */
[----:B------:R-:W-:Y:S02]  /*1850*/  ISETP.NE.AND.EX P2, PT, R19, R21, PT, P4 ;  /* 0x000000151300720c */ /* 0x000fe40003f45340 */
[----:B------:R-:W-:Y:S02]  /*1860*/  ISETP.NE.U32.AND P4, PT, R22, R24, PT ;  /* 0x000000181600720c */ /* 0x000fe40003f85070 */
[----:B------:R-:W-:-:S02]  /*1870*/  ISETP.NE.U32.AND P5, PT, R26, R28, PT ;  /* 0x0000001c1a00720c */ /* 0x000fc40003fa5070 */
[----:B------:R-:W-:Y:S02]  /*1880*/  ISETP.NE.U32.AND P6, PT, R28, R30, PT ;  /* 0x0000001e1c00720c */ /* 0x000fe40003fc5070 */
[----:B------:R-:W-:Y:S02]  /*1890*/  ISETP.NE.AND.EX P5, PT, R27, R29, PT, P5 ;  /* 0x0000001d1b00720c */ /* 0x000fe40003fa5350 */
[----:B------:R-:W-:Y:S01]  /*18a0*/  ISETP.NE.AND.EX P6, PT, R29, R31, PT, P6 ;  /* 0x0000001f1d00720c */ /* 0x000fe20003fc5360 */
[----:B--2---:R-:W-:-:S06]  /*18b0*/  ULEA UR4, UR5, UR4, 0x18 ;  /* 0x0000000405047291 */ /* 0x004fcc000f8ec0ff */
[----:B-1----:R-:W-:Y:S02]  /*18c0*/  @P0 LEA R37, R40, UR4, 0x3 ;  /* 0x0000000428250c11 */ /* 0x002fe4000f8e18ff */
[----:B------:R-:W-:Y:S02]  /*18d0*/  @P1 LEA R48, R48, UR4, 0x3 ;  /* 0x0000000430301c11 */ /* 0x000fe4000f8e18ff */
[----:B------:R-:W-:Y:S01]  /*18e0*/  @P3 LEA R46, R46, UR4, 0x3 ;  /* 0x000000042e2e3c11 */ /* 0x000fe2000f8e18ff */
[----:B------:R1:W-:Y:S01]  /*18f0*/  @P0 STS.64 [R37], R2 ;  /* 0x0000000225000388 */ /* 0x0003e20000000a00 */
[----:B------:R-:W-:Y:S02]  /*1900*/  @P2 LEA R44, R44, UR4, 0x3 ;  /* 0x000000042c2c2c11 */ /* 0x000fe4000f8e18ff */
[----:B------:R-:W-:Y:S01]  /*1910*/  ISETP.NE.U32.AND P0, PT, R20, R22, PT ;  /* 0x000000161400720c */ /* 0x000fe20003f05070 */
[----:B------:R2:W-:Y:S01]  /*1920*/  @P1 STS.64 [R48], R16 ;  /* 0x0000001030001388 */ /* 0x0005e20000000a00 */
[----:B------:R-:W-:-:S02]  /*1930*/  ISETP.NE.AND.EX P1, PT, R23, R25, PT, P4 ;  /* 0x000000191700720c */ /* 0x000fc40003f25340 */
[----:B------:R-:W-:Y:S01]  /*1940*/  ISETP.NE.U32.AND P4, PT, R24, R26, PT ;  /* 0x0000001a1800720c */ /* 0x000fe20003f85070 */
[----:B------:R2:W-:Y:S01]  /*1950*/  @P3 STS.64 [R46], R18 ;  /* 0x000000122e003388 */ /* 0x0005e20000000a00 */
[----:B------:R-:W-:Y:S02]  /*1960*/  ISETP.NE.AND.EX P0, PT, R21, R23, PT, P0 ;  /* 0x000000171500720c */ /* 0x000fe40003f05300 */
[----:B------:R-:W-:Y:S01]  /*1970*/  ISETP.NE.U32.AND P3, PT, R32, R34, PT ;  /* 0x000000222000720c */ /* 0x000fe20003f65070 */
[----:B------:R2:W-:Y:S01]  /*1980*/  @P2 STS.64 [R44], R20 ;  /* 0x000000142c002388 */ /* 0x0005e20000000a00 */
[----:B------:R-:W-:Y:S02]  /*1990*/  ISETP.NE.U32.AND P2, PT, R30, R32, PT ;  /* 0x000000201e00720c */ /* 0x000fe40003f45070 */
[----:B------:R-:W-:Y:S02]  /*19a0*/  ISETP.NE.AND.EX P4, PT, R25, R27, PT, P4 ;  /* 0x0000001b1900720c */ /* 0x000fe40003f85340 */
[----:B------:R-:W-:-:S02]  /*19b0*/  ISETP.NE.AND.EX P2, PT, R31, R33, PT, P2 ;  /* 0x000000211f00720c */ /* 0x000fc40003f45320 */
[----:B------:R-:W-:Y:S02]  /*19c0*/  ISETP.NE.AND.EX P3, PT, R33, R35, PT, P3 ;  /* 0x000000232100720c */ /* 0x000fe40003f65330 */
[----:B------:R-:W-:Y:S02]  /*19d0*/  @P1 LEA R43, R43, UR4, 0x3 ;  /* 0x000000042b2b1c11 */ /* 0x000fe4000f8e18ff */
[----:B-1----:R-:W-:Y:S02]  /*19e0*/  @P0 LEA R3, R42, UR4, 0x3 ;  /* 0x000000042a030c11 */ /* 0x002fe4000f8e18ff */
[----:B------:R-:W-:Y:S02]  /*19f0*/  @P5 LEA R47, R47, UR4, 0x3 ;  /* 0x000000042f2f5c11 */ /* 0x000fe4000f8e18ff */
[----:B------:R-:W-:Y:S01]  /*1a00*/  @P6 LEA R49, R49, UR4, 0x3 ;  /* 0x0000000431316c11 */ /* 0x000fe2000f8e18ff */
[----:B------:R2:W-:Y:S01]  /*1a10*/  @P0 STS.64 [R3], R22 ;  /* 0x0000001603000388 */ /* 0x0005e20000000a00 */
[----:B------:R-:W-:-:S02]  /*1a20*/  @P4 LEA R45, R45, UR4, 0x3 ;  /* 0x000000042d2d4c11 */ /* 0x000fc4000f8e18ff */
[----:B------:R-:W-:Y:S01]  /*1a30*/  @P2 LEA R51, R51, UR4, 0x3 ;  /* 0x0000000433332c11 */ /* 0x000fe2000f8e18ff */
[----:B------:R2:W-:Y:S01]  /*1a40*/  @P1 STS.64 [R43], R24 ;  /* 0x000000182b001388 */ /* 0x0005e20000000a00 */
[----:B------:R-:W-:Y:S02]  /*1a50*/  @P3 LEA R53, R53, UR4, 0x3 ;  /* 0x0000000435353c11 */ /* 0x000fe4000f8e18ff */
[----:B------:R-:W-:Y:S01]  /*1a60*/  ISETP.GE.U32.AND P0, PT, R0, R39, PT ;  /* 0x000000270000720c */ /* 0x000fe20003f06070 */
[----:B------:R2:W-:Y:S04]  /*1a70*/  @P4 STS.64 [R45], R26 ;  /* 0x0000001a2d004388 */ /* 0x0005e80000000a00 */
[----:B------:R2:W-:Y:S04]  /*1a80*/  @P5 STS.64 [R47], R28 ;  /* 0x0000001c2f005388 */ /* 0x0005e80000000a00 */
[----:B------:R2:W-:Y:S04]  /*1a90*/  @P6 STS.64 [R49], R30 ;  /* 0x0000001e31006388 */ /* 0x0005e80000000a00 */
[----:B------:R2:W-:Y:S04]  /*1aa0*/  @P2 STS.64 [R51], R32 ;  /* 0x0000002033002388 */ /* 0x0005e80000000a00 */
[----:B------:R2:W-:Y:S01]  /*1ab0*/  @P3 STS.64 [R53], R34 ;  /* 0x0000002235003388 */ /* 0x0005e20000000a00 */
[----:B------:R-:W-:Y:S06]  /*1ac0*/  BAR.SYNC.DEFER_BLOCKING 0x0 ;  /* 0x0000000000007b1d */ /* 0x000fec0000010000 */
[----:B------:R-:W-:Y:S05]  /*1ad0*/  @P0 EXIT ;  /* 0x000000000000094d */ /* 0x000fea0003800000 */
[----:B------:R-:W-:Y:S01]  /*1ae0*/  IADD3 R5, PT, PT, R7, R5, R6 ;  /* 0x0000000507057210 */ /* 0x000fe20007ffe006 */
[----:B------:R-:W1:Y:S01]  /*1af0*/  LDCU.64 UR4, c[0x0][0x390] ;  /* 0x00007200ff0477ac */ /* 0x000e620008000a00 */
[----:B------:R-:W-:Y:S01]  /*1b00*/  LOP3.LUT R2, RZ, R0, RZ, 0x33, !PT ;  /* 0x00000000ff027212 */ /* 0x000fe200078e33ff */
[----:B------:R-:W-:Y:S01]  /*1b10*/  BSSY.RECONVERGENT B0, `(.L_x_227) ;  /* 0x0000024000007945 */ /* 0x000fe20003800200 */
[----:B------:R-:W-:-:S04]  /*1b20*/  IADD3 R5, PT, PT, R9, R5, R8 ;  /* 0x0000000509057210 */ /* 0x000fc80007ffe008 */
[----:B------:R-:W-:-:S04]  /*1b30*/  IADD3 R5, PT, PT, R11, R5, R10 ;  /* 0x000000050b057210 */ /* 0x000fc80007ffe00a */
[----:B------:R-:W-:-:S04]  /*1b40*/  IADD3 R5, PT, PT, R13, R5, R12 ;  /* 0x000000050d057210 */ /* 0x000fc80007ffe00c */
[----:B------:R-:W-:-:S04]  /*1b50*/  IADD3 R5, PT, PT, R15, R5, R14 ;  /* 0x000000050f057210 */ /* 0x000fc80007ffe00e */
[----:B------:R-:W-:-:S05]  /*1b60*/  IADD3 R10, PT, PT, R2, R5, R4 ;  /* 0x00000005020a7210 */ /* 0x000fca0007ffe004 */
[----:B------:R-:W-:-:S05]  /*1b70*/  IMAD.HI.U32 R2, R10, -0x55555555, RZ ;  /* 0xaaaaaaab0a027827 */ /* 0x000fca00078e00ff */
[----:B------:R-:W-:-:S04]  /*1b80*/  SHF.R.U32.HI R2, RZ, 0x8, R2 ;  /* 0x00000008ff027819 */ /* 0x000fc80000011602 */
[----:B--2---:R-:W-:-:S04]  /*1b90*/  LOP3.LUT R3, R2, 0x3, RZ, 0xc0, !PT ;  /* 0x0000000302037812 */ /* 0x004fc800078ec0ff */
[----:B------:R-:W-:-:S13]  /*1ba0*/  ISETP.NE.AND P0, PT, R3, 0x3, PT ;  /* 0x000000030300780c */ /* 0x000fda0003f05270 */
[----:B-1----:R-:W-:Y:S05]  /*1bb0*/  @!P0 BRA `(.L_x_228) ;  /* 0x0000000000648947 */ /* 0x002fea0003800000 */
[----:B------:R-:W-:Y:S01]  /*1bc0*/  VIADD R2, R2, 0x1 ;  /* 0x0000000102027836 */ /* 0x000fe20000000000 */
[----:B------:R-:W-:Y:S01]  /*1bd0*/  BSSY.RECONVERGENT B1, `(.L_x_229) ;  /* 0x0000016000017945 */ /* 0x000fe20003800200 */
[----:B------:R-:W-:Y:S02]  /*1be0*/  IMAD.MOV.U32 R9, RZ, RZ, R0 ;  /* 0x000000ffff097224 */ /* 0x000fe400078e0000 */
[----:B------:R-:W-:Y:S01]  /*1bf0*/  IMAD.MOV.U32 R11, RZ, RZ, RZ ;  /* 0x000000ffff0b7224 */ /* 0x000fe200078e00ff */
[----:B------:R-:W-:-:S05]  /*1c00*/  LOP3.LUT R2, R2, 0x3, RZ, 0xc0, !PT ;  /* 0x0000000302027812 */ /* 0x000fca00078ec0ff */
[----:B------:R-:W-:-:S07]  /*1c10*/  IMAD.MOV R0, RZ, RZ, -R2 ;  /* 0x000000ffff007224 */ /* 0x000fce00078e0a02 */
.L_x_230:
[----:B------:R-:W-:Y:S02]  /*1c20*/  ISETP.NE.AND P0, PT, RZ, UR6, PT ;  /* 0x00000006ff007c0c */ /* 0x000fe4000bf05270 */
[----:B-1----:R-:W-:Y:S01]  /*1c30*/  CS2R R2, SRZ ;  /* 0x0000000000027805 */ /* 0x002fe2000001ff00 */
[----:B------:R0:W1:Y:S10]  /*1c40*/  LDS.64 R4, [R41] ;  /* 0x0000000029047984 */ /* 0x0000740000000a00 */
[----:B------:R-:W2:Y:S02]  /*1c50*/  @!P0 LDC.64 R6, c[0x0][0x3d0] ;  /* 0x0000f400ff068b82 */ /* 0x000ea40000000a00 */
[----:B--2---:R-:W2:Y:S01]  /*1c60*/  @!P0 LDG.E.64 R2, desc[UR8][R6.64] ;  /* 0x0000000806028981 */ /* 0x004ea2000c1e1b00 */
[----:B------:R-:W-:-:S02]  /*1c70*/  VIADD R0, R0, 0x1 ;  /* 0x0000000100007836 */ /* 0x000fc40000000000 */
[----:B0-----:R-:W-:Y:S01]  /*1c80*/  VIADD R41, R41, 0xc00 ;  /* 0x00000c0029297836 */ /* 0x001fe20000000000 */
[----:B--2---:R-:W-:-:S05]  /*1c90*/  IADD3 R8, P0, PT, R9, R2, RZ ;  /* 0x0000000209087210 */ /* 0x004fca0007f1e0ff */
[----:B------:R-:W-:Y:S01]  /*1ca0*/  IMAD.X R3, R11, 0x1, R3, P0 ;  /* 0x000000010b037824 */ /* 0x000fe200000e0603 */
[----:B------:R-:W-:-:S04]  /*1cb0*/  LEA R2, P0, R8, UR4, 0x3 ;  /* 0x0000000408027c11 */ /* 0x000fc8000f8018ff */
[----:B------:R-:W-:Y:S02]  /*1cc0*/  LEA.HI.X R3, R8, UR5, R3, 0x3, P0 ;  /* 0x0000000508037c11 */ /* 0x000fe400080f1c03 */
[----:B------:R-:W-:Y:S02]  /*1cd0*/  ISETP.NE.AND P0, PT, R0, RZ, PT ;  /* 0x000000ff0000720c */ /* 0x000fe40003f05270 */
[----:B------:R-:W-:Y:S01]  /*1ce0*/  IADD3 R8, P1, PT, R9, 0x180, RZ ;  /* 0x0000018009087810 */ /* 0x000fe20007f3e0ff */
[----:B-1----:R1:W-:Y:S04]  /*1cf0*/  STG.E.64 desc[UR8][R2.64], R4 ;  /* 0x0000000402007986 */ /* 0x0023e8000c101b08 */
[----:B------:R-:W-:Y:S02]  /*1d00*/  IMAD.MOV.U32 R9, RZ, RZ, R8 ;  /* 0x000000ffff097224 */ /* 0x000fe400078e0008 */
[----:B------:R-:W-:-:S04]  /*1d10*/  IMAD.X R11, RZ, RZ, R11, P1 ;  /* 0x000000ffff0b7224 */ /* 0x000fc800008e060b */
[----:B------:R-:W-:Y:S05]  /*1d20*/  @P0 BRA `(.L_x_230) ;  /* 0xfffffffc00bc0947 */ /* 0x000fea000383ffff */
[----:B------:R-:W-:Y:S05]  /*1d30*/  BSYNC.RECONVERGENT B1 ;  /* 0x0000000000017941 */ /* 0x000fea0003800200 */
.L_x_229:
[----:B------:R-:W-:-:S07]  /*1d40*/  IMAD.MOV.U32 R0, RZ, RZ, R8 ;  /* 0x000000ffff007224 */ /* 0x000fce00078e0008 */
.L_x_228:
[----:B------:R-:W-:Y:S05]  /*1d50*/  BSYNC.RECONVERGENT B0 ;  /* 0x0000000000007941 */ /* 0x000fea0003800200 */
.L_x_227:
[----:B------:R-:W-:-:S13]  /*1d60*/  ISETP.GE.U32.AND P0, PT, R10, 0x480, PT ;  /* 0x000004800a00780c */ /* 0x000fda0003f06070 */
[----:B------:R-:W-:Y:S05]  /*1d70*/  @!P0 EXIT ;  /* 0x000000000000894d */ /* 0x000fea0003800000 */
[----:B------:R-:W2:Y:S01]  /*1d80*/  S2UR UR5, SR_CgaCtaId ;  /* 0x00000000000579c3 */ /* 0x000ea20000008800 */
[----:B------:R-:W-:Y:S01]  /*1d90*/  UMOV UR4, 0x400 ;  /* 0x0000040000047882 */ /* 0x000fe20000000000 */
[----:B------:R-:W-:Y:S01]  /*1da0*/  UISETP.NE.AND UP0, UPT, UR6, URZ, UPT ;  /* 0x000000ff0600728c */ /* 0x000fe2000bf05270 */
[----:B------:R-:W-:Y:S02]  /*1db0*/  IMAD.MOV.U32 R19, RZ, RZ, RZ ;  /* 0x000000ffff137224 */ /* 0x000fe400078e00ff */
[----:B------:R-:W-:-:S03]  /*1dc0*/  IMAD.MOV.U32 R21, RZ, RZ, RZ ;  /* 0x000000ffff157224 */ /* 0x000fc600078e00ff */
[----:B-1----:R-:W1:Y:S01]  /*1dd0*/  LDC.64 R2, c[0x0][0x390] ;  /* 0x0000e400ff027b82 */ /* 0x002e620000000a00 */
[----:B------:R-:W-:Y:S01]  /*1de0*/  PLOP3.LUT P0, PT, PT, PT, UP0, 0x80, 0x8 ;  /* 0x000000000008781c */ /* 0x000fe20003f0f008 */
[----:B------:R-:W-:Y:S02]  /*1df0*/  UISETP.NE.AND UP0, UPT, UR6, URZ, UPT ;  /* 0x000000ff0600728c */ /* 0x000fe4000bf05270 */
[----:B--2---:R-:W-:-:S06]  /*1e00*/  ULEA UR4, UR5, UR4, 0x18 ;  /* 0x0000000405047291 */ /* 0x004fcc000f8ec0ff */
[C---:B------:R-:W-:Y:S01]  /*1e10*/  LEA R18, R0.reuse, UR4, 0x3 ;  /* 0x0000000400127c11 */ /* 0x040fe2000f8e18ff */
[----:B-1----:R-:W-:-:S04]  /*1e20*/  IMAD.WIDE.U32 R2, R0, 0x8, R2 ;  /* 0x0000000800027825 */ /* 0x002fc800078e0002 */
[----:B------:R-:W-:-:S07]  /*1e30*/  VIADD R18, R18, 0x1800 ;  /* 0x0000180012127836 */ /* 0x000fce0000000000 */
.L_x_231:
[----:B--2---:R-:W1:Y:S01]  /*1e40*/  @!P0 LDC.64 R8, c[0x0][0x3d0] ;  /* 0x0000f400ff088b82 */ /* 0x004e620000000a00 */
[----:B------:R-:W-:Y:S01]  /*1e50*/  CS2R R4, SRZ ;  /* 0x0000000000047805 */ /* 0x000fe2000001ff00 */
[----:B------:R-:W2:Y:S04]  /*1e60*/  LDS.64 R10, [R18+-0x1800] ;  /* 0xffe80000120a7984 */ /* 0x000ea80000000a00 */
[----:B------:R-:W3:Y:S04]  /*1e70*/  LDS.64 R12, [R18+-0xc00] ;  /* 0xfff40000120c7984 */ /* 0x000ee80000000a00 */
[----:B-1----:R-:W4:Y:S01]  /*1e80*/  @!P0 LDG.E.64 R4, desc[UR8][R8.64] ;  /* 0x0000000808048981 */ /* 0x002f22000c1e1b00 */
[----:B------:R-:W-:-:S13]  /*1e90*/  PLOP3.LUT P0, PT, PT, PT, UP0, 0x80, 0x8 ;  /* 0x000000000008781c */ /* 0x000fda0003f0f008 */
[----:B------:R-:W1:Y:S01]  /*1ea0*/  @!P0 LDC.64 R14, c[0x0][0x3d0] ;  /* 0x0000f400ff0e8b82 */ /* 0x000e620000000a00 */
[----:B----4-:R-:W-:-:S04]  /*1eb0*/  LEA R7, P1, R4, R19, 0x3 ;  /* 0x0000001304077211 */ /* 0x010fc800078218ff */
[----:B------:R-:W-:Y:S02]  /*1ec0*/  LEA.HI.X R5, R4, R21, R5, 0x3, P1 ;  /* 0x0000001504057211 */ /* 0x000fe400008f1c05 */
[----:B------:R-:W-:-:S05]  /*1ed0*/  IADD3 R6, P1, PT, R2, R7, RZ ;  /* 0x0000000702067210 */ /* 0x000fca0007f3e0ff */
[----:B------:R-:W-:Y:S01]  /*1ee0*/  IMAD.X R7, R3, 0x1, R5, P1 ;  /* 0x0000000103077824 */ /* 0x000fe200008e0605 */
[----:B------:R-:W-:-:S04]  /*1ef0*/  CS2R R4, SRZ ;  /* 0x0000000000047805 */ /* 0x000fc8000001ff00 */
[----:B--2---:R2:W-:Y:S04]  /*1f00*/  STG.E.64 desc[UR8][R6.64], R10 ;  /* 0x0000000a06007986 */ /* 0x0045e8000c101b08 */
[----:B-1----:R-:W4:Y:S01]  /*1f10*/  @!P0 LDG.E.64 R4, desc[UR8][R14.64] ;  /* 0x000000080e048981 */ /* 0x002f22000c1e1b00 */
[----:B------:R-:W1:Y:S03]  /*1f20*/  @!P0 LDC.64 R16, c[0x0][0x3d0] ;  /* 0x0000f400ff108b82 */ /* 0x000e660000000a00 */
[----:B------:R-:W5:Y:S01]  /*1f30*/  LDS.64 R10, [R18] ;  /* 0x00000000120a7984 */ /* 0x000f620000000a00 */
[----:B----4-:R-:W-:-:S04]  /*1f40*/  LEA R9, P1, R4, R19, 0x3 ;  /* 0x0000001304097211 */ /* 0x010fc800078218ff */
[----:B------:R-:W-:Y:S02]  /*1f50*/  LEA.HI.X R5, R4, R21, R5, 0x3, P1 ;  /* 0x0000001504057211 */ /* 0x000fe400008f1c05 */
[----:B------:R-:W-:-:S05]  /*1f60*/  IADD3 R8, P1, PT, R2, R9, RZ ;  /* 0x0000000902087210 */ /* 0x000fca0007f3e0ff */
[----:B------:R-:W-:Y:S01]  /*1f70*/  IMAD.X R9, R3, 0x1, R5, P1 ;  /* 0x0000000103097824 */ /* 0x000fe200008e0605 */
[----:B------:R-:W-:-:S04]  /*1f80*/  CS2R R4, SRZ ;  /* 0x0000000000047805 */ /* 0x000fc8000001ff00 */
[----:B---3--:R-:W-:Y:S04]  /*1f90*/  STG.E.64 desc[UR8][R8.64+0xc00], R12 ;  /* 0x000c000c08007986 */ /* 0x008fe8000c101b08 */
[----:B-1----:R-:W2:Y:S01]  /*1fa0*/  @!P0 LDG.E.64 R4, desc[UR8][R16.64] ;  /* 0x0000000810048981 */ /* 0x002ea2000c1e1b00 */
[----:B------:R-:W1:Y:S03]  /*1fb0*/  @!P0 LDC.64 R14, c[0x0][0x3d0] ;  /* 0x0000f400ff0e8b82 */ /* 0x000e660000000a00 */
[----:B------:R3:W4:Y:S01]  /*1fc0*/  LDS.64 R8, [R18+0xc00] ;  /* 0x000c000012087984 */ /* 0x0007220000000a00 */
[----:B--2---:R-:W-:-:S04]  /*1fd0*/  LEA R7, P1, R4, R19, 0x3 ;  /* 0x0000001304077211 */ /* 0x004fc800078218ff */
[----:B------:R-:W-:Y:S02]  /*1fe0*/  LEA.HI.X R5, R4, R21, R5, 0x3, P1 ;  /* 0x0000001504057211 */ /* 0x000fe400008f1c05 */
[----:B------:R-:W-:-:S05]  /*1ff0*/  IADD3 R6, P1, PT, R2, R7, RZ ;  /* 0x0000000702067210 */ /* 0x000fca0007f3e0ff */
[----:B------:R-:W-:Y:S01]  /*2000*/  IMAD.X R7, R3, 0x1, R5, P1 ;  /* 0x0000000103077824 */ /* 0x000fe200008e0605 */
[----:B------:R-:W-:-:S04]  /*2010*/  CS2R R4, SRZ ;  /* 0x0000000000047805 */ /* 0x000fc8000001ff00 */
[----:B-----5:R2:W-:Y:S04]  /*2020*/  STG.E.64 desc[UR8][R6.64+0x1800], R10 ;  /* 0x0018000a06007986 */ /* 0x0205e8000c101b08 */
[----:B-1----:R-:W5:Y:S01]  /*2030*/  @!P0 LDG.E.64 R4, desc[UR8][R14.64] ;  /* 0x000000080e048981 */ /* 0x002f62000c1e1b00 */
[----:B------:R-:W-:Y:S02]  /*2040*/  VIADD R0, R0, 0x600 ;  /* 0x0000060000007836 */ /* 0x000fe40000000000 */
[----:B---3--:R-:W-:Y:S01]  /*2050*/  VIADD R18, R18, 0x3000 ;  /* 0x0000300012127836 */ /* 0x008fe20000000000 */
[----:B-----5:R-:W-:Y:S02]  /*2060*/  LEA R13, P1, R4, R19, 0x3 ;  /* 0x00000013040d7211 */ /* 0x020fe400078218ff */
[----:B------:R-:W-:-:S02]  /*2070*/  IADD3 R19, P2, PT, R19, 0x3000, RZ ;  /* 0x0000300013137810 */ /* 0x000fc40007f5e0ff */
[----:B------:R-:W-:Y:S02]  /*2080*/  LEA.HI.X R5, R4, R21, R5, 0x3, P1 ;  /* 0x0000001504057211 */ /* 0x000fe400008f1c05 */
[----:B------:R-:W-:Y:S01]  /*2090*/  IADD3 R4, P1, PT, R2, R13, RZ ;  /* 0x0000000d02047210 */ /* 0x000fe20007f3e0ff */
[----:B------:R-:W-:-:S04]  /*20a0*/  IMAD.X R21, RZ, RZ, R21, P2 ;  /* 0x000000ffff157224 */ /* 0x000fc800010e0615 */
[----:B------:R-:W-:Y:S01]  /*20b0*/  IMAD.X R5, R3, 0x1, R5, P1 ;  /* 0x0000000103057824 */ /* 0x000fe200008e0605 */
[----:B------:R-:W-:-:S04]  /*20c0*/  ISETP.GE.AND P1, PT, R0, R39, PT ;  /* 0x000000270000720c */ /* 0x000fc80003f26270 */
[----:B----4-:R2:W-:Y:S09]  /*20d0*/  STG.E.64 desc[UR8][R4.64+0x2400], R8 ;  /* 0x0024000804007986 */ /* 0x0105f2000c101b08 */
[----:B------:R-:W-:Y:S05]  /*20e0*/  @!P1 BRA `(.L_x_231) ;  /* 0xfffffffc00549947 */ /* 0x000fea000383ffff */
[----:B------:R-:W-:Y:S05]  /*20f0*/  EXIT ;  /* 0x000000000000794d */ /* 0x000fea0003800000 */
.L_x_191:
[----:B------:R-:W0:Y:S01]  /*2100*/  S2R R46, SR_TID.X ;  /* 0x00000000002e7919 */ /* 0x000e220000002100 */
[----:B------:R-:W1:Y:S01]  /*2110*/  LDCU.U8 UR6, c[0x0][0x3b8] ;  /* 0x00007700ff0677ac */ /* 0x000e620008000000 */
[----:B------:R-:W2:Y:S01]  /*2120*/  LDCU.64 UR4, c[0x0][0x3c8] ;  /* 0x00007900ff0477ac */ /* 0x000ea20008000a00 */
[----:B------:R-:W3:Y:S01]  /*2130*/  LDCU.64 UR10, c[0x0][0x380] ;  /* 0x00007000ff0a77ac */ /* 0x000ee20008000a00 */
[----:B-1----:R-:W-:-:S04]  /*2140*/  UISETP.NE.AND UP0, UPT, UR6, URZ, UPT ;  /* 0x000000ff0600728c */ /* 0x002fc8000bf05270 */
[----:B--2---:R-:W-:Y:S02]  /*2150*/  USEL UR4, UR4, URZ, !UP0 ;  /* 0x000000ff04047287 */ /* 0x004fe4000c000000 */
[----:B------:R-:W-:Y:S01]  /*2160*/  USEL UR5, UR5, URZ, !UP0 ;  /* 0x000000ff05057287 */ /* 0x000fe2000c000000 */
[C---:B0-----:R-:W-:Y:S02]  /*2170*/  LOP3.LUT R0, R46.reuse, 0x1f, RZ, 0xc0, !PT ;  /* 0x0000001f2e007812 */ /* 0x041fe400078ec0ff */
[----:B------:R-:W-:-:S05]  /*2180*/  LOP3.LUT R3, R46, 0x3e0, RZ, 0xc0, !PT ;  /* 0x000003e02e037812 */ /* 0x000fca00078ec0ff */
[----:B------:R-:W-:Y:S01]  /*2190*/  IMAD R2, R3, 0xb, R0 ;  /* 0x0000000b03027824 */ /* 0x000fe200078e0200 */
[----:B------:R-:W-:-:S04]  /*21a0*/  SHF.R.S32.HI R0, RZ, 0x1f, R31 ;  /* 0x0000001fff007819 */ /* 0x000fc8000001141f */
[----:B------:R-:W-:-:S04]  /*21b0*/  IADD3 R4, P0, P1, R2, UR4, R31 ;  /* 0x0000000402047c10 */ /* 0x000fc8000f91e01f */
[----:B------:R-:W-:Y:S02]  /*21c0*/  IADD3.X R3, PT, PT, RZ, UR5, R0, P0, P1 ;  /* 0x00000005ff037c10 */ /* 0x000fe400087e2400 */
        /* <DEDUP_REMOVED lines=12> */
[----:B------:R0:W5:Y:S01]  /*2290*/  LDG.E.64 R24, desc[UR8][R2.64+0xa00] ;  /* 0x000a000802187981 */ /* 0x000162000c1e1b00 */
[----:B------:R-:W1:Y:S01]  /*22a0*/  S2UR UR7, SR_CgaCtaId ;  /* 0x00000000000779c3 */ /* 0x000e620000008800 */
[----:B------:R-:W-:Y:S01]  /*22b0*/  ISETP.NE.AND P0, PT, R46, RZ, PT ;  /* 0x000000ff2e00720c */ /* 0x000fe20003f05270 */
[----:B------:R-:W-:Y:S01]  /*22c0*/  UMOV UR6, 0x400 ;  /* 0x0000040000067882 */ /* 0x000fe20000000000 */
[----:B------:R-:W1:Y:S01]  /*22d0*/  S2R R53, SR_LANEID ;  /* 0x0000000000357919 */ /* 0x000e620000000000 */
[----:B------:R-:W-:-:S10]  /*22e0*/  SHF.R.U32.HI R48, RZ, 0x5, R46 ;  /* 0x00000005ff307819 */ /* 0x000fd4000001162e */
[----:B------:R-:W-:-:S04]  /*22f0*/  @!P0 IADD3 R31, P1, PT, R31, UR4, RZ ;  /* 0x000000041f1f8c10 */ /* 0x000fc8000ff3e0ff */
[----:B------:R-:W-:Y:S02]  /*2300*/  @!P0 IADD3.X R0, PT, PT, R0, UR5, RZ, P1, !PT ;  /* 0x0000000500008c10 */ /* 0x000fe40008ffe4ff */
[----:B0-----:R-:W-:Y:S01]  /*2310*/  @!P0 LEA R2, P1, R31, UR10, 0x3 ;  /* 0x0000000a1f028c11 */ /* 0x001fe2000f8218ff */
[----:B-1----:R-:W-:-:S03]  /*2320*/  ULEA UR6, UR7, UR6, 0x18 ;  /* 0x0000000607067291 */ /* 0x002fc6000f8ec0ff */
[----:B------:R-:W-:Y:S01]  /*2330*/  @!P0 LEA.HI.X R3, R31, UR11, R0, 0x3, P1 ;  /* 0x0000000b1f038c11 */ /* 0x000fe200088f1c00 */
[----:B------:R-:W-:-:S05]  /*2340*/  IMAD R26, R48, 0x160, R53 ;  /* 0x00000160301a7824 */ /* 0x000fca00078e0235 */
[----:B------:R-:W-:-:S05]  /*2350*/  LEA R27, R26, UR6, 0x3 ;  /* 0x000000061a1b7c11 */ /* 0x000fca000f8e18ff */
[----:B--2---:R0:W-:Y:S04]  /*2360*/  STS.64 [R27], R4 ;  /* 0x000000041b007388 */ /* 0x0041e80000000a00 */
[----:B---3--:R-:W-:Y:S04]  /*2370*/  STS.64 [R27+0x100], R6 ;  /* 0x000100061b007388 */ /* 0x008fe80000000a00 */
[----:B----4-:R1:W-:Y:S04]  /*2380*/  STS.64 [R27+0x200], R8 ;  /* 0x000200081b007388 */ /* 0x0103e80000000a00 */
[----:B-----5:R-:W-:Y:S04]  /*2390*/  STS.64 [R27+0x300], R10 ;  /* 0x0003000a1b007388 */ /* 0x020fe80000000a00 */
[----:B------:R-:W-:Y:S04]  /*23a0*/  STS.64 [R27+0x400], R12 ;  /* 0x0004000c1b007388 */ /* 0x000fe80000000a00 */
[----:B------:R-:W-:Y:S04]  /*23b0*/  STS.64 [R27+0x500], R14 ;  /* 0x0005000e1b007388 */ /* 0x000fe80000000a00 */
[----:B------:R-:W-:Y:S04]  /*23c0*/  STS.64 [R27+0x600], R16 ;  /* 0x000600101b007388 */ /* 0x000fe80000000a00 */
[----:B------:R-:W-:Y:S04]  /*23d0*/  STS.64 [R27+0x700], R18 ;  /* 0x000700121b007388 */ /* 0x000fe80000000a00 */
[----:B------:R-:W-:Y:S04]  /*23e0*/  STS.64 [R27+0x800], R20 ;  /* 0x000800141b007388 */ /* 0x000fe80000000a00 */
[----:B------:R-:W-:Y:S04]  /*23f0*/  STS.64 [R27+0x900], R22 ;  /* 0x000900161b007388 */ /* 0x000fe80000000a00 */
[----:B------:R-:W-:Y:S01]  /*2400*/  STS.64 [R27+0xa00], R24 ;  /* 0x000a00181b007388 */ /* 0x000fe20000000a00 */
[----:B------:R-:W-:-:S03]  /*2410*/  NOP ;  /* 0x0000000000007918 */ /* 0x000fc60000000000 */
[----:B------:R2:W3:Y:S01]  /*2420*/  @!P0 LDG.E.64 R44, desc[UR8][R2.64+-0x8] ;  /* 0xfffff808022c8981 */ /* 0x0004e2000c1e1b00 */
[----:B------:R-:W-:Y:S01]  /*2430*/  IMAD R0, R53, 0x50, R27 ;  /* 0x0000005035007824 */ /* 0x000fe200078e021b */
[C---:B0-----:R-:W-:Y:S01]  /*2440*/  LEA R5, R46.reuse, UR6, 0x3 ;  /* 0x000000062e057c11 */ /* 0x041fe2000f8e18ff */
[----:B-1----:R-:W-:Y:S01]  /*2450*/  IMAD.MOV.U32 R9, RZ, RZ, 0x2 ;  /* 0x00000002ff097424 */ /* 0x002fe200078e00ff */
[----:B------:R-:W-:Y:S02]  /*2460*/  ISETP.NE.AND P0, PT, R46, RZ, PT ;  /* 0x000000ff2e00720c */ /* 0x000fe40003f05270 */
[----:B------:R-:W-:Y:S04]  /*2470*/  LDS.64 R42, [R0+0x50] ;  /* 0x00005000002a7984 */ /* 0x000fe80000000a00 */
[----:B------:R-:W-:Y:S04]  /*2480*/  LDS.64 R40, [R0] ;  /* 0x0000000000287984 */ /* 0x000fe80000000a00 */
[----:B------:R-:W0:Y:S04]  /*2490*/  LDS.64 R38, [R0+0x8] ;  /* 0x0000080000267984 */ /* 0x000e280000000a00 */
[----:B------:R-:W1:Y:S04]  /*24a0*/  LDS.64 R36, [R0+0x10] ;  /* 0x0000100000247984 */ /* 0x000e680000000a00 */
        /* <DEDUP_REMOVED lines=8> */
[----:B0-----:R-:W-:-:S04]  /*2530*/  ISETP.NE.U32.AND P1, PT, R40, R38, PT ;  /* 0x000000262800720c */ /* 0x001fc80003f25070 */
[----:B------:R-:W-:Y:S02]  /*2540*/  ISETP.NE.AND.EX P1, PT, R41, R39, PT, P1 ;  /* 0x000000272900720c */ /* 0x000fe40003f25310 */
[----:B-1----:R-:W-:-:S04]  /*2550*/  ISETP.NE.U32.AND P2, PT, R38, R36, PT ;  /* 0x000000242600720c */ /* 0x002fc80003f45070 */
[----:B------:R-:W-:Y:S01]  /*2560*/  ISETP.NE.AND.EX P2, PT, R39, R37, PT, P2 ;  /* 0x000000252700720c */ /* 0x000fe20003f45320 */
[----:B------:R-:W-:Y:S01]  /*2570*/  STS.64 [R5+0xc50], R42 ;  /* 0x000c502a05007388 */ /* 0x000fe20000000a00 */
[----:B------:R-:W-:Y:S06]  /*2580*/  BAR.SYNC.DEFER_BLOCKING 0x0 ;  /* 0x0000000000007b1d */ /* 0x000fec0000010000 */
[----:B---3--:R-:W0:Y:S02]  /*2590*/  @P0 LDS.64 R44, [R5+0xc48] ;  /* 0x000c4800052c0984 */ /* 0x008e240000000a00 */
[----:B------:R-:W-:Y:S01]  /*25a0*/  BAR.SYNC.DEFER_BLOCKING 0x0 ;  /* 0x0000000000007b1d */ /* 0x000fe20000010000 */
[----:B0-----:R-:W-:-:S04]  /*25b0*/  ISETP.NE.U32.AND P0, PT, R44, R40, PT ;  /* 0x000000282c00720c */ /* 0x001fc80003f05070 */
[----:B------:R-:W-:-:S04]  /*25c0*/  ISETP.NE.AND.EX P0, PT, R45, R41, PT, P0 ;  /* 0x000000292d00720c */ /* 0x000fc80003f05300 */
[----:B------:R-:W-:-:S09]  /*25d0*/  SEL R0, RZ, 0x1, !P0 ;  /* 0x00000001ff007807 */ /* 0x000fd20004000000 */
[----:B------:R-:W-:Y:S01]  /*25e0*/  @!P0 IMAD.MOV R9, RZ, RZ, 0x1 ;  /* 0x00000001ff098424 */ /* 0x000fe200078e02ff */
[----:B------:R-:W-:Y:S01]  /*25f0*/  ISETP.NE.U32.AND P0, PT, R36, R34, PT ;  /* 0x000000222400720c */ /* 0x000fe20003f05070 */
[----:B------:R-:W-:Y:S01]  /*2600*/  @!P1 IMAD.MOV R9, RZ, RZ, R0 ;  /* 0x000000ffff099224 */ /* 0x000fe200078e0200 */
[----:B------:R-:W-:Y:S02]  /*2610*/  ISETP.NE.U32.AND P1, PT, R34, R32, PT ;  /* 0x000000202200720c */ /* 0x000fe40003f25070 */
[----:B------:R-:W-:Y:S01]  /*2620*/  ISETP.NE.AND.EX P0, PT, R37, R35, PT, P0 ;  /* 0x000000232500720c */ /* 0x000fe20003f05300 */
[----:B------:R-:W-:Y:S01]  /*2630*/  VIADD R8, R9, 0x1 ;  /* 0x0000000109087836 */ /* 0x000fe20000000000 */
[----:B------:R-:W-:Y:S01]  /*2640*/  ISETP.NE.AND.EX P1, PT, R35, R33, PT, P1 ;  /* 0x000000212300720c */ /* 0x000fe20003f25310 */
[----:B------:R-:W-:Y:S01]  /*2650*/  @!P2 IMAD.MOV R8, RZ, RZ, R9 ;  /* 0x000000ffff08a224 */ /* 0x000fe200078e0209 */
[----:B------:R-:W-:-:S03]  /*2660*/  ISETP.NE.U32.AND P2, PT, R32, R30, PT ;  /* 0x0000001e2000720c */ /* 0x000fc60003f45070 */
[----:B------:R-:W-:-:S06]  /*2670*/  VIADD R7, R8, 0x1 ;  /* 0x0000000108077836 */ /* 0x000fcc0000000000 */
        /* <DEDUP_REMOVED lines=15> */
[----:B--2---:R-:W-:-:S04]  /*2770*/  VIADD R3, R4, 0x1 ;  /* 0x0000000104037836 */ /* 0x004fc80000000000 */
[----:B------:R-:W-:Y:S01]  /*2780*/  @!P0 IMAD.MOV R3, RZ, RZ, R4 ;  /* 0x000000ffff038224 */ /* 0x000fe200078e0204 */
[----:B------:R-:W-:Y:S02]  /*2790*/  ISETP.NE.AND.EX P0, PT, R25, R11, PT, P2 ;  /* 0x0000000b1900720c */ /* 0x000fe40003f05320 */
[----:B------:R-:W-:Y:S01]  /*27a0*/  ISETP.NE.U32.AND P2, PT, R10, R42, PT ;  /* 0x0000002a0a00720c */ /* 0x000fe20003f45070 */
[----:B------:R-:W-:Y:S02]  /*27b0*/  VIADD R2, R3, 0x1 ;  /* 0x0000000103027836 */ /* 0x000fe40000000000 */
[----:B------:R-:W-:Y:S01]  /*27c0*/  @!P1 IMAD.MOV R2, RZ, RZ, R3 ;  /* 0x000000ffff029224 */ /* 0x000fe200078e0203 */
[----:B------:R-:W-:Y:S02]  /*27d0*/  ISETP.NE.AND.EX P1, PT, R11, R43, PT, P2 ;  /* 0x0000002b0b00720c */ /* 0x000fe40003f25320 */
[----:B------:R-:W-:Y:S01]  /*27e0*/  ISETP.NE.AND P2, PT, R53, RZ, PT ;  /* 0x000000ff3500720c */ /* 0x000fe20003f45270 */
[----:B------:R-:W-:-:S04]  /*27f0*/  VIADD R0, R2, 0x1 ;  /* 0x0000000102007836 */ /* 0x000fc80000000000 */
[----:B------:R-:W-:-:S04]  /*2800*/  @!P0 IMAD.MOV R0, RZ, RZ, R2 ;  /* 0x000000ffff008224 */ /* 0x000fc800078e0202 */
[----:B------:R-:W-:Y:S02]  /*2810*/  VIADD R49, R0, 0x1 ;  /* 0x0000000100317836 */ /* 0x000fe40000000000 */
[----:B------:R-:W-:Y:S01]  /*2820*/  @!P1 IMAD.MOV R49, RZ, RZ, R0 ;  /* 0x000000ffff319224 */ /* 0x000fe200078e0200 */
[----:B------:R-:W-:-:S04]  /*2830*/  ISETP.NE.AND P1, PT, R53, 0x1f, PT ;  /* 0x0000001f3500780c */ /* 0x000fc80003f25270 */
[----:B------:R-:W0:Y:S09]  /*2840*/  SHFL.UP P0, R12, R49, 0x1, RZ ;  /* 0x04200000310c7989 */ /* 0x000e3200000000ff */
[----:B------:R-:W-:Y:S01]  /*2850*/  @!P1 LEA R51, R48, UR6, 0x2 ;  /* 0x0000000630339c11 */ /* 0x000fe2000f8e10ff */
        /* <DEDUP_REMOVED lines=11> */
[----:B------:R-:W-:Y:S01]  /*2910*/  @!P1 STS [R51], R50 ;  /* 0x0000003233009388 */ /* 0x000fe20000000800 */
[----:B------:R-:W-:Y:S01]  /*2920*/  BAR.SYNC.DEFER_BLOCKING 0x0 ;  /* 0x0000000000007b1d */ /* 0x000fe20000010000 */
[----:B------:R-:W-:-:S05]  /*2930*/  ISETP.NE.AND P1, PT, R48, 0x9, PT ;  /* 0x000000093000780c */ /* 0x000fca0003f25270 */
[----:B------:R-:W0:Y:S04]  /*2940*/  LDS.128 R12, [UR6] ;  /* 0x00000006ff0c7984 */ /* 0x000e280008000c00 */
[----:B------:R-:W1:Y:S04]  /*2950*/  LDS.128 R16, [UR6+0x10] ;  /* 0x00001006ff107984 */ /* 0x000e680008000c00 */
[----:B------:R-:W2:Y:S01]  /*2960*/  LDS.128 R20, [UR6+0x20] ;  /* 0x00002006ff147984 */ /* 0x000ea20008000c00 */
[----:B0-----:R-:W-:-:S04]  /*2970*/  IMAD.IADD R13, R12, 0x1, R13 ;  /* 0x000000010c0d7824 */ /* 0x001fc800078e020d */
[----:B------:R-:W-:Y:S01]  /*2980*/  IMAD.IADD R14, R14, 0x1, R13 ;  /* 0x000000010e0e7824 */ /* 0x000fe200078e020d */
[----:B------:R-:W-:Y:S02]  /*2990*/  SEL R12, R13, R12, !P0 ;  /* 0x0000000c0d0c7207 */ /* 0x000fe40004000000 */
[----:B------:R-:W-:Y:S01]  /*29a0*/  ISETP.NE.AND P0, PT, R48, 0x3, PT ;  /* 0x000000033000780c */ /* 0x000fe20003f05270 */
[----:B------:R-:W-:Y:S01]  /*29b0*/  IMAD.IADD R15, R15, 0x1, R14 ;  /* 0x000000010f0f7824 */ /* 0x000fe200078e020e */
[----:B------:R-:W-:Y:S02]  /*29c0*/  SEL R13, R49, RZ, P2 ;  /* 0x000000ff310d7207 */ /* 0x000fe40001000000 */
[----:B------:R-:W-:Y:S01]  /*29d0*/  SEL R12, R14, R12, !P0 ;  /* 0x0000000c0e0c7207 */ /* 0x000fe20004000000 */
[----:B-1----:R-:W-:Y:S01]  /*29e0*/  IMAD.IADD R16, R15, 0x1, R16 ;  /* 0x000000010f107824 */ /* 0x002fe200078e0210 */
[----:B------:R-:W-:-:S03]  /*29f0*/  ISETP.NE.AND P0, PT, R48, 0x4, PT ;  /* 0x000000043000780c */ /* 0x000fc60003f05270 */
[----:B------:R-:W-:Y:S01]  /*2a00*/  IMAD.IADD R17, R17, 0x1, R16 ;  /* 0x0000000111117824 */ /* 0x000fe200078e0210 */
[----:B------:R-:W-:Y:S02]  /*2a10*/  SEL R12, R15, R12, !P0 ;  /* 0x0000000c0f0c7207 */ /* 0x000fe40004000000 */
[----:B------:R-:W-:Y:S01]  /*2a20*/  ISETP.NE.AND P0, PT, R48, 0x5, PT ;  /* 0x000000053000780c */ /* 0x000fe20003f05270 */
[----:B------:R-:W-:-:S03]  /*2a30*/  IMAD.IADD R18, R18, 0x1, R17 ;  /* 0x0000000112127824 */ /* 0x000fc600078e0211 */
[----:B------:R-:W-:Y:S01]  /*2a40*/  SEL R12, R16, R12, !P0 ;  /* 0x0000000c100c7207 */ /* 0x000fe20004000000 */
[----:B------:R-:W-:Y:S01]  /*2a50*/  IMAD.IADD R19, R19, 0x1, R18 ;  /* 0x0000000113137824 */ /* 0x000fe200078e0212 */
[----:B------:R-:W-:-:S03]  /*2a60*/  ISETP.NE.AND P0, PT, R48, 0x6, PT ;  /* 0x000000063000780c */ /* 0x000fc60003f05270 */
[----:B--2---:R-:W-:Y:S01]  /*2a70*/  IMAD.IADD R20, R19, 0x1, R20 ;  /* 0x0000000113147824 */ /* 0x004fe200078e0214 */
[----:B------:R-:W-:Y:S02]  /*2a80*/  SEL R12, R17, R12, !P0 ;  /* 0x0000000c110c7207 */ /* 0x000fe40004000000 */
[----:B------:R-:W-:Y:S01]  /*2a90*/  ISETP.NE.AND P0, PT, R48, 0x7, PT ;  /* 0x000000073000780c */ /* 0x000fe20003f05270 */
[----:B------:R-:W-:-:S03]  /*2aa0*/  IMAD.IADD R21, R21, 0x1, R20 ;  /* 0x0000000115157824 */ /* 0x000fc600078e0214 */
[----:B------:R-:W-:Y:S01]  /*2ab0*/  SEL R12, R18, R12, !P0 ;  /* 0x0000000c120c7207 */ /* 0x000fe20004000000 */
[----:B------:R-:W-:Y:S01]  /*2ac0*/  IMAD.IADD R22, R22, 0x1, R21 ;  /* 0x0000000116167824 */ /* 0x000fe200078e0215 */
[----:B------:R-:W-:-:S03]  /*2ad0*/  ISETP.NE.AND P0, PT, R48, 0x8, PT ;  /* 0x000000083000780c */ /* 0x000fc60003f05270 */
[----:B------:R-:W-:Y:S01]  /*2ae0*/  IMAD.IADD R23, R23, 0x1, R22 ;  /* 0x0000000117177824 */ /* 0x000fe200078e0216 */
[----:B------:R-:W-:Y:S02]  /*2af0*/  SEL R12, R19, R12, !P0 ;  /* 0x0000000c130c7207 */ /* 0x000fe40004000000 */
[----:B------:R-:W-:Y:S02]  /*2b00*/  ISETP.NE.AND P0, PT, R48, 0xa, PT ;  /* 0x0000000a3000780c */ /* 0x000fe40003f05270 */
[----:B------:R-:W-:Y:S02]  /*2b10*/  SEL R12, R20, R12, !P1 ;  /* 0x0000000c140c7207 */ /* 0x000fe40004800000 */
[----:B------:R-:W-:Y:S02]  /*2b20*/  ISETP.NE.AND P1, PT, R48, 0xb, PT ;  /* 0x0000000b3000780c */ /* 0x000fe40003f25270 */
[----:B------:R-:W-:Y:S02]  /*2b30*/  SEL R12, R21, R12, !P0 ;  /* 0x0000000c150c7207 */ /* 0x000fe40004000000 */
[----:B------:R-:W-:-:S02]  /*2b40*/  ISETP.GE.U32.AND P0, PT, R46, 0x20, PT ;  /* 0x000000202e00780c */ /* 0x000fc40003f06070 */
[----:B------:R-:W-:Y:S02]  /*2b50*/  SEL R12, R22, R12, !P1 ;  /* 0x0000000c160c7207 */ /* 0x000fe40004800000 */
[----:B------:R-:W-:-:S03]  /*2b60*/  ISETP.GT.U32.AND P1, PT, R46, 0x1f, PT ;  /* 0x0000001f2e00780c */ /* 0x000fc60003f24070 */
[----:B------:R-:W-:-:S05]  /*2b70*/  IMAD.IADD R12, R12, 0x1, R13 ;  /* 0x000000010c0c7824 */ /* 0x000fca00078e020d */
[----:B------:R-:W-:-:S05]  /*2b80*/  SEL R52, R49, R12, !P0 ;  /* 0x0000000c31347207 */ /* 0x000fca0004000000 */
[----:B------:R-:W-:Y:S05]  /*2b90*/  @P1 BRA `(.L_x_232) ;  /* 0x0000000800441947 */ /* 0x000fea0003800000 */
[----:B------:R-:W0:Y:S01]  /*2ba0*/  LDC.64 R16, c[0x0][0x3a0] ;  /* 0x0000e800ff107b82 */ /* 0x000e220000000a00 */
[----:B------:R-:W-:-:S07]  /*2bb0*/  ISETP.NE.AND P0, PT, R46, RZ, PT ;  /* 0x000000ff2e00720c */ /* 0x000fce0003f05270 */
[----:B------:R-:W1:Y:S06]  /*2bc0*/  LDC R12, c[0x0][0x370] ;  /* 0x0000dc00ff0c7b82 */ /* 0x000e6c0000000800 */
[----:B------:R-:W-:Y:S01]  /*2bd0*/  @!P0 IMAD.MOV.U32 R22, RZ, RZ, 0x64 ;  /* 0x00000064ff168424 */ /* 0x000fe200078e00ff */
[----:B------:R2:W-:Y:S01]  /*2be0*/  @!P0 STS [UR6+0x4c], R23 ;  /* 0x00004c17ff008988 */ /* 0x0005e20008000806 */
[----:B0-----:R-:W-:-:S05]  /*2bf0*/  IMAD.WIDE R48, R47, 0x8, R16 ;  /* 0x000000082f307825 */ /* 0x001fca00078e0210 */
[----:B------:R2:W-:Y:S01]  /*2c00*/  @!P0 ST.E.64.STRONG.GPU desc[UR8][R48.64+0x100], R22 ;  /* 0x0001001630008985 */ /* 0x0005e2000c10fb08 */
[----:B-1----:R-:W-:Y:S02]  /*2c10*/  ISETP.GT.U32.AND P0, PT, R12, 0x1f3, PT ;  /* 0x000001f30c00780c */ /* 0x002fe40003f04070 */
[----:B------:R-:W-:-:S05]  /*2c20*/  LOP3.LUT R12, RZ, R46, RZ, 0x33, !PT ;  /* 0x0000002eff0c7212 */ /* 0x000fca00078e33ff */
[----:B------:R-:W-:-:S06]  /*2c30*/  IMAD.IADD R12, R47, 0x1, R12 ;  /* 0x000000012f0c7824 */ /* 0x000fcc00078e020c */
[----:B--2---:R-:W-:Y:S05]  /*2c40*/  @P0 BRA `(.L_x_233) ;  /* 0x0000000000080947 */ /* 0x004fea0003800000 */
[----:B------:R0:W-:Y:S06]  /*2c50*/  MEMBAR.SC.CTA ;  /* 0x0000000000007992 */ /* 0x0001ec0000000000 */
[----:B0-----:R-:W-:Y:S05]  /*2c60*/  BRA `(.L_x_234) ;  /* 0x0000000000087947 */ /* 0x001fea0003800000 */
.L_x_233:
[----:B------:R-:W-:Y:S05]  /*2c70*/  NANOSLEEP 0x474 ;  /* 0x000004740000795d */ /* 0x000fea0003800000 */
[----:B------:R-:W-:Y:S01]  /*2c80*/  NOP ;  /* 0x0000000000007918 */ /* 0x000fe20000000000 */
.L_x_234:
[----:B------:R-:W-:-:S05]  /*2c90*/  IMAD.WIDE R16, R12, 0x8, R16 ;  /* 0x000000080c107825 */ /* 0x000fca00078e0210 */
[----:B------:R-:W2:Y:S01]  /*2ca0*/  LD.E.64.STRONG.GPU R14, desc[UR8][R16.64+0x100] ;  /* 0x00010008100e7980 */ /* 0x000ea2000c10fb00 */
[----:B------:R-:W-:Y:S01]  /*2cb0*/  UMOV UR4, 0xffffffff ;  /* 0xffffffff00047882 */ /* 0x000fe20000000000 */
[----:B--2---:R-:W-:Y:S02]  /*2cc0*/  ISETP.NE.AND P6, PT, R14, 0x63, PT ;  /* 0x000000630e00780c */ /* 0x004fe40003fc5270 */
[----:B------:R-:W-:Y:S11]  /*2cd0*/  BRA.DIV UR4, `(.L_x_235) ;  /* 0x0000006e04c47947 */ /* 0x000ff6000b800000 */
[----:B------:R-:W-:-:S13]  /*2ce0*/  VOTE.ANY P6, !P6 ;  /* 0x0000000000ff7806 */ /* 0x000fda00070c0100 */
.L_x_391:
[----:B------:R-:W-:Y:S05]  /*2cf0*/  @!P6 BRA `(.L_x_236) ;  /* 0x000000000030e947 */ /* 0x000fea0003800000 */
.L_x_240:
[----:B------:R-:W-:Y:S05]  /*2d00*/  YIELD ;  /* 0x0000000000007946 */ /* 0x000fea0003800000 */
[----:B------:R-:W-:Y:S05]  /*2d10*/  @P0 BRA `(.L_x_237) ;  /* 0x0000000000080947 */ /* 0x000fea0003800000 */
[----:B------:R0:W-:Y:S06]  /*2d20*/  MEMBAR.SC.CTA ;  /* 0x0000000000007992 */ /* 0x0001ec0000000000 */
[----:B0-----:R-:W-:Y:S05]  /*2d30*/  BRA `(.L_x_238) ;  /* 0x0000000000087947 */ /* 0x001fea0003800000 */
.L_x_237:
[----:B------:R-:W-:Y:S05]  /*2d40*/  NANOSLEEP 0x17c ;  /* 0x0000017c0000795d */ /* 0x000fea0003800000 */
[----:B------:R-:W-:Y:S01]  /*2d50*/  NOP ;  /* 0x0000000000007918 */ /* 0x000fe20000000000 */
.L_x_238:
[----:B------:R-:W2:Y:S01]  /*2d60*/  LD.E.64.STRONG.GPU R14, desc[UR8][R16.64+0x100] ;  /* 0x00010008100e7980 */ /* 0x000ea2000c10fb00 */
[----:B------:R-:W-:Y:S01]  /*2d70*/  UMOV UR4, 0xffffffff ;  /* 0xffffffff00047882 */ /* 0x000fe20000000000 */
[----:B--2---:R-:W-:Y:S02]  /*2d80*/  ISETP.NE.AND P6, PT, R14, 0x63, PT ;  /* 0x000000630e00780c */ /* 0x004fe40003fc5270 */
[----:B------:R-:W-:Y:S11]  /*2d90*/  BRA.DIV UR4, `(.L_x_239) ;  /* 0x0000006e04b47947 */ /* 0x000ff6000b800000 */
[----:B------:R-:W-:-:S13]  /*2da0*/  VOTE.ANY P6, !P6 ;  /* 0x0000000000ff7806 */ /* 0x000fda00070c0100 */
.L_x_394:
[----:B------:R-:W-:Y:S05]  /*2db0*/  @P6 BRA `(.L_x_240) ;  /* 0xfffffffc00d06947 */ /* 0x000fea000383ffff */
.L_x_236:
[----:B------:R-:W-:Y:S01]  /*2dc0*/  UMOV UR4, 0xffffffff ;  /* 0xffffffff00047882 */ /* 0x000fe20000000000 */
[----:B------:R-:W-:Y:S02]  /*2dd0*/  ISETP.NE.AND P5, PT, R14, 0x65, PT ;  /* 0x000000650e00780c */ /* 0x000fe40003fa5270 */
[----:B------:R-:W-:Y:S11]  /*2de0*/  BRA.DIV UR4, `(.L_x_241) ;  /* 0x0000006e04c07947 */ /* 0x000ff6000b800000 */
[----:B------:R-:W0:Y:S01]  /*2df0*/  S2R R13, SR_GEMASK ;  /* 0x00000000000d7919 */ /* 0x000e220000003c00 */
[----:B------:R-:W-:-:S04]  /*2e00*/  VOTE.ANY R19, PT, !P5 ;  /* 0x0000000000137806 */ /* 0x000fc800068e0100 */
[----:B0-----:R-:W-:Y:S01]  /*2e10*/  LOP3.LUT R19, R19, 0x80000000, R13, 0xec, !PT ;  /* 0x8000000013137812 */ /* 0x001fe200078eec0d */
[----:B------:R-:W-:-:S04]  /*2e20*/  VIADD R13, R53, 0x8 ;  /* 0x00000008350d7836 */ /* 0x000fc80000000000 */
[----:B------:R-:W-:-:S05]  /*2e30*/  VIADD R16, R19, 0xffffffff ;  /* 0xffffffff13107836 */ /* 0x000fca0000000000 */
[----:B------:R-:W-:-:S04]  /*2e40*/  LOP3.LUT R16, R19, R16, RZ, 0xc, !PT ;  /* 0x0000001013107212 */ /* 0x000fc800078e0cff */
[----:B------:R-:W0:Y:S02]  /*2e50*/  POPC R21, R16 ;  /* 0x0000001000157309 */ /* 0x000e240000000000 */
[----:B0-----:R-:W0:Y:S01]  /*2e60*/  SHFL.DOWN PT, R51, R15, 0x1, R21 ;  /* 0x082000000f337989 */ /* 0x001e2200000e0015 */
[----:B------:R-:W-:-:S04]  /*2e70*/  ISETP.GE.AND P1, PT, R53, R21, PT ;  /* 0x000000153500720c */ /* 0x000fc80003f26270 */
[----:B0-----:R-:W-:-:S05]  /*2e80*/  SEL R18, R51, RZ, !P1 ;  /* 0x000000ff33127207 */ /* 0x001fca0004800000 */
[----:B------:R-:W-:Y:S02]  /*2e90*/  IMAD.IADD R20, R18, 0x1, R15 ;  /* 0x0000000112147824 */ /* 0x000fe400078e020f */
[----:B------:R-:W-:-:S03]  /*2ea0*/  VIADD R18, R53, 0x2 ;  /* 0x0000000235127836 */ /* 0x000fc60000000000 */
[----:B------:R-:W0:Y:S02]  /*2eb0*/  SHFL.DOWN PT, R51, R20, 0x2, R21 ;  /* 0x0840000014337989 */ /* 0x000e2400000e0015 */
[----:B------:R-:W-:Y:S01]  /*2ec0*/  ISETP.GT.AND P1, PT, R18, R21, PT ;  /* 0x000000151200720c */ /* 0x000fe20003f24270 */
[----:B------:R-:W-:-:S03]  /*2ed0*/  VIADD R18, R53, 0x4 ;  /* 0x0000000435127836 */ /* 0x000fc60000000000 */
[----:B0-----:R-:W-:Y:S02]  /*2ee0*/  SEL R51, R51, RZ, !P1 ;  /* 0x000000ff33337207 */ /* 0x001fe40004800000 */
[----:B------:R-:W-:-:S03]  /*2ef0*/  ISETP.GT.AND P1, PT, R18, R21, PT ;  /* 0x000000151200720c */ /* 0x000fc60003f24270 */
[----:B------:R-:W-:Y:S02]  /*2f00*/  IMAD.IADD R22, R20, 0x1, R51 ;  /* 0x0000000114167824 */ /* 0x000fe400078e0233 */
[----:B------:R-:W-:-:S03]  /*2f10*/  VIADD R20, R53, 0x10 ;  /* 0x0000001035147836 */ /* 0x000fc60000000000 */
[----:B------:R-:W0:Y:S02]  /*2f20*/  SHFL.DOWN PT, R51, R22, 0x4, R21 ;  /* 0x0880000016337989 */ /* 0x000e2400000e0015 */
[-C--:B------:R-:W-:Y:S02]  /*2f30*/  ISETP.GT.AND P2, PT, R20, R21.reuse, PT ;  /* 0x000000151400720c */ /* 0x080fe40003f44270 */
[----:B0-----:R-:W-:Y:S02]  /*2f40*/  SEL R51, R51, RZ, !P1 ;  /* 0x000000ff33337207 */ /* 0x001fe40004800000 */
[----:B------:R-:W-:-:S03]  /*2f50*/  ISETP.GT.AND P1, PT, R13, R21, PT ;  /* 0x000000150d00720c */ /* 0x000fc60003f24270 */
[----:B------:R-:W-:-:S05]  /*2f60*/  IMAD.IADD R47, R22, 0x1, R51 ;  /* 0x00000001162f7824 */ /* 0x000fca00078e0233 */
[----:B------:R-:W0:Y:S02]  /*2f70*/  SHFL.DOWN PT, R51, R47, 0x8, R21 ;  /* 0x090000002f337989 */ /* 0x000e2400000e0015 */
[----:B0-----:R-:W-:Y:S02]  /*2f80*/  SEL R16, R51, RZ, !P1 ;  /* 0x000000ff33107207 */ /* 0x001fe40004800000 */
[----:B------:R-:W-:-:S03]  /*2f90*/  ISETP.NE.AND P1, PT, R14, 0x65, PT ;  /* 0x000000650e00780c */ /* 0x000fc60003f25270 */
[----:B------:R-:W-:Y:S02]  /*2fa0*/  IMAD.IADD R15, R47, 0x1, R16 ;  /* 0x000000012f0f7824 */ /* 0x000fe400078e0210 */
[----:B------:R-:W0:Y:S03]  /*2fb0*/  LDC.64 R16, c[0x0][0x3a0] ;  /* 0x0000e800ff107b82 */ /* 0x000e260000000a00 */
[----:B------:R-:W1:Y:S05]  /*2fc0*/  SHFL.DOWN PT, R51, R15, 0x10, R21 ;  /* 0x0a0000000f337989 */ /* 0x000e6a00000e0015 */
[----:B------:R-:W-:-:S02]  /*2fd0*/  VOTE.ALL P5, P1 ;  /* 0x0000000000ff7806 */ /* 0x000fc400008a0000 */
[----:B0-----:R-:W-:Y:S02]  /*2fe0*/  IADD3 R22, P1, PT, R16, 0x100, RZ ;  /* 0x0000010010167810 */ /* 0x001fe40007f3e0ff */
[----:B-1----:R-:W-:-:S03]  /*2ff0*/  SEL R14, R51, RZ, !P2 ;  /* 0x000000ff330e7207 */ /* 0x002fc60005000000 */
[----:B------:R-:W-:Y:S02]  /*3000*/  IMAD.X R47, RZ, RZ, R17, P1 ;  /* 0x000000ffff2f7224 */ /* 0x000fe400008e0611 */
[----:B------:R-:W-:-:S07]  /*3010*/  IMAD.IADD R21, R15, 0x1, R14 ;  /* 0x000000010f157824 */ /* 0x000fce00078e020e */
.L_x_403:
[----:B------:R-:W-:Y:S05]  /*3020*/  @!P5 BRA `(.L_x_242) ;  /* 0x0000000000e0d947 */ /* 0x000fea0003800000 */
.L_x_250:
[----:B------:R-:W-:Y:S02]  /*3030*/  IMAD.MOV.U32 R14, RZ, RZ, R22 ;  /* 0x000000ffff0e7224 */ /* 0x000fe400078e0016 */
[----:B------:R-:W-:Y:S02]  /*3040*/  IMAD.MOV.U32 R15, RZ, RZ, R47 ;  /* 0x000000ffff0f7224 */ /* 0x000fe400078e002f */
[----:B------:R-:W-:-:S05]  /*3050*/  IMAD.WIDE R14, R12, 0x8, R14 ;  /* 0x000000080c0e7825 */ /* 0x000fca00078e020e */
[----:B------:R-:W2:Y:S01]  /*3060*/  LD.E.64.STRONG.GPU R16, desc[UR8][R14.64+-0x100] ;  /* 0xffff00080e107980 */ /* 0x000ea2000c10fb00 */
[----:B------:R-:W-:Y:S05]  /*3070*/  YIELD ;  /* 0x0000000000007946 */ /* 0x000fea0003800000 */
[----:B------:R-:W-:Y:S01]  /*3080*/  UMOV UR4, 0xffffffff ;  /* 0xffffffff00047882 */ /* 0x000fe20000000000 */
[----:B--2---:R-:W-:Y:S02]  /*3090*/  ISETP.NE.AND P6, PT, R16, 0x63, PT ;  /* 0x000000631000780c */ /* 0x004fe40003fc5270 */
[----:B------:R-:W-:Y:S11]  /*30a0*/  BRA.DIV UR4, `(.L_x_243) ;  /* 0x00000072041c7947 */ /* 0x000ff6000b800000 */
[----:B------:R-:W-:-:S13]  /*30b0*/  VOTE.ANY P6, !P6 ;  /* 0x0000000000ff7806 */ /* 0x000fda00070c0100 */
.L_x_406:
[----:B------:R-:W-:Y:S05]  /*30c0*/  @!P6 BRA `(.L_x_244) ;  /* 0x000000000030e947 */ /* 0x000fea0003800000 */
.L_x_248:
[----:B------:R-:W-:Y:S05]  /*30d0*/  YIELD ;  /* 0x0000000000007946 */ /* 0x000fea0003800000 */
[----:B------:R-:W-:Y:S05]  /*30e0*/  @P0 BRA `(.L_x_245) ;  /* 0x0000000000080947 */ /* 0x000fea0003800000 */
[----:B------:R0:W-:Y:S06]  /*30f0*/  MEMBAR.SC.CTA ;  /* 0x0000000000007992 */ /* 0x0001ec0000000000 */
[----:B0-----:R-:W-:Y:S05]  /*3100*/  BRA `(.L_x_246) ;  /* 0x0000000000087947 */ /* 0x001fea0003800000 */
.L_x_245:
[----:B------:R-:W-:Y:S05]  /*3110*/  NANOSLEEP 0x17c ;  /* 0x0000017c0000795d */ /* 0x000fea0003800000 */
[----:B------:R-:W-:Y:S01]  /*3120*/  NOP ;  /* 0x0000000000007918 */ /* 0x000fe20000000000 */
.L_x_246:
[----:B------:R-:W2:Y:S01]  /*3130*/  LD.E.64.STRONG.GPU R16, desc[UR8][R14.64+-0x100] ;  /* 0xffff00080e107980 */ /* 0x000ea2000c10fb00 */
[----:B------:R-:W-:Y:S01]  /*3140*/  UMOV UR4, 0xffffffff ;  /* 0xffffffff00047882 */ /* 0x000fe20000000000 */
[----:B--2---:R-:W-:Y:S02]  /*3150*/  ISETP.NE.AND P6, PT, R16, 0x63, PT ;  /* 0x000000631000780c */ /* 0x004fe40003fc5270 */
[----:B------:R-:W-:Y:S11]  /*3160*/  BRA.DIV UR4, `(.L_x_247) ;  /* 0x00000072040c7947 */ /* 0x000ff6000b800000 */
[----:B------:R-:W-:-:S13]  /*3170*/  VOTE.ANY P6, !P6 ;  /* 0x0000000000ff7806 */ /* 0x000fda00070c0100 */
.L_x_409:
[----:B------:R-:W-:Y:S05]  /*3180*/  @P6 BRA `(.L_x_248) ;  /* 0xfffffffc00d06947 */ /* 0x000fea000383ffff */
.L_x_244:
[----:B------:R-:W-:Y:S01]  /*3190*/  UMOV UR4, 0xffffffff ;  /* 0xffffffff00047882 */ /* 0x000fe20000000000 */
[----:B------:R-:W-:Y:S02]  /*31a0*/  ISETP.NE.AND P5, PT, R16, 0x65, PT ;  /* 0x000000651000780c */ /* 0x000fe40003fa5270 */
[----:B------:R-:W-:Y:S11]  /*31b0*/  BRA.DIV UR4, `(.L_x_249) ;  /* 0x0000007204187947 */ /* 0x000ff6000b800000 */
[----:B------:R-:W0:Y:S01]  /*31c0*/  S2R R14, SR_GEMASK ;  /* 0x00000000000e7919 */ /* 0x000e220000003c00 */
[----:B------:R-:W-:Y:S01]  /*31d0*/  VOTE.ANY R19, PT, !P5 ;  /* 0x0000000000137806 */ /* 0x000fe200068e0100 */
[----:B------:R-:W-:Y:S01]  /*31e0*/  VIADD R15, R53, 0x2 ;  /* 0x00000002350f7836 */ /* 0x000fe20000000000 */
[----:B------:R-:W-:Y:S01]  /*31f0*/  ISETP.NE.AND P5, PT, R16, 0x65, PT ;  /* 0x000000651000780c */ /* 0x000fe20003fa5270 */
[----:B------:R-:W-:-:S12]  /*3200*/  VIADD R12, R12, 0xffffffe0 ;  /* 0xffffffe00c0c7836 */ /* 0x000fd80000000000 */
[----:B------:R-:W-:Y:S02]  /*3210*/  VOTE.ALL P5, P5 ;  /* 0x0000000000ff7806 */ /* 0x000fe400028a0000 */
[----:B0-----:R-:W-:-:S05]  /*3220*/  LOP3.LUT R19, R19, 0x80000000, R14, 0xec, !PT ;  /* 0x8000000013137812 */ /* 0x001fca00078eec0e */
[----:B------:R-:W-:-:S05]  /*3230*/  VIADD R14, R19, 0xffffffff ;  /* 0xffffffff130e7836 */ /* 0x000fca0000000000 */
[----:B------:R-:W-:-:S06]  /*3240*/  LOP3.LUT R14, R19, R14, RZ, 0xc, !PT ;  /* 0x0000000e130e7212 */ /* 0x000fcc00078e0cff */
[----:B------:R-:W0:Y:S02]  /*3250*/  POPC R14, R14 ;  /* 0x0000000e000e7309 */ /* 0x000e240000000000 */
[----:B0-----:R-:W0:Y:S01]  /*3260*/  SHFL.DOWN PT, R51, R17, 0x1, R14 ;  /* 0x0820000011337989 */ /* 0x001e2200000e000e */
[----:B------:R-:W-:-:S04]  /*3270*/  ISETP.GE.AND P1, PT, R53, R14, PT ;  /* 0x0000000e3500720c */ /* 0x000fc80003f26270 */
[----:B0-----:R-:W-:Y:S02]  /*3280*/  SEL R50, R51, RZ, !P1 ;  /* 0x000000ff33327207 */ /* 0x001fe40004800000 */
[----:B------:R-:W-:-:S03]  /*3290*/  ISETP.GT.AND P1, PT, R15, R14, PT ;  /* 0x0000000e0f00720c */ /* 0x000fc60003f24270 */
[----:B------:R-:W-:-:S05]  /*32a0*/  IMAD.IADD R17, R50, 0x1, R17 ;  /* 0x0000000132117824 */ /* 0x000fca00078e0211 */
[----:B------:R-:W0:Y:S02]  /*32b0*/  SHFL.DOWN PT, R51, R17, 0x2, R14 ;  /* 0x0840000011337989 */ /* 0x000e2400000e000e */
        /* <DEDUP_REMOVED lines=12> */
[----:B0-----:R-:W-:-:S04]  /*3380*/  SEL R16, R51, RZ, !P1 ;  /* 0x000000ff33107207 */ /* 0x001fc80004800000 */
[----:B------:R-:W-:-:S07]  /*3390*/  IADD3 R21, PT, PT, R17, R16, R21 ;  /* 0x0000001011157210 */ /* 0x000fce0007ffe015 */
.L_x_418:
[----:B------:R-:W-:Y:S05]  /*33a0*/  @P5 BRA `(.L_x_250) ;  /* 0xfffffffc00205947 */ /* 0x000fea000383ffff */
.L_x_242:
[----:B------:R-:W-:Y:S02]  /*33b0*/  ISETP.NE.AND P1, PT, R46, RZ, PT ;  /* 0x000000ff2e00720c */ /* 0x000fe40003f25270 */
[----:B------:R-:W-:-:S11]  /*33c0*/  ISETP.NE.AND P0, PT, R53, RZ, PT ;  /* 0x000000ff3500720c */ /* 0x000fd60003f05270 */
[----:B------:R-:W0:Y:S01]  /*33d0*/  @!P1 S2R R13, SR_CgaCtaId ;  /* 0x00000000000d9919 */ /* 0x000e220000008800 */
[----:B------:R-:W-:Y:S01]  /*33e0*/  @!P1 MOV R12, 0x400 ;  /* 0x00000400000c9802 */ /* 0x000fe20000000f00 */
[----:B------:R-:W-:Y:S01]  /*33f0*/  @!P1 IMAD.IADD R23, R23, 0x1, R21 ;  /* 0x0000000117179824 */ /* 0x000fe200078e0215 */
[----:B------:R-:W-:Y:S01]  /*3400*/  @!P0 MOV R15, 0x400 ;  /* 0x00000400000f8802 */ /* 0x000fe20000000f00 */
[----:B------:R-:W1:Y:S01]  /*3410*/  @!P0 S2R R16, SR_CgaCtaId ;  /* 0x0000000000108919 */ /* 0x000e620000008800 */
[----:B------:R-:W-:-:S05]  /*3420*/  @!P1 IMAD.MOV.U32 R22, RZ, RZ, 0x65 ;  /* 0x00000065ff169424 */ /* 0x000fca00078e00ff */
[----:B------:R2:W-:Y:S01]  /*3430*/  @!P1 ST.E.64.STRONG.GPU desc[UR8][R48.64+0x100], R22 ;  /* 0x0001001630009985 */ /* 0x0005e2000c10fb08 */
[----:B0-----:R-:W-:Y:S01]  /*3440*/  @!P1 LEA R14, R13, R12, 0x18 ;  /* 0x0000000c0d0e9211 */ /* 0x001fe200078ec0ff */
[----:B------:R-:W-:Y:S02]  /*3450*/  IMAD.MOV.U32 R12, RZ, RZ, R52 ;  /* 0x000000ffff0c7224 */ /* 0x000fe400078e0034 */
[----:B------:R-:W-:Y:S01]  /*3460*/  @!P0 IMAD.MOV.U32 R12, RZ, RZ, R21 ;  /* 0x000000ffff0c8224 */ /* 0x000fe200078e0015 */
[----:B-1----:R-:W-:Y:S01]  /*3470*/  @!P0 LEA R16, R16, R15, 0x18 ;  /* 0x0000000f10108211 */ /* 0x002fe200078ec0ff */
[----:B------:R2:W-:Y:S04]  /*3480*/  @!P1 STS [R14+0x48], R23 ;  /* 0x000048170e009388 */ /* 0x0005e80000000800 */
[----:B------:R2:W-:Y:S04]  /*3490*/  @!P1 STS [R14+0x44], R21 ;  /* 0x000044150e009388 */ /* 0x0005e80000000800 */
[----:B------:R2:W-:Y:S02]  /*34a0*/  @!P0 STS [R16+0x3c], R21 ;  /* 0x00003c1510008388 */ /* 0x0005e40000000800 */
.L_x_232:
[----:B------:R-:W-:Y:S05]  /*34b0*/  WARPSYNC.ALL ;  /* 0x0000000000007948 */ /* 0x000fea0003800000 */
[----:B------:R-:W-:Y:S01]  /*34c0*/  ISETP.NE.AND P0, PT, R46, RZ, PT ;  /* 0x000000ff2e00720c */ /* 0x000fe20003f05270 */
[----:B------:R-:W0:Y:S08]  /*34d0*/  S2UR UR5, SR_CgaCtaId ;  /* 0x00000000000579c3 */ /* 0x000e300000008800 */
[----:B------:R-:W-:Y:S06]  /*34e0*/  BAR.SYNC.DEFER_BLOCKING 0x0 ;  /* 0x0000000000007b1d */ /* 0x000fec0000010000 */
[----:B------:R-:W-:-:S02]  /*34f0*/  UMOV UR4, 0x400 ;  /* 0x0000040000047882 */ /* 0x000fc40000000000 */
[----:B0-----:R-:W-:-:S09]  /*3500*/  ULEA UR4, UR5, UR4, 0x18 ;  /* 0x0000000405047291 */ /* 0x001fd2000f8ec0ff */
[----:B--2---:R-:W0:Y:S04]  /*3510*/  LDS R14, [UR4+0x3c] ;  /* 0x00003c04ff0e7984 */ /* 0x004e280008000800 */
[----:B------:R-:W1:Y:S04]  /*3520*/  LDS R13, [UR4+0x4c] ;  /* 0x00004c04ff0d7984 */ /* 0x000e680008000800 */
[----:B------:R-:W2:Y:S01]  /*3530*/  LDS R15, [UR4+0x44] ;  /* 0x00004404ff0f7984 */ /* 0x000ea20008000800 */
[----:B0-----:R-:W-:Y:S02]  /*3540*/  SEL R17, R14, RZ, P0 ;  /* 0x000000ff0e117207 */ /* 0x001fe40000000000 */
[----:B------:R-:W-:-:S02]  /*3550*/  ISETP.NE.U32.AND P0, PT, R44, R40, PT ;  /* 0x000000282c00720c */ /* 0x000fc40003f05070 */
[----:B-1----:R-:W-:Y:S01]  /*3560*/  ISETP.GT.AND P1, PT, R13, 0x180, PT ;  /* 0x000001800d00780c */ /* 0x002fe20003f24270 */
[----:B------:R-:W-:Y:S01]  /*3570*/  IMAD.IADD R17, R17, 0x1, R12 ;  /* 0x0000000111117824 */ /* 0x000fe200078e020c */
[----:B------:R-:W-:-:S03]  /*3580*/  ISETP.NE.AND.EX P0, PT, R45, R41, PT, P0 ;  /* 0x000000292d00720c */ /* 0x000fc60003f05300 */
[----:B------:R-:W-:Y:S02]  /*3590*/  VIADD R12, R17, 0x1 ;  /* 0x00000001110c7836 */ /* 0x000fe40000000000 */
        /* <DEDUP_REMOVED lines=9> */
[----:B------:R-:W-:Y:S01]  /*3630*/  @!P0 IMAD.MOV R12, RZ, RZ, R17 ;  /* 0x000000ffff0c8224 */ /* 0x000fe200078e0211 */
[----:B--2---:R-:W-:Y:S06]  /*3640*/  @P1 BRA `(.L_x_251) ;  /* 0x0000000800b81947 */ /* 0x004fec0003800000 */
[----:B------:R-:W0:Y:S01]  /*3650*/  LDCU.U8 UR4, c[0x0][0x3b8] ;  /* 0x00007700ff0477ac */ /* 0x000e220008000000 */
[----:B------:R-:W-:Y:S04]  /*3660*/  BSSY.RECONVERGENT B0, `(.L_x_252) ;  /* 0x000000d000007945 */ /* 0x000fe80003800200 */
[----:B------:R-:W-:Y:S05]  /*3670*/  @!P0 BRA `(.L_x_253) ;  /* 0x00000000002c8947 */ /* 0x000fea0003800000 */
[----:B0-----:R-:W-:Y:S01]  /*3680*/  UISETP.NE.AND UP0, UPT, UR4, URZ, UPT ;  /* 0x000000ff0400728c */ /* 0x001fe2000bf05270 */
[----:B------:R-:W-:Y:S01]  /*3690*/  CS2R R14, SRZ ;  /* 0x00000000000e7805 */ /* 0x000fe2000001ff00 */
[----:B------:R-:W0:Y:S07]  /*36a0*/  LDCU.64 UR6, c[0x0][0x390] ;  /* 0x00007200ff0677ac */ /* 0x000e2e0008000a00 */
[----:B------:R-:W-:Y:S05]  /*36b0*/  BRA.U UP0, `(.L_x_254) ;  /* 0x0000000100087547 */ /* 0x000fea000b800000 */
[----:B------:R-:W1:Y:S02]  /*36c0*/  LDC.64 R14, c[0x0][0x3d0] ;  /* 0x0000f400ff0e7b82 */ /* 0x000e640000000a00 */
[----:B-1----:R-:W5:Y:S02]  /*36d0*/  LDG.E.64 R14, desc[UR8][R14.64] ;  /* 0x000000080e0e7981 */ /* 0x002f64000c1e1b00 */
.L_x_254:
[----:B-----5:R-:W-:-:S04]  /*36e0*/  IADD3 R13, P0, PT, R17, R14, RZ ;  /* 0x0000000e110d7210 */ /* 0x020fc80007f1e0ff */
[----:B------:R-:W-:Y:S02]  /*36f0*/  LEA.HI.X.SX32 R16, R17, R15, 0x1, P0 ;  /* 0x0000000f11107211 */ /* 0x000fe400000f0eff */
[----:B0-----:R-:W-:-:S04]  /*3700*/  LEA R14, P0, R13, UR6, 0x3 ;  /* 0x000000060d0e7c11 */ /* 0x001fc8000f8018ff */
[----:B------:R-:W-:-:S05]  /*3710*/  LEA.HI.X R15, R13, UR7, R16, 0x3, P0 ;  /* 0x000000070d0f7c11 */ /* 0x000fca00080f1c10 */
[----:B------:R1:W-:Y:S04]  /*3720*/  STG.E.64 desc[UR8][R14.64], R40 ;  /* 0x000000280e007986 */ /* 0x0003e8000c101b08 */
.L_x_253:
[----:B0-----:R-:W-:Y:S05]  /*3730*/  BSYNC.RECONVERGENT B0 ;  /* 0x0000000000007941 */ /* 0x001fea0003800200 */
.L_x_252:
[----:B------:R-:W-:Y:S01]  /*3740*/  ISETP.NE.U32.AND P0, PT, R40, R38, PT ;  /* 0x000000262800720c */ /* 0x000fe20003f05070 */
[----:B------:R-:W-:Y:S03]  /*3750*/  BSSY.RECONVERGENT B0, `(.L_x_255) ;  /* 0x000000e000007945 */ /* 0x000fe60003800200 */
[----:B------:R-:W-:-:S13]  /*3760*/  ISETP.NE.AND.EX P0, PT, R41, R39, PT, P0 ;  /* 0x000000272900720c */ /* 0x000fda0003f05300 */
[----:B------:R-:W-:Y:S05]  /*3770*/  @!P0 BRA `(.L_x_256) ;  /* 0x00000000002c8947 */ /* 0x000fea0003800000 */
[----:B------:R-:W-:Y:S01]  /*3780*/  UISETP.NE.AND UP0, UPT, UR4, URZ, UPT ;  /* 0x000000ff0400728c */ /* 0x000fe2000bf05270 */
[----:B-1----:R-:W-:Y:S01]  /*3790*/  CS2R R14, SRZ ;  /* 0x00000000000e7805 */ /* 0x002fe2000001ff00 */
[----:B------:R-:W0:Y:S07]  /*37a0*/  LDCU.64 UR6, c[0x0][0x390] ;  /* 0x00007200ff0677ac */ /* 0x000e2e0008000a00 */
[----:B------:R-:W-:Y:S05]  /*37b0*/  BRA.U UP0, `(.L_x_257) ;  /* 0x0000000100087547 */ /* 0x000fea000b800000 */
[----:B------:R-:W1:Y:S02]  /*37c0*/  LDC.64 R14, c[0x0][0x3d0] ;  /* 0x0000f400ff0e7b82 */ /* 0x000e640000000a00 */
[----:B-1----:R-:W5:Y:S02]  /*37d0*/  LDG.E.64 R14, desc[UR8][R14.64] ;  /* 0x000000080e0e7981 */ /* 0x002f64000c1e1b00 */
.L_x_257:
[----:B-----5:R-:W-:-:S04]  /*37e0*/  IADD3 R13, P0, PT, R12, R14, RZ ;  /* 0x0000000e0c0d7210 */ /* 0x020fc80007f1e0ff */
[----:B------:R-:W-:Y:S02]  /*37f0*/  LEA.HI.X.SX32 R14, R12, R15, 0x1, P0 ;  /* 0x0000000f0c0e7211 */ /* 0x000fe400000f0eff */
[----:B0-----:R-:W-:-:S04]  /*3800*/  LEA R12, P0, R13, UR6, 0x3 ;  /* 0x000000060d0c7c11 */ /* 0x001fc8000f8018ff */
[----:B------:R-:W-:-:S05]  /*3810*/  LEA.HI.X R13, R13, UR7, R14, 0x3, P0 ;  /* 0x000000070d0d7c11 */ /* 0x000fca00080f1c0e */
[----:B------:R0:W-:Y:S04]  /*3820*/  STG.E.64 desc[UR8][R12.64], R38 ;  /* 0x000000260c007986 */ /* 0x0001e8000c101b08 */
.L_x_256:
[----:B------:R-:W-:Y:S05]  /*3830*/  BSYNC.RECONVERGENT B0 ;  /* 0x0000000000007941 */ /* 0x000fea0003800200 */
.L_x_255:
[----:B------:R-:W-:Y:S01]  /*3840*/  ISETP.NE.U32.AND P0, PT, R38, R36, PT ;  /* 0x000000242600720c */ /* 0x000fe20003f05070 */
[----:B------:R-:W-:Y:S03]  /*3850*/  BSSY.RECONVERGENT B0, `(.L_x_258) ;  /* 0x000000e000007945 */ /* 0x000fe60003800200 */
[----:B------:R-:W-:-:S13]  /*3860*/  ISETP.NE.AND.EX P0, PT, R39, R37, PT, P0 ;  /* 0x000000252700720c */ /* 0x000fda0003f05300 */
[----:B------:R-:W-:Y:S05]  /*3870*/  @!P0 BRA `(.L_x_259) ;  /* 0x00000000002c8947 */ /* 0x000fea0003800000 */
[----:B------:R-:W-:Y:S01]  /*3880*/  UISETP.NE.AND UP0, UPT, UR4, URZ, UPT ;  /* 0x000000ff0400728c */ /* 0x000fe2000bf05270 */
[----:B0-----:R-:W-:Y:S01]  /*3890*/  CS2R R12, SRZ ;  /* 0x00000000000c7805 */ /* 0x001fe2000001ff00 */
[----:B------:R-:W0:Y:S07]  /*38a0*/  LDCU.64 UR6, c[0x0][0x390] ;  /* 0x00007200ff0677ac */ /* 0x000e2e0008000a00 */
[----:B------:R-:W-:Y:S05]  /*38b0*/  BRA.U UP0, `(.L_x_260) ;  /* 0x0000000100087547 */ /* 0x000fea000b800000 */
[----:B------:R-:W2:Y:S02]  /*38c0*/  LDC.64 R12, c[0x0][0x3d0] ;  /* 0x0000f400ff0c7b82 */ /* 0x000ea40000000a00 */
[----:B--2---:R-:W5:Y:S02]  /*38d0*/  LDG.E.64 R12, desc[UR8][R12.64] ;  /* 0x000000080c0c7981 */ /* 0x004f64000c1e1b00 */
.L_x_260:
[----:B-1---5:R-:W-:-:S04]  /*38e0*/  IADD3 R14, P0, PT, R9, R12, RZ ;  /* 0x0000000c090e7210 */ /* 0x022fc80007f1e0ff */
[----:B------:R-:W-:Y:S02]  /*38f0*/  LEA.HI.X.SX32 R9, R9, R13, 0x1, P0 ;  /* 0x0000000d09097211 */ /* 0x000fe400000f0eff */
[----:B0-----:R-:W-:-:S04]  /*3900*/  LEA R12, P0, R14, UR6, 0x3 ;  /* 0x000000060e0c7c11 */ /* 0x001fc8000f8018ff */
[----:B------:R-:W-:-:S05]  /*3910*/  LEA.HI.X R13, R14, UR7, R9, 0x3, P0 ;  /* 0x000000070e0d7c11 */ /* 0x000fca00080f1c09 */
[----:B------:R2:W-:Y:S04]  /*3920*/  STG.E.64 desc[UR8][R12.64], R36 ;  /* 0x000000240c007986 */ /* 0x0005e8000c101b08 */
.L_x_259:
[----:B------:R-:W-:Y:S05]  /*3930*/  BSYNC.RECONVERGENT B0 ;  /* 0x0000000000007941 */ /* 0x000fea0003800200 */
.L_x_258:
[----:B------:R-:W-:Y:S01]  /*3940*/  ISETP.NE.U32.AND P0, PT, R36, R34, PT ;  /* 0x000000222400720c */ /* 0x000fe20003f05070 */
[----:B------:R-:W-:Y:S03]  /*3950*/  BSSY.RECONVERGENT B0, `(.L_x_261) ;  /* 0x000000e000007945 */ /* 0x000fe60003800200 */
[----:B------:R-:W-:-:S13]  /*3960*/  ISETP.NE.AND.EX P0, PT, R37, R35, PT, P0 ;  /* 0x000000232500720c */ /* 0x000fda0003f05300 */
[----:B------:R-:W-:Y:S05]  /*3970*/  @!P0 BRA `(.L_x_262) ;  /* 0x00000000002c8947 */ /* 0x000fea0003800000 */
[----:B------:R-:W-:Y:S01]  /*3980*/  UISETP.NE.AND UP0, UPT, UR4, URZ, UPT ;  /* 0x000000ff0400728c */ /* 0x000fe2000bf05270 */
[----:B0-2---:R-:W-:Y:S01]  /*3990*/  CS2R R12, SRZ ;  /* 0x00000000000c7805 */ /* 0x005fe2000001ff00 */
[----:B------:R-:W0:Y:S07]  /*39a0*/  LDCU.64 UR6, c[0x0][0x390] ;  /* 0x00007200ff0677ac */ /* 0x000e2e0008000a00 */
[----:B------:R-:W-:Y:S05]  /*39b0*/  BRA.U UP0, `(.L_x_263) ;  /* 0x0000000100087547 */ /* 0x000fea000b800000 */
[----:B------:R-:W2:Y:S02]  /*39c0*/  LDC.64 R12, c[0x0][0x3d0] ;  /* 0x0000f400ff0c7b82 */ /* 0x000ea40000000a00 */
[----:B--2---:R-:W5:Y:S02]  /*39d0*/  LDG.E.64 R12, desc[UR8][R12.64] ;  /* 0x000000080c0c7981 */ /* 0x004f64000c1e1b00 */
.L_x_263:
[----:B-----5:R-:W-:-:S04]  /*39e0*/  IADD3 R9, P0, PT, R8, R12, RZ ;  /* 0x0000000c08097210 */ /* 0x020fc80007f1e0ff */
[----:B------:R-:W-:Y:S02]  /*39f0*/  LEA.HI.X.SX32 R12, R8, R13, 0x1, P0 ;  /* 0x0000000d080c7211 */ /* 0x000fe400000f0eff */
[----:B0-----:R-:W-:-:S04]  /*3a00*/  LEA R8, P0, R9, UR6, 0x3 ;  /* 0x0000000609087c11 */ /* 0x001fc8000f8018ff */
[----:B------:R-:W-:-:S05]  /*3a10*/  LEA.HI.X R9, R9, UR7, R12, 0x3, P0 ;  /* 0x0000000709097c11 */ /* 0x000fca00080f1c0c */
[----:B------:R3:W-:Y:S04]  /*3a20*/  STG.E.64 desc[UR8][R8.64], R34 ;  /* 0x0000002208007986 */ /* 0x0007e8000c101b08 */
.L_x_262:
[----:B------:R-:W-:Y:S05]  /*3a30*/  BSYNC.RECONVERGENT B0 ;  /* 0x0000000000007941 */ /* 0x000fea0003800200 */
.L_x_261:
[----:B------:R-:W-:Y:S01]  /*3a40*/  ISETP.NE.U32.AND P0, PT, R34, R32, PT ;  /* 0x000000202200720c */ /* 0x000fe20003f05070 */
[----:B------:R-:W-:Y:S03]  /*3a50*/  BSSY.RECONVERGENT B0, `(.L_x_264) ;  /* 0x000000e000007945 */ /* 0x000fe60003800200 */
[----:B------:R-:W-:-:S13]  /*3a60*/  ISETP.NE.AND.EX P0, PT, R35, R33, PT, P0 ;  /* 0x000000212300720c */ /* 0x000fda0003f05300 */
[----:B------:R-:W-:Y:S05]  /*3a70*/  @!P0 BRA `(.L_x_265) ;  /* 0x00000000002c8947 */ /* 0x000fea0003800000 */
[----:B------:R-:W-:Y:S01]  /*3a80*/  UISETP.NE.AND UP0, UPT, UR4, URZ, UPT ;  /* 0x000000ff0400728c */ /* 0x000fe2000bf05270 */
[----:B---3--:R-:W-:Y:S01]  /*3a90*/  CS2R R8, SRZ ;  /* 0x0000000000087805 */ /* 0x008fe2000001ff00 */
[----:B------:R-:W3:Y:S07]  /*3aa0*/  LDCU.64 UR6, c[0x0][0x390] ;  /* 0x00007200ff0677ac */ /* 0x000eee0008000a00 */
[----:B------:R-:W-:Y:S05]  /*3ab0*/  BRA.U UP0, `(.L_x_266) ;  /* 0x0000000100087547 */ /* 0x000fea000b800000 */
[----:B------:R-:W4:Y:S02]  /*3ac0*/  LDC.64 R8, c[0x0][0x3d0] ;  /* 0x0000f400ff087b82 */ /* 0x000f240000000a00 */
[----:B----4-:R-:W5:Y:S02]  /*3ad0*/  LDG.E.64 R8, desc[UR8][R8.64] ;  /* 0x0000000808087981 */ /* 0x010f64000c1e1b00 */
.L_x_266:
[----:B0-2--5:R-:W-:-:S04]  /*3ae0*/  IADD3 R12, P0, PT, R7, R8, RZ ;  /* 0x00000008070c7210 */ /* 0x025fc80007f1e0ff */
[----:B------:R-:W-:Y:S02]  /*3af0*/  LEA.HI.X.SX32 R7, R7, R9, 0x1, P0 ;  /* 0x0000000907077211 */ /* 0x000fe400000f0eff */
[----:B---3--:R-:W-:-:S04]  /*3b00*/  LEA R8, P0, R12, UR6, 0x3 ;  /* 0x000000060c087c11 */ /* 0x008fc8000f8018ff */
[----:B------:R-:W-:-:S05]  /*3b10*/  LEA.HI.X R9, R12, UR7, R7, 0x3, P0 ;  /* 0x000000070c097c11 */ /* 0x000fca00080f1c07 */
[----:B------:R4:W-:Y:S04]  /*3b20*/  STG.E.64 desc[UR8][R8.64], R32 ;  /* 0x0000002008007986 */ /* 0x0009e8000c101b08 */
.L_x_265:
[----:B------:R-:W-:Y:S05]  /*3b30*/  BSYNC.RECONVERGENT B0 ;  /* 0x0000000000007941 */ /* 0x000fea0003800200 */
.L_x_264:
[----:B------:R-:W-:Y:S01]  /*3b40*/  ISETP.NE.U32.AND P0, PT, R32, R30, PT ;  /* 0x0000001e2000720c */ /* 0x000fe20003f05070 */
[----:B------:R-:W-:Y:S03]  /*3b50*/  BSSY.RECONVERGENT B0, `(.L_x_267) ;  /* 0x000000e000007945 */ /* 0x000fe60003800200 */
[----:B------:R-:W-:-:S13]  /*3b60*/  ISETP.NE.AND.EX P0, PT, R33, R31, PT, P0 ;  /* 0x0000001f2100720c */ /* 0x000fda0003f05300 */
[----:B------:R-:W-:Y:S05]  /*3b70*/  @!P0 BRA `(.L_x_268) ;  /* 0x00000000002c8947 */ /* 0x000fea0003800000 */
[----:B------:R-:W-:Y:S01]  /*3b80*/  UISETP.NE.AND UP0, UPT, UR4, URZ, UPT ;  /* 0x000000ff0400728c */ /* 0x000fe2000bf05270 */
[----:B---34-:R-:W-:Y:S01]  /*3b90*/  CS2R R8, SRZ ;  /* 0x0000000000087805 */ /* 0x018fe2000001ff00 */
[----:B------:R-:W3:Y:S07]  /*3ba0*/  LDCU.64 UR6, c[0x0][0x390] ;  /* 0x00007200ff0677ac */ /* 0x000eee0008000a00 */
[----:B------:R-:W-:Y:S05]  /*3bb0*/  BRA.U UP0, `(.L_x_269) ;  /* 0x0000000100087547 */ /* 0x000fea000b800000 */
[----:B------:R-:W4:Y:S02]  /*3bc0*/  LDC.64 R8, c[0x0][0x3d0] ;  /* 0x0000f400ff087b82 */ /* 0x000f240000000a00 */
[----:B----4-:R-:W5:Y:S02]  /*3bd0*/  LDG.E.64 R8, desc[UR8][R8.64] ;  /* 0x0000000808087981 */ /* 0x010f64000c1e1b00 */
.L_x_269:
[----:B-----5:R-:W-:-:S04]  /*3be0*/  IADD3 R7, P0, PT, R6, R8, RZ ;  /* 0x0000000806077210 */ /* 0x020fc80007f1e0ff */
[----:B------:R-:W-:Y:S02]  /*3bf0*/  LEA.HI.X.SX32 R8, R6, R9, 0x1, P0 ;  /* 0x0000000906087211 */ /* 0x000fe400000f0eff */
[----:B---3--:R-:W-:-:S04]  /*3c00*/  LEA R6, P0, R7, UR6, 0x3 ;  /* 0x0000000607067c11 */ /* 0x008fc8000f8018ff */
[----:B------:R-:W-:-:S05]  /*3c10*/  LEA.HI.X R7, R7, UR7, R8, 0x3, P0 ;  /* 0x0000000707077c11 */ /* 0x000fca00080f1c08 */
[----:B------:R3:W-:Y:S04]  /*3c20*/  STG.E.64 desc[UR8][R6.64], R30 ;  /* 0x0000001e06007986 */ /* 0x0007e8000c101b08 */
.L_x_268:
[----:B------:R-:W-:Y:S05]  /*3c30*/  BSYNC.RECONVERGENT B0 ;  /* 0x0000000000007941 */ /* 0x000fea0003800200 */
.L_x_267:
        /* <DEDUP_REMOVED lines=8> */
[----:B------:R-:W0:Y:S02]  /*3cc0*/  LDC.64 R6, c[0x0][0x3d0] ;  /* 0x0000f400ff067b82 */ /* 0x000e240000000a00 */
[----:B0-----:R-:W5:Y:S02]  /*3cd0*/  LDG.E.64 R6, desc[UR8][R6.64] ;  /* 0x0000000806067981 */ /* 0x001f64000c1e1b00 */
.L_x_272:
[----:B----45:R-:W-:-:S04]  /*3ce0*/  IADD3 R8, P0, PT, R5, R6, RZ ;  /* 0x0000000605087210 */ /* 0x030fc80007f1e0ff */
[----:B------:R-:W-:Y:S02]  /*3cf0*/  LEA.HI.X.SX32 R5, R5, R7, 0x1, P0 ;  /* 0x0000000705057211 */ /* 0x000fe400000f0eff */
[----:B---3--:R-:W-:-:S04]  /*3d00*/  LEA R6, P0, R8, UR6, 0x3 ;  /* 0x0000000608067c11 */ /* 0x008fc8000f8018ff */
[----:B------:R-:W-:-:S05]  /*3d10*/  LEA.HI.X R7, R8, UR7, R5, 0x3, P0 ;  /* 0x0000000708077c11 */ /* 0x000fca00080f1c05 */
[----:B------:R3:W-:Y:S04]  /*3d20*/  STG.E.64 desc[UR8][R6.64], R28 ;  /* 0x0000001c06007986 */ /* 0x0007e8000c101b08 */
.L_x_271:
[----:B------:R-:W-:Y:S05]  /*3d30*/  BSYNC.RECONVERGENT B0 ;  /* 0x0000000000007941 */ /* 0x000fea0003800200 */
.L_x_270:
        /* <DEDUP_REMOVED lines=10> */
.L_x_275:
[----:B-----5:R-:W-:-:S04]  /*3de0*/  IADD3 R5, P0, PT, R4, R6, RZ ;  /* 0x0000000604057210 */ /* 0x020fc80007f1e0ff */
[----:B------:R-:W-:Y:S02]  /*3df0*/  LEA.HI.X.SX32 R6, R4, R7, 0x1, P0 ;  /* 0x0000000704067211 */ /* 0x000fe400000f0eff */
[----:B---3--:R-:W-:-:S04]  /*3e00*/  LEA R4, P0, R5, UR6, 0x3 ;  /* 0x0000000605047c11 */ /* 0x008fc8000f8018ff */
[----:B------:R-:W-:-:S05]  /*3e10*/  LEA.HI.X R5, R5, UR7, R6, 0x3, P0 ;  /* 0x0000000705057c11 */ /* 0x000fca00080f1c06 */
[----:B------:R3:W-:Y:S04]  /*3e20*/  STG.E.64 desc[UR8][R4.64], R26 ;  /* 0x0000001a04007986 */ /* 0x0007e8000c101b08 */
.L_x_274:
[----:B------:R-:W-:Y:S05]  /*3e30*/  BSYNC.RECONVERGENT B0 ;  /* 0x0000000000007941 */ /* 0x000fea0003800200 */
.L_x_273:
        /* <DEDUP_REMOVED lines=10> */
.L_x_278:
[----:B-----5:R-:W-:-:S04]  /*3ee0*/  IADD3 R6, P0, PT, R3, R4, RZ ;  /* 0x0000000403067210 */ /* 0x020fc80007f1e0ff */
[----:B------:R-:W-:Y:S02]  /*3ef0*/  LEA.HI.X.SX32 R3, R3, R5, 0x1, P0 ;  /* 0x0000000503037211 */ /* 0x000fe400000f0eff */
[----:B---3--:R-:W-:-:S04]  /*3f00*/  LEA R4, P0, R6, UR6, 0x3 ;  /* 0x0000000606047c11 */ /* 0x008fc8000f8018ff */
[----:B------:R-:W-:-:S05]  /*3f10*/  LEA.HI.X R5, R6, UR7, R3, 0x3, P0 ;  /* 0x0000000706057c11 */ /* 0x000fca00080f1c03 */
[----:B------:R3:W-:Y:S04]  /*3f20*/  STG.E.64 desc[UR8][R4.64], R24 ;  /* 0x0000001804007986 */ /* 0x0007e8000c101b08 */
.L_x_277:
[----:B------:R-:W-:Y:S05]  /*3f30*/  BSYNC.RECONVERGENT B0 ;  /* 0x0000000000007941 */ /* 0x000fea0003800200 */
.L_x_276:
        /* <DEDUP_REMOVED lines=10> */
.L_x_281:
[----:B-----5:R-:W-:-:S04]  /*3fe0*/  IADD3 R3, P0, PT, R2, R4, RZ ;  /* 0x0000000402037210 */ /* 0x020fc80007f1e0ff */
[----:B------:R-:W-:Y:S02]  /*3ff0*/  LEA.HI.X.SX32 R4, R2, R5, 0x1, P0 ;  /* 0x0000000502047211 */ /* 0x000fe400000f0eff */
[----:B---3--:R-:W-:-:S04]  /*4000*/  LEA R2, P0, R3, UR6, 0x3 ;  /* 0x0000000603027c11 */ /* 0x008fc8000f8018ff */
[----:B------:R-:W-:-:S05]  /*4010*/  LEA.HI.X R3, R3, UR7, R4, 0x3, P0 ;  /* 0x0000000703037c11 */ /* 0x000fca00080f1c04 */
[----:B------:R3:W-:Y:S04]  /*4020*/  STG.E.64 desc[UR8][R2.64], R10 ;  /* 0x0000000a02007986 */ /* 0x0007e8000c101b08 */
.L_x_280:
[----:B------:R-:W-:Y:S05]  /*4030*/  BSYNC.RECONVERGENT B0 ;  /* 0x0000000000007941 */ /* 0x000fea0003800200 */
.L_x_279:
[----:B------:R-:W-:-:S04]  /*4040*/  ISETP.NE.U32.AND P0, PT, R10, R42, PT ;  /* 0x0000002a0a00720c */ /* 0x000fc80003f05070 */
[----:B------:R-:W-:-:S13]  /*4050*/  ISETP.NE.AND.EX P0, PT, R11, R43, PT, P0 ;  /* 0x0000002b0b00720c */ /* 0x000fda0003f05300 */
[----:B------:R-:W-:Y:S05]  /*4060*/  @!P0 EXIT ;  /* 0x000000000000894d */ /* 0x000fea0003800000 */
[----:B------:R-:W-:Y:S01]  /*4070*/  UISETP.NE.AND UP0, UPT, UR4, URZ, UPT ;  /* 0x000000ff0400728c */ /* 0x000fe2000bf05270 */
[----:B---3--:R-:W-:-:S08]  /*4080*/  CS2R R2, SRZ ;  /* 0x0000000000027805 */ /* 0x008fd0000001ff00 */
[----:B------:R-:W-:Y:S05]  /*4090*/  BRA.U UP0, `(.L_x_282) ;  /* 0x0000000100087547 */ /* 0x000fea000b800000 */
[----:B------:R-:W3:Y:S02]  /*40a0*/  LDC.64 R2, c[0x0][0x3d0] ;  /* 0x0000f400ff027b82 */ /* 0x000ee40000000a00 */
[----:B---3--:R-:W5:Y:S02]  /*40b0*/  LDG.E.64 R2, desc[UR8][R2.64] ;  /* 0x0000000802027981 */ /* 0x008f64000c1e1b00 */
.L_x_282:
[----:B------:R-:W3:Y:S01]  /*40c0*/  LDCU.64 UR4, c[0x0][0x390] ;  /* 0x00007200ff0477ac */ /* 0x000ee20008000a00 */
[----:B-----5:R-:W-:-:S04]  /*40d0*/  IADD3 R4, P0, PT, R0, R2, RZ ;  /* 0x0000000200047210 */ /* 0x020fc80007f1e0ff */
[----:B------:R-:W-:Y:S02]  /*40e0*/  LEA.HI.X.SX32 R3, R0, R3, 0x1, P0 ;  /* 0x0000000300037211 */ /* 0x000fe400000f0eff */
[----:B---3--:R-:W-:-:S04]  /*40f0*/  LEA R2, P0, R4, UR4, 0x3 ;  /* 0x0000000404027c11 */ /* 0x008fc8000f8018ff */
[----:B------:R-:W-:-:S05]  /*4100*/  LEA.HI.X R3, R4, UR5, R3, 0x3, P0 ;  /* 0x0000000504037c11 */ /* 0x000fca00080f1c03 */
[----:B------:R-:W-:Y:S01]  /*4110*/  STG.E.64 desc[UR8][R2.64], R42 ;  /* 0x0000002a02007986 */ /* 0x000fe2000c101b08 */
[----:B------:R-:W-:Y:S05]  /*4120*/  EXIT ;  /* 0x000000000000794d */ /* 0x000fea0003800000 */
.L_x_251:
[----:B------:R-:W-:Y:S01]  /*4130*/  BAR.SYNC.DEFER_BLOCKING 0x0 ;  /* 0x0000000000007b1d */ /* 0x000fe20000010000 */
[----:B------:R-:W-:Y:S02]  /*4140*/  ISETP.NE.U32.AND P0, PT, R44, R40, PT ;  /* 0x000000282c00720c */ /* 0x000fe40003f05070 */
[----:B------:R-:W-:Y:S02]  /*4150*/  ISETP.NE.U32.AND P2, PT, R40, R38, PT ;  /* 0x000000262800720c */ /* 0x000fe40003f45070 */
[----:B------:R-:W-:Y:S02]  /*4160*/  ISETP.NE.AND.EX P0, PT, R45, R41, PT, P0 ;  /* 0x000000292d00720c */ /* 0x000fe40003f05300 */
[----:B------:R-:W-:Y:S02]  /*4170*/  ISETP.NE.U32.AND P3, PT, R38, R36, PT ;  /* 0x000000242600720c */ /* 0x000fe40003f65070 */
[----:B------:R-:W-:Y:S02]  /*4180*/  ISETP.NE.U32.AND P4, PT, R36, R34, PT ;  /* 0x000000222400720c */ /* 0x000fe40003f85070 */
[----:B------:R-:W-:-:S02]  /*4190*/  ISETP.NE.AND.EX P2, PT, R41, R39, PT, P2 ;  /* 0x000000272900720c */ /* 0x000fc40003f45320 */
[----:B------:R-:W-:Y:S02]  /*41a0*/  ISETP.NE.AND.EX P3, PT, R39, R37, PT, P3 ;  /* 0x000000252700720c */ /* 0x000fe40003f65330 */
[----:B------:R-:W-:Y:S02]  /*41b0*/  ISETP.NE.AND.EX P4, PT, R37, R35, PT, P4 ;  /* 0x000000232500720c */ /* 0x000fe40003f85340 */
[----:B------:R-:W-:Y:S01]  /*41c0*/  ISETP.NE.U32.AND P1, PT, R32, R30, PT ;  /* 0x0000001e2000720c */ /* 0x000fe20003f25070 */
[--C-:B------:R-:W-:Y:S01]  /*41d0*/  @P0 IMAD.IADD R14, R17, 0x1, -R15.reuse ;  /* 0x00000001110e0824 */ /* 0x100fe200078e0a0f */
[----:B------:R-:W-:Y:S02]  /*41e0*/  ISETP.NE.U32.AND P5, PT, R28, R26, PT ;  /* 0x0000001a1c00720c */ /* 0x000fe40003fa5070 */
[----:B------:R-:W-:Y:S02]  /*41f0*/  ISETP.NE.AND.EX P1, PT, R33, R31, PT, P1 ;  /* 0x0000001f2100720c */ /* 0x000fe40003f25310 */
[----:B------:R-:W-:Y:S01]  /*4200*/  @P0 LEA R17, R14, UR4, 0x3 ;  /* 0x000000040e110c11 */ /* 0x000fe2000f8e18ff */
[--C-:B------:R-:W-:Y:S01]  /*4210*/  @P2 IMAD.IADD R12, R12, 0x1, -R15.reuse ;  /* 0x000000010c0c2824 */ /* 0x100fe200078e0a0f */
[----:B------:R-:W-:Y:S01]  /*4220*/  ISETP.NE.U32.AND P6, PT, R26, R24, PT ;  /* 0x000000181a00720c */ /* 0x000fe20003fc5070 */
[--C-:B------:R-:W-:Y:S01]  /*4230*/  @P3 IMAD.IADD R14, R9, 0x1, -R15.reuse ;  /* 0x00000001090e3824 */ /* 0x100fe200078e0a0f */
[----:B------:R-:W-:Y:S01]  /*4240*/  ISETP.NE.AND.EX P5, PT, R29, R27, PT, P5 ;  /* 0x0000001b1d00720c */ /* 0x000fe20003fa5350 */
[----:B------:R-:W-:Y:S01]  /*4250*/  @P4 IMAD.IADD R8, R8, 0x1, -R15 ;  /* 0x0000000108084824 */ /* 0x000fe200078e0a0f */
[----:B------:R-:W-:Y:S01]  /*4260*/  @P2 LEA R9, R12, UR4, 0x3 ;  /* 0x000000040c092c11 */ /* 0x000fe2000f8e18ff */
[----:B------:R-:W-:Y:S01]  /*4270*/  @P0 STS.64 [R17], R40 ;  /* 0x0000002811000388 */ /* 0x000fe20000000a00 */
[----:B------:R-:W-:-:S02]  /*4280*/  @P3 LEA R19, R14, UR4, 0x3 ;  /* 0x000000040e133c11 */ /* 0x000fc4000f8e18ff */
[----:B------:R-:W-:Y:S01]  /*4290*/  @P4 LEA R21, R8, UR4, 0x3 ;  /* 0x0000000408154c11 */ /* 0x000fe2000f8e18ff */
[----:B------:R0:W-:Y:S01]  /*42a0*/  @P2 STS.64 [R9], R38 ;  /* 0x0000002609002388 */ /* 0x0001e20000000a00 */
[----:B------:R-:W-:Y:S01]  /*42b0*/  ISETP.NE.U32.AND P0, PT, R34, R32, PT ;  /* 0x000000202200720c */ /* 0x000fe20003f05070 */
[--C-:B------:R-:W-:Y:S01]  /*42c0*/  @P1 IMAD.IADD R6, R6, 0x1, -R15.reuse ;  /* 0x0000000106061824 */ /* 0x100fe200078e0a0f */
[----:B------:R-:W-:Y:S01]  /*42d0*/  ISETP.NE.U32.AND P2, PT, R24, R10, PT ;  /* 0x0000000a1800720c */ /* 0x000fe20003f45070 */
[----:B------:R-:W-:Y:S01]  /*42e0*/  @P3 STS.64 [R19], R36 ;  /* 0x0000002413003388 */ /* 0x000fe20000000a00 */
[----:B------:R-:W-:Y:S01]  /*42f0*/  ISETP.NE.AND.EX P0, PT, R35, R33, PT, P0 ;  /* 0x000000212300720c */ /* 0x000fe20003f05300 */
[----:B------:R-:W-:Y:S01]  /*4300*/  @P5 IMAD.IADD R4, R4, 0x1, -R15 ;  /* 0x0000000104045824 */ /* 0x000fe200078e0a0f */
[----:B------:R-:W-:Y:S01]  /*4310*/  ISETP.NE.U32.AND P3, PT, R10, R42, PT ;  /* 0x0000002a0a00720c */ /* 0x000fe20003f65070 */
[----:B------:R-:W-:Y:S01]  /*4320*/  @P4 STS.64 [R21], R34 ;  /* 0x0000002215004388 */ /* 0x000fe20000000a00 */
[----:B------:R-:W-:-:S02]  /*4330*/  ISETP.NE.U32.AND P4, PT, R30, R28, PT ;  /* 0x0000001c1e00720c */ /* 0x000fc40003f85070 */
[----:B------:R-:W-:Y:S02]  /*4340*/  ISETP.NE.AND.EX P6, PT, R27, R25, PT, P6 ;  /* 0x000000191b00720c */ /* 0x000fe40003fc5360 */
[----:B------:R-:W-:Y:S02]  /*4350*/  ISETP.NE.AND.EX P4, PT, R31, R29, PT, P4 ;  /* 0x0000001d1f00720c */ /* 0x000fe40003f85340 */
[----:B------:R-:W-:Y:S02]  /*4360*/  ISETP.NE.AND.EX P2, PT, R25, R11, PT, P2 ;  /* 0x0000000b1900720c */ /* 0x000fe40003f45320 */
[----:B------:R-:W-:Y:S01]  /*4370*/  ISETP.NE.AND.EX P3, PT, R11, R43, PT, P3 ;  /* 0x0000002b0b00720c */ /* 0x000fe20003f65330 */
[----:B------:R-:W-:Y:S01]  /*4380*/  @P0 IMAD.IADD R7, R7, 0x1, -R15 ;  /* 0x0000000107070824 */ /* 0x000fe200078e0a0f */
[----:B0-----:R-:W-:-:S04]  /*4390*/  @P1 LEA R9, R6, UR4, 0x3 ;  /* 0x0000000406091c11 */ /* 0x001fc8000f8e18ff */
[----:B------:R-:W-:Y:S01]  /*43a0*/  @P0 LEA R7, R7, UR4, 0x3 ;  /* 0x0000000407070c11 */ /* 0x000fe2000f8e18ff */
[--C-:B------:R-:W-:Y:S01]  /*43b0*/  @P6 IMAD.IADD R6, R3, 0x1, -R15.reuse ;  /* 0x0000000103066824 */ /* 0x100fe200078e0a0f */
[----:B------:R-:W-:Y:S01]  /*43c0*/  @P5 LEA R3, R4, UR4, 0x3 ;  /* 0x0000000404035c11 */ /* 0x000fe2000f8e18ff */
[--C-:B------:R-:W-:Y:S02]  /*43d0*/  @P4 IMAD.IADD R5, R5, 0x1, -R15.reuse ;  /* 0x0000000105054824 */ /* 0x100fe400078e0a0f */
[--C-:B------:R-:W-:Y:S01]  /*43e0*/  @P2 IMAD.IADD R2, R2, 0x1, -R15.reuse ;  /* 0x0000000102022824 */ /* 0x100fe200078e0a0f */
[----:B------:R0:W-:Y:S01]  /*43f0*/  @P0 STS.64 [R7], R32 ;  /* 0x0000002007000388 */ /* 0x0001e20000000a00 */
[----:B------:R-:W-:Y:S01]  /*4400*/  @P3 IMAD.IADD R0, R0, 0x1, -R15 ;  /* 0x0000000100003824 */ /* 0x000fe200078e0a0f */
[----:B------:R-:W-:Y:S02]  /*4410*/  @P4 LEA R5, R5, UR4, 0x3 ;  /* 0x0000000405054c11 */ /* 0x000fe4000f8e18ff */
[----:B------:R-:W-:Y:S01]  /*4420*/  @P6 LEA R17, R6, UR4, 0x3 ;  /* 0x0000000406116c11 */ /* 0x000fe2000f8e18ff */
[----:B------:R1:W-:Y:S01]  /*4430*/  @P1 STS.64 [R9], R30 ;  /* 0x0000001e09001388 */ /* 0x0003e20000000a00 */
[----:B------:R-:W-:-:S03]  /*4440*/  ISETP.GE.AND P0, PT, R46, R13, PT ;  /* 0x0000000d2e00720c */ /* 0x000fc60003f06270 */
[----:B------:R2:W-:Y:S01]  /*4450*/  @P4 STS.64 [R5], R28 ;  /* 0x0000001c05004388 */ /* 0x0005e20000000a00 */
[----:B0-----:R-:W-:-:S03]  /*4460*/  @P2 LEA R7, R2, UR4, 0x3 ;  /* 0x0000000402072c11 */ /* 0x001fc6000f8e18ff */
[----:B------:R2:W-:Y:S01]  /*4470*/  @P5 STS.64 [R3], R26 ;  /* 0x0000001a03005388 */ /* 0x0005e20000000a00 */
[----:B-1----:R-:W-:-:S03]  /*4480*/  @P3 LEA R9, R0, UR4, 0x3 ;  /* 0x0000000400093c11 */ /* 0x002fc6000f8e18ff */
[----:B------:R2:W-:Y:S04]  /*4490*/  @P6 STS.64 [R17], R24 ;  /* 0x0000001811006388 */ /* 0x0005e80000000a00 */
[----:B------:R2:W-:Y:S04]  /*44a0*/  @P2 STS.64 [R7], R10 ;  /* 0x0000000a07002388 */ /* 0x0005e80000000a00 */
[----:B------:R2:W-:Y:S01]  /*44b0*/  @P3 STS.64 [R9], R42 ;  /* 0x0000002a09003388 */ /* 0x0005e20000000a00 */
[----:B------:R-:W-:Y:S06]  /*44c0*/  BAR.SYNC.DEFER_BLOCKING 0x0 ;  /* 0x0000000000007b1d */ /* 0x000fec0000010000 */
[----:B------:R-:W-:Y:S05]  /*44d0*/  @P0 EXIT ;  /* 0x000000000000094d */ /* 0x000fea0003800000 */
[----:B------:R-:W-:Y:S01]  /*44e0*/  LOP3.LUT R2, RZ, R46, RZ, 0x33, !PT ;  /* 0x0000002eff027212 */ /* 0x000fe200078e33ff */
[----:B------:R-:W0:Y:S01]  /*44f0*/  LDCU.U8 UR6, c[0x0][0x3b8] ;  /* 0x00007700ff0677ac */ /* 0x000e220008000000 */
[----:B------:R-:W-:Y:S03]  /*4500*/  BSSY.RECONVERGENT B0, `(.L_x_283) ;  /* 0x000001e000007945 */ /* 0x000fe60003800200 */
[----:B------:R-:W-:Y:S01]  /*4510*/  IMAD.IADD R2, R2, 0x1, R13 ;  /* 0x0000000102027824 */ /* 0x000fe200078e020d */
[----:B------:R-:W1:Y:S03]  /*4520*/  LDCU.64 UR10, c[0x0][0x390] ;  /* 0x00007200ff0a77ac */ /* 0x000e660008000a00 */
[C---:B------:R-:W-:Y:S01]  /*4530*/  IMAD.HI.U32 R0, R2.reuse, -0x55555555, RZ ;  /* 0xaaaaaaab02007827 */ /* 0x040fe200078e00ff */
[----:B------:R-:W-:-:S04]  /*4540*/  ISETP.GE.U32.AND P1, PT, R2, 0x480, PT ;  /* 0x000004800200780c */ /* 0x000fc80003f26070 */
[----:B------:R-:W-:-:S04]  /*4550*/  SHF.R.U32.HI R0, RZ, 0x8, R0 ;  /* 0x00000008ff007819 */ /* 0x000fc80000011600 */
[----:B--2---:R-:W-:-:S04]  /*4560*/  LOP3.LUT R3, R0, 0x3, RZ, 0xc0, !PT ;  /* 0x0000000300037812 */ /* 0x004fc800078ec0ff */
[----:B------:R-:W-:-:S13]  /*4570*/  ISETP.NE.AND P0, PT, R3, 0x3, PT ;  /* 0x000000030300780c */ /* 0x000fda0003f05270 */
[----:B01----:R-:W-:Y:S05]  /*4580*/  @!P0 BRA `(.L_x_284) ;  /* 0x0000000000548947 */ /* 0x003fea0003800000 */
[----:B------:R-:W-:Y:S01]  /*4590*/  VIADD R3, R0, 0x1 ;  /* 0x0000000100037836 */ /* 0x000fe20000000000 */
[C---:B------:R-:W-:Y:S01]  /*45a0*/  LEA R0, R46.reuse, UR4, 0x3 ;  /* 0x000000042e007c11 */ /* 0x040fe2000f8e18ff */
[----:B------:R-:W-:Y:S01]  /*45b0*/  IMAD.IADD R9, R46, 0x1, R15 ;  /* 0x000000012e097824 */ /* 0x000fe200078e020f */
[----:B------:R-:W-:Y:S02]  /*45c0*/  ISETP.NE.AND P2, PT, RZ, UR6, PT ;  /* 0x00000006ff007c0c */ /* 0x000fe4000bf45270 */
[----:B------:R-:W-:-:S05]  /*45d0*/  LOP3.LUT R3, R3, 0x3, RZ, 0xc0, !PT ;  /* 0x0000000303037812 */ /* 0x000fca00078ec0ff */
[----:B------:R-:W-:Y:S02]  /*45e0*/  IMAD R46, R3, 0x180, R46 ;  /* 0x00000180032e7824 */ /* 0x000fe400078e022e */
[----:B------:R-:W-:-:S07]  /*45f0*/  IMAD.MOV R8, RZ, RZ, -R3 ;  /* 0x000000ffff087224 */ /* 0x000fce00078e0a03 */
.L_x_285:
[----:B0-----:R-:W0:Y:S01]  /*4600*/  @!P2 LDC.64 R6, c[0x0][0x3d0] ;  /* 0x0000f400ff06ab82 */ /* 0x001e220000000a00 */
[----:B------:R-:W-:Y:S01]  /*4610*/  CS2R R2, SRZ ;  /* 0x0000000000027805 */ /* 0x000fe2000001ff00 */
[----:B------:R1:W2:Y:S05]  /*4620*/  LDS.64 R4, [R0] ;  /* 0x0000000000047984 */ /* 0x0002aa0000000a00 */
[----:B0-----:R-:W3:Y:S01]  /*4630*/  @!P2 LDG.E.64 R2, desc[UR8][R6.64] ;  /* 0x000000080602a981 */ /* 0x001ee2000c1e1b00 */
[----:B------:R-:W-:Y:S02]  /*4640*/  VIADD R8, R8, 0x1 ;  /* 0x0000000108087836 */ /* 0x000fe40000000000 */
[----:B-1----:R-:W-:Y:S01]  /*4650*/  VIADD R0, R0, 0xc00 ;  /* 0x00000c0000007836 */ /* 0x002fe20000000000 */
[----:B---3--:R-:W-:-:S04]  /*4660*/  IADD3 R10, P0, PT, R9, R2, RZ ;  /* 0x00000002090a7210 */ /* 0x008fc80007f1e0ff */
[C---:B------:R-:W-:Y:S01]  /*4670*/  LEA.HI.X.SX32 R3, R9.reuse, R3, 0x1, P0 ;  /* 0x0000000309037211 */ /* 0x040fe200000f0eff */
[----:B------:R-:W-:Y:S01]  /*4680*/  VIADD R9, R9, 0x180 ;  /* 0x0000018009097836 */ /* 0x000fe20000000000 */
[----:B------:R-:W-:-:S04]  /*4690*/  LEA R2, P0, R10, UR10, 0x3 ;  /* 0x0000000a0a027c11 */ /* 0x000fc8000f8018ff */
[----:B------:R-:W-:Y:S02]  /*46a0*/  LEA.HI.X R3, R10, UR11, R3, 0x3, P0 ;  /* 0x0000000b0a037c11 */ /* 0x000fe400080f1c03 */
[----:B------:R-:W-:-:S03]  /*46b0*/  ISETP.NE.AND P0, PT, R8, RZ, PT ;  /* 0x000000ff0800720c */ /* 0x000fc60003f05270 */
[----:B--2---:R0:W-:Y:S10]  /*46c0*/  STG.E.64 desc[UR8][R2.64], R4 ;  /* 0x0000000402007986 */ /* 0x0041f4000c101b08 */
[----:B------:R-:W-:Y:S05]  /*46d0*/  @P0 BRA `(.L_x_285) ;  /* 0xfffffffc00c80947 */ /* 0x000fea000383ffff */
.L_x_284:
[----:B------:R-:W-:Y:S05]  /*46e0*/  BSYNC.RECONVERGENT B0 ;  /* 0x0000000000007941 */ /* 0x000fea0003800200 */
.L_x_283:
[----:B------:R-:W-:Y:S05]  /*46f0*/  @!P1 EXIT ;  /* 0x000000000000994d */ /* 0x000fea0003800000 */
[----:B------:R-:W1:Y:S01]  /*4700*/  S2UR UR5, SR_CgaCtaId ;  /* 0x00000000000579c3 */ /* 0x000e620000008800 */
[----:B------:R-:W-:Y:S01]  /*4710*/  UMOV UR4, 0x400 ;  /* 0x0000040000047882 */ /* 0x000fe20000000000 */
[----:B------:R-:W-:Y:S01]  /*4720*/  UISETP.NE.AND UP0, UPT, UR6, URZ, UPT ;  /* 0x000000ff0600728c */ /* 0x000fe2000bf05270 */
[----:B------:R-:W-:Y:S01]  /*4730*/  IMAD.IADD R19, R46, 0x1, R15 ;  /* 0x000000012e137824 */ /* 0x000fe200078e020f */
[----:B------:R-:W2:Y:S04]  /*4740*/  LDCU.64 UR10, c[0x0][0x390] ;  /* 0x00007200ff0a77ac */ /* 0x000ea80008000a00 */
[----:B------:R-:W-:Y:S01]  /*4750*/  PLOP3.LUT P0, PT, PT, PT, UP0, 0x80, 0x8 ;  /* 0x000000000008781c */ /* 0x000fe20003f0f008 */
[----:B-1----:R-:W-:-:S06]  /*4760*/  ULEA UR4, UR5, UR4, 0x18 ;  /* 0x0000000405047291 */ /* 0x002fcc000f8ec0ff */
[----:B------:R-:W-:-:S05]  /*4770*/  LEA R0, R46, UR4, 0x3 ;  /* 0x000000042e007c11 */ /* 0x000fca000f8e18ff */
[----:B--2---:R-:W-:-:S07]  /*4780*/  VIADD R0, R0, 0x1800 ;  /* 0x0000180000007836 */ /* 0x004fce0000000000 */
.L_x_286:
[----:B--2---:R-:W1:Y:S01]  /*4790*/  @!P0 LDC.64 R6, c[0x0][0x3d0] ;  /* 0x0000f400ff068b82 */ /* 0x004e620000000a00 */
[----:B0-----:R-:W-:Y:S01]  /*47a0*/  CS2R R2, SRZ ;  /* 0x0000000000027805 */ /* 0x001fe2000001ff00 */
[----:B------:R-:W-:Y:S01]  /*47b0*/  UISETP.NE.AND UP0, UPT, UR6, URZ, UPT ;  /* 0x000000ff0600728c */ /* 0x000fe2000bf05270 */
[----:B------:R-:W0:Y:S01]  /*47c0*/  LDS.64 R8, [R0+-0x1800] ;  /* 0xffe8000000087984 */ /* 0x000e220000000a00 */
[----:B------:R-:W-:-:S03]  /*47d0*/  SHF.R.S32.HI R21, RZ, 0x1f, R19 ;  /* 0x0000001fff157819 */ /* 0x000fc60000011413 */
[----:B------:R-:W2:Y:S04]  /*47e0*/  LDS.64 R10, [R0+-0xc00] ;  /* 0xfff40000000a7984 */ /* 0x000ea80000000a00 */
[----:B-1----:R-:W3:Y:S01]  /*47f0*/  @!P0 LDG.E.64 R2, desc[UR8][R6.64] ;  /* 0x0000000806028981 */ /* 0x002ee2000c1e1b00 */
[----:B------:R-:W-:-:S13]  /*4800*/  PLOP3.LUT P0, PT, PT, PT, UP0, 0x80, 0x8 ;  /* 0x000000000008781c */ /* 0x000fda0003f0f008 */
[----:B------:R-:W1:Y:S01]  /*4810*/  @!P0 LDC.64 R14, c[0x0][0x3d0] ;  /* 0x0000f400ff0e8b82 */ /* 0x000e620000000a00 */
[----:B---3--:R-:W-:-:S05]  /*4820*/  IADD3 R2, P1, PT, R19, R2, RZ ;  /* 0x0000000213027210 */ /* 0x008fca0007f3e0ff */
[----:B------:R-:W-:Y:S01]  /*4830*/  IMAD.X R3, R21, 0x1, R3, P1 ;  /* 0x0000000115037824 */ /* 0x000fe200008e0603 */
[----:B------:R-:W-:-:S04]  /*4840*/  LEA R4, P1, R2, UR10, 0x3 ;  /* 0x0000000a02047c11 */ /* 0x000fc8000f8218ff */
[----:B------:R-:W-:Y:S02]  /*4850*/  LEA.HI.X R5, R2, UR11, R3, 0x3, P1 ;  /* 0x0000000b02057c11 */ /* 0x000fe400088f1c03 */
[----:B------:R-:W-:-:S03]  /*4860*/  CS2R R2, SRZ ;  /* 0x0000000000027805 */ /* 0x000fc6000001ff00 */
[----:B0-----:R0:W-:Y:S04]  /*4870*/  STG.E.64 desc[UR8][R4.64], R8 ;  /* 0x0000000804007986 */ /* 0x0011e8000c101b08 */
[----:B-1----:R-:W3:Y:S01]  /*4880*/  @!P0 LDG.E.64 R2, desc[UR8][R14.64] ;  /* 0x000000080e028981 */ /* 0x002ee2000c1e1b00 */
[----:B------:R-:W1:Y:S03]  /*4890*/  @!P0 LDC.64 R16, c[0x0][0x3d0] ;  /* 0x0000f400ff108b82 */ /* 0x000e660000000a00 */
[----:B------:R-:W4:Y:S01]  /*48a0*/  LDS.64 R8, [R0] ;  /* 0x0000000000087984 */ /* 0x000f220000000a00 */
[----:B---3--:R-:W-:-:S05]  /*48b0*/  IADD3 R2, P1, PT, R19, R2, RZ ;  /* 0x0000000213027210 */ /* 0x008fca0007f3e0ff */
[----:B------:R-:W-:Y:S01]  /*48c0*/  IMAD.X R3, R21, 0x1, R3, P1 ;  /* 0x0000000115037824 */ /* 0x000fe200008e0603 */
[----:B------:R-:W-:-:S04]  /*48d0*/  LEA R6, P1, R2, UR10, 0x3 ;  /* 0x0000000a02067c11 */ /* 0x000fc8000f8218ff */
[----:B------:R-:W-:Y:S02]  /*48e0*/  LEA.HI.X R7, R2, UR11, R3, 0x3, P1 ;  /* 0x0000000b02077c11 */ /* 0x000fe400088f1c03 */
[----:B------:R-:W-:-:S03]  /*48f0*/  CS2R R2, SRZ ;  /* 0x0000000000027805 */ /* 0x000fc6000001ff00 */
[----:B--2---:R-:W-:Y:S04]  /*4900*/  STG.E.64 desc[UR8][R6.64+0xc00], R10 ;  /* 0x000c000a06007986 */ /* 0x004fe8000c101b08 */
[----:B-1----:R-:W2:Y:S01]  /*4910*/  @!P0 LDG.E.64 R2, desc[UR8][R16.64] ;  /* 0x0000000810028981 */ /* 0x002ea2000c1e1b00 */
[----:B------:R-:W1:Y:S03]  /*4920*/  @!P0 LDC.64 R14, c[0x0][0x3d0] ;  /* 0x0000f400ff0e8b82 */ /* 0x000e660000000a00 */
[----:B------:R3:W5:Y:S01]  /*4930*/  LDS.64 R6, [R0+0xc00] ;  /* 0x000c000000067984 */ /* 0x0007620000000a00 */
[----:B--2---:R-:W-:-:S05]  /*4940*/  IADD3 R2, P1, PT, R19, R2, RZ ;  /* 0x0000000213027210 */ /* 0x004fca0007f3e0ff */
[----:B------:R-:W-:Y:S01]  /*4950*/  IMAD.X R3, R21, 0x1, R3, P1 ;  /* 0x0000000115037824 */ /* 0x000fe200008e0603 */
[----:B0-----:R-:W-:-:S04]  /*4960*/  LEA R4, P1, R2, UR10, 0x3 ;  /* 0x0000000a02047c11 */ /* 0x001fc8000f8218ff */
[----:B------:R-:W-:Y:S02]  /*4970*/  LEA.HI.X R5, R2, UR11, R3, 0x3, P1 ;  /* 0x0000000b02057c11 */ /* 0x000fe400088f1c03 */
[----:B------:R-:W-:-:S03]  /*4980*/  CS2R R2, SRZ ;  /* 0x0000000000027805 */ /* 0x000fc6000001ff00 */
[----:B----4-:R2:W-:Y:S04]  /*4990*/  STG.E.64 desc[UR8][R4.64+0x1800], R8 ;  /* 0x0018000804007986 */ /* 0x0105e8000c101b08 */
[----:B-1----:R-:W4:Y:S01]  /*49a0*/  @!P0 LDG.E.64 R2, desc[UR8][R14.64] ;  /* 0x000000080e028981 */ /* 0x002f22000c1e1b00 */
[----:B------:R-:W-:Y:S02]  /*49b0*/  VIADD R46, R46, 0x600 ;  /* 0x000006002e2e7836 */ /* 0x000fe40000000000 */
[----:B---3--:R-:W-:Y:S01]  /*49c0*/  VIADD R0, R0, 0x3000 ;  /* 0x0000300000007836 */ /* 0x008fe20000000000 */
[C---:B----4-:R-:W-:Y:S01]  /*49d0*/  IADD3 R10, P1, PT, R19.reuse, R2, RZ ;  /* 0x00000002130a7210 */ /* 0x050fe20007f3e0ff */
[----:B------:R-:W-:-:S04]  /*49e0*/  VIADD R19, R19, 0x600 ;  /* 0x0000060013137836 */ /* 0x000fc80000000000 */
[----:B------:R-:W-:Y:S01]  /*49f0*/  IMAD.X R3, R21, 0x1, R3, P1 ;  /* 0x0000000115037824 */ /* 0x000fe200008e0603 */
[----:B------:R-:W-:-:S04]  /*4a00*/  LEA R2, P1, R10, UR10, 0x3 ;  /* 0x0000000a0a027c11 */ /* 0x000fc8000f8218ff */
[----:B------:R-:W-:Y:S02]  /*4a10*/  LEA.HI.X R3, R10, UR11, R3, 0x3, P1 ;  /* 0x0000000b0a037c11 */ /* 0x000fe400088f1c03 */
[----:B------:R-:W-:-:S03]  /*4a20*/  ISETP.GE.AND P1, PT, R46, R13, PT ;  /* 0x0000000d2e00720c */ /* 0x000fc60003f26270 */
[----:B-----5:R2:W-:Y:S10]  /*4a30*/  STG.E.64 desc[UR8][R2.64+0x2400], R6 ;  /* 0x0024000602007986 */ /* 0x0205f4000c101b08 */
[----:B------:R-:W-:Y:S05]  /*4a40*/  @!P1 BRA `(.L_x_286) ;  /* 0xfffffffc00509947 */ /* 0x000fea000383ffff */
[----:B------:R-:W-:Y:S05]  /*4a50*/  EXIT ;  /* 0x000000000000794d */ /* 0x000fea0003800000 */
.L_x_190:
[----:B------:R-:W0:Y:S01]  /*4a60*/  LDCU UR4, c[0x0][0x3ac] ;  /* 0x00007580ff0477ac */ /* 0x000e220008000800 */
[----:B------:R-:W-:Y:S01]  /*4a70*/  ISETP.NE.AND P0, PT, R47, RZ, PT ;  /* 0x000000ff2f00720c */ /* 0x000fe20003f05270 */
[----:B------:R-:W-:Y:S01]  /*4a80*/  BSSY.RECONVERGENT B0, `(.L_x_287) ;  /* 0x00004fa000007945 */ /* 0x000fe20003800200 */
[----:B0-----:R-:W-:-:S11]  /*4a90*/  IADD3 R30, PT, PT, -R31, UR4, RZ ;  /* 0x000000041f1e7c10 */ /* 0x001fd6000fffe1ff */
[----:B------:R-:W-:Y:S05]  /*4aa0*/  @P0 BRA `(.L_x_288) ;  /* 0x0000002000a00947 */ /* 0x000fea0003800000 */
[----:B------:R-:W0:Y:S01]  /*4ab0*/  S2R R41, SR_TID.X ;  /* 0x0000000000297919 */ /* 0x000e220000002100 */
[----:B------:R-:W1:Y:S01]  /*4ac0*/  LDC.64 R6, c[0x0][0x3c8] ;  /* 0x0000f200ff067b82 */ /* 0x000e620000000a00 */
[----:B------:R-:W2:Y:S01]  /*4ad0*/  LDCU.U8 UR6, c[0x0][0x3b8] ;  /* 0x00007700ff0677ac */ /* 0x000ea20008000000 */
[----:B------:R-:W3:Y:S01]  /*4ae0*/  LDCU.64 UR10, c[0x0][0x380] ;  /* 0x00007000ff0a77ac */ /* 0x000ee20008000a00 */
[----:B--2---:R-:W-:Y:S02]  /*4af0*/  ISETP.NE.AND P0, PT, RZ, UR6, PT ;  /* 0x00000006ff007c0c */ /* 0x004fe4000bf05270 */
[C---:B0-----:R-:W-:Y:S02]  /*4b00*/  LOP3.LUT R0, R41.reuse, 0x1f, RZ, 0xc0, !PT ;  /* 0x0000001f29007812 */ /* 0x041fe400078ec0ff */
[----:B------:R-:W-:-:S05]  /*4b10*/  LOP3.LUT R5, R41, 0x3e0, RZ, 0xc0, !PT ;  /* 0x000003e029057812 */ /* 0x000fca00078ec0ff */
[----:B------:R-:W-:Y:S01]  /*4b20*/  IMAD R35, R5, 0xb, R0 ;  /* 0x0000000b05237824 */ /* 0x000fe200078e0200 */
[----:B-1----:R-:W-:-:S03]  /*4b30*/  SEL R0, R6, RZ, !P0 ;  /* 0x000000ff06007207 */ /* 0x002fc60004000000 */
[C---:B------:R-:W-:Y:S01]  /*4b40*/  VIADD R5, R35.reuse, 0x20 ;  /* 0x0000002023057836 */ /* 0x040fe20000000000 */
[C---:B------:R-:W-:Y:S01]  /*4b50*/  IADD3 R4, P1, P2, R35.reuse, R0, R31 ;  /* 0x0000000023047210 */ /* 0x040fe20007a3e01f */
[----:B------:R-:W-:Y:S01]  /*4b60*/  VIADD R15, R35, 0x40 ;  /* 0x00000040230f7836 */ /* 0x000fe20000000000 */
[----:B------:R-:W-:Y:S01]  /*4b70*/  SEL R0, R7, RZ, !P0 ;  /* 0x000000ff07007207 */ /* 0x000fe20004000000 */
[C---:B------:R-:W-:Y:S01]  /*4b80*/  VIADD R31, R35.reuse, 0xa0 ;  /* 0x000000a0231f7836 */ /* 0x040fe20000000000 */
[-C--:B------:R-:W-:Y:S02]  /*4b90*/  ISETP.GE.AND P4, PT, R35, R30.reuse, PT ;  /* 0x0000001e2300720c */ /* 0x080fe40003f86270 */
[----:B------:R-:W-:Y:S01]  /*4ba0*/  ISETP.GE.AND P3, PT, R5, R30, PT ;  /* 0x0000001e0500720c */ /* 0x000fe20003f66270 */
[----:B------:R-:W-:Y:S01]  /*4bb0*/  VIADD R5, R35, 0x60 ;  /* 0x0000006023057836 */ /* 0x000fe20000000000 */
[----:B------:R-:W-:Y:S02]  /*4bc0*/  IADD3.X R33, PT, PT, RZ, R0, RZ, P1, P2 ;  /* 0x00000000ff217210 */ /* 0x000fe40000fe44ff */
[----:B---3--:R-:W-:-:S02]  /*4bd0*/  LEA R32, P1, R4, UR10, 0x3 ;  /* 0x0000000a04207c11 */ /* 0x008fc4000f8218ff */
[-C--:B------:R-:W-:Y:S01]  /*4be0*/  ISETP.GE.AND P6, PT, R15, R30.reuse, PT ;  /* 0x0000001e0f00720c */ /* 0x080fe20003fc6270 */
[----:B------:R-:W-:Y:S01]  /*4bf0*/  VIADD R15, R35, 0x80 ;  /* 0x00000080230f7836 */ /* 0x000fe20000000000 */
[-C--:B------:R-:W-:Y:S01]  /*4c00*/  ISETP.GE.AND P5, PT, R5, R30.reuse, PT ;  /* 0x0000001e0500720c */ /* 0x080fe20003fa6270 */
[----:B------:R-:W-:Y:S01]  /*4c10*/  VIADD R5, R35, 0xc0 ;  /* 0x000000c023057836 */ /* 0x000fe20000000000 */
[----:B------:R-:W-:Y:S02]  /*4c20*/  LEA.HI.X R33, R4, UR11, R33, 0x3, P1 ;  /* 0x0000000b04217c11 */ /* 0x000fe400088f1c21 */
[-C--:B------:R-:W-:Y:S01]  /*4c30*/  ISETP.GE.AND P2, PT, R15, R30.reuse, PT ;  /* 0x0000001e0f00720c */ /* 0x080fe20003f46270 */
[----:B------:R-:W-:Y:S01]  /*4c40*/  VIADD R15, R35, 0xe0 ;  /* 0x000000e0230f7836 */ /* 0x000fe20000000000 */
[-C--:B------:R-:W-:Y:S01]  /*4c50*/  ISETP.GE.AND P1, PT, R31, R30.reuse, PT ;  /* 0x0000001e1f00720c */ /* 0x080fe20003f26270 */
[----:B------:R-:W2:Y:S01]  /*4c60*/  @!P4 LDG.E.64 R16, desc[UR8][R32.64] ;  /* 0x000000082010c981 */ /* 0x000ea2000c1e1b00 */
[----:B------:R-:W-:Y:S01]  /*4c70*/  ISETP.GE.AND P4, PT, R5, R30, PT ;  /* 0x0000001e0500720c */ /* 0x000fe20003f86270 */
[----:B------:R-:W-:-:S02]  /*4c80*/  VIADD R5, R35, 0x100 ;  /* 0x0000010023057836 */ /* 0x000fc40000000000 */
[----:B------:R-:W3:Y:S01]  /*4c90*/  @!P3 LDG.E.64 R12, desc[UR8][R32.64+0x100] ;  /* 0x00010008200cb981 */ /* 0x000ee2000c1e1b00 */
[-C--:B------:R-:W-:Y:S01]  /*4ca0*/  ISETP.GE.AND P3, PT, R15, R30.reuse, PT ;  /* 0x0000001e0f00720c */ /* 0x080fe20003f66270 */
[----:B------:R-:W-:Y:S02]  /*4cb0*/  VIADD R15, R35, 0x120 ;  /* 0x00000120230f7836 */ /* 0x000fe40000000000 */
[----:B------:R-:W4:Y:S01]  /*4cc0*/  @!P6 LDG.E.64 R10, desc[UR8][R32.64+0x200] ;  /* 0x00020008200ae981 */ /* 0x000f22000c1e1b00 */
[-C--:B------:R-:W-:Y:S01]  /*4cd0*/  ISETP.GE.AND P6, PT, R5, R30.reuse, PT ;  /* 0x0000001e0500720c */ /* 0x080fe20003fc6270 */
[----:B------:R-:W-:Y:S02]  /*4ce0*/  VIADD R5, R35, 0x140 ;  /* 0x0000014023057836 */ /* 0x000fe40000000000 */
[----:B------:R-:W5:Y:S01]  /*4cf0*/  @!P5 LDG.E.64 R8, desc[UR8][R32.64+0x300] ;  /* 0x000300082008d981 */ /* 0x000f62000c1e1b00 */
[----:B------:R-:W-:-:S03]  /*4d00*/  ISETP.GE.AND P5, PT, R15, R30, PT ;  /* 0x0000001e0f00720c */ /* 0x000fc60003fa6270 */
[----:B------:R-:W5:Y:S01]  /*4d10*/  @!P2 LDG.E.64 R2, desc[UR8][R32.64+0x400] ;  /* 0x000400082002a981 */ /* 0x000f62000c1e1b00 */
[----:B------:R-:W-:-:S03]  /*4d20*/  ISETP.GE.AND P2, PT, R5, R30, PT ;  /* 0x0000001e0500720c */ /* 0x000fc60003f46270 */
[----:B------:R-:W5:Y:S04]  /*4d30*/  @!P1 LDG.E.64 R28, desc[UR8][R32.64+0x500] ;  /* 0x00050008201c9981 */ /* 0x000f68000c1e1b00 */
[----:B------:R-:W5:Y:S04]  /*4d40*/  @!P4 LDG.E.64 R26, desc[UR8][R32.64+0x600] ;  /* 0x00060008201ac981 */ /* 0x000f68000c1e1b00 */
[----:B------:R-:W5:Y:S04]  /*4d50*/  @!P3 LDG.E.64 R24, desc[UR8][R32.64+0x700] ;  /* 0x000700082018b981 */ /* 0x000f68000c1e1b00 */
[----:B------:R-:W5:Y:S04]  /*4d60*/  @!P6 LDG.E.64 R22, desc[UR8][R32.64+0x800] ;  /* 0x000800082016e981 */ /* 0x000f68000c1e1b00 */
[----:B------:R-:W5:Y:S04]  /*4d70*/  @!P5 LDG.E.64 R20, desc[UR8][R32.64+0x900] ;  /* 0x000900082014d981 */ /* 0x000f68000c1e1b00 */
[----:B------:R-:W5:Y:S01]  /*4d80*/  @!P2 LDG.E.64 R18, desc[UR8][R32.64+0xa00] ;  /* 0x000a00082012a981 */ /* 0x000f62000c1e1b00 */
        /* <DEDUP_REMOVED lines=32> */
[----:B-1----:R-:W-:Y:S05]  /*4f90*/  @!P0 BRA `(.L_x_290) ;  /* 0x00000000002c8947 */ /* 0x002fea0003800000 */
[----:B------:R-:W-:Y:S01]  /*4fa0*/  BAR.SYNC.DEFER_BLOCKING 0x0 ;  /* 0x0000000000007b1d */ /* 0x000fe20000010000 */
[C---:B------:R-:W-:Y:S02]  /*4fb0*/  ISETP.NE.AND P1, PT, R41.reuse, RZ, PT ;  /* 0x000000ff2900720c */ /* 0x040fe40003f25270 */
[----:B------:R-:W-:Y:S02]  /*4fc0*/  LEA R31, R41, UR4, 0x3 ;  /* 0x00000004291f7c11 */ /* 0x000fe4000f8e18ff */
[----:B------:R-:W-:-:S03]  /*4fd0*/  PLOP3.LUT P0, PT, PT, PT, PT, 0x80, 0x8 ;  /* 0x000000000008781c */ /* 0x000fc60003f0f070 */
[----:B0-----:R0:W-:Y:S01]  /*4fe0*/  STS.64 [R31+0xc50], R2 ;  /* 0x000c50021f007388 */ /* 0x0011e20000000a00 */
[----:B------:R-:W-:Y:S06]  /*4ff0*/  BAR.SYNC.DEFER_BLOCKING 0x0 ;  /* 0x0000000000007b1d */ /* 0x000fec0000010000 */
[----:B------:R-:W-:Y:S05]  /*5000*/  @!P1 BRA `(.L_x_291) ;  /* 0x0000000000409947 */ /* 0x000fea0003800000 */
[----:B------:R-:W1:Y:S02]  /*5010*/  LDS.64 R6, [R31+0xc48] ;  /* 0x000c48001f067984 */ /* 0x000e640000000a00 */
[----:B-1----:R-:W-:-:S04]  /*5020*/  ISETP.NE.U32.AND P0, PT, R6, R38, PT ;  /* 0x000000260600720c */ /* 0x002fc80003f05070 */
[----:B------:R-:W-:Y:S01]  /*5030*/  ISETP.NE.AND.EX P0, PT, R7, R39, PT, P0 ;  /* 0x000000270700720c */ /* 0x000fe20003f05300 */
[----:B------:R-:W-:-:S12]  /*5040*/  BRA `(.L_x_291) ;  /* 0x0000000000307947 */ /* 0x000fd80003800000 */
.L_x_290:
[----:B------:R-:W-:-:S13]  /*5050*/  ISETP.NE.AND P0, PT, R41, RZ, PT ;  /* 0x000000ff2900720c */ /* 0x000fda0003f05270 */
[----:B0-----:R-:W-:-:S04]  /*5060*/  @!P0 LEA R8, P1, R6, UR10, 0x3 ;  /* 0x0000000a06088c11 */ /* 0x001fc8000f8218ff */
[----:B------:R-:W-:-:S05]  /*5070*/  @!P0 LEA.HI.X R9, R6, UR11, R7, 0x3, P1 ;  /* 0x0000000b06098c11 */ /* 0x000fca00088f1c07 */
[----:B------:R0:W5:Y:S01]  /*5080*/  @!P0 LDG.E.64 R6, desc[UR8][R8.64+-0x8] ;  /* 0xfffff80808068981 */ /* 0x000162000c1e1b00 */
[C---:B------:R-:W-:Y:S01]  /*5090*/  LEA R31, R41.reuse, UR4, 0x3 ;  /* 0x00000004291f7c11 */ /* 0x040fe2000f8e18ff */
[----:B------:R-:W-:Y:S01]  /*50a0*/  BAR.SYNC.DEFER_BLOCKING 0x0 ;  /* 0x0000000000007b1d */ /* 0x000fe20000010000 */
[----:B------:R-:W-:-:S05]  /*50b0*/  ISETP.NE.AND P0, PT, R41, RZ, PT ;  /* 0x000000ff2900720c */ /* 0x000fca0003f05270 */
[----:B------:R-:W-:Y:S02]  /*50c0*/  STS.64 [R31+0xc50], R2 ;  /* 0x000c50021f007388 */ /* 0x000fe40000000a00 */
[----:B------:R-:W-:Y:S06]  /*50d0*/  BAR.SYNC.DEFER_BLOCKING 0x0 ;  /* 0x0000000000007b1d */ /* 0x000fec0000010000 */
[----:B-----5:R-:W1:Y:S02]  /*50e0*/  @P0 LDS.64 R6, [R31+0xc48] ;  /* 0x000c48001f060984 */ /* 0x020e640000000a00 */
[----:B-1----:R-:W-:-:S04]  /*50f0*/  ISETP.NE.U32.AND P0, PT, R6, R38, PT ;  /* 0x000000260600720c */ /* 0x002fc80003f05070 */
[----:B0-----:R-:W-:-:S13]  /*5100*/  ISETP.NE.AND.EX P0, PT, R7, R39, PT, P0 ;  /* 0x000000270700720c */ /* 0x001fda0003f05300 */
.L_x_291:
[----:B------:R-:W-:Y:S05]  /*5110*/  BSYNC.RECONVERGENT B1 ;  /* 0x0000000000017941 */ /* 0x000fea0003800200 */
.L_x_289:
[----:B------:R-:W-:Y:S01]  /*5120*/  IMAD R7, R41, 0xb, RZ ;  /* 0x0000000b29077824 */ /* 0x000fe200078e02ff */
[----:B------:R-:W-:Y:S01]  /*5130*/  BAR.SYNC.DEFER_BLOCKING 0x0 ;  /* 0x0000000000007b1d */ /* 0x000fe20000010000 */
[----:B--2---:R-:W-:Y:S02]  /*5140*/  ISETP.NE.U32.AND P1, PT, R38, R36, PT ;  /* 0x000000242600720c */ /* 0x004fe40003f25070 */
[----:B------:R-:W-:Y:S01]  /*5150*/  VIADD R9, R7, 0x1 ;  /* 0x0000000107097836 */ /* 0x000fe20000000000 */
[----:B---3--:R-:W-:Y:S02]  /*5160*/  ISETP.NE.U32.AND P2, PT, R36, R34, PT ;  /* 0x000000222400720c */ /* 0x008fe40003f45070 */
[----:B------:R-:W-:Y:S01]  /*5170*/  ISETP.NE.AND.EX P1, PT, R39, R37, PT, P1 ;  /* 0x000000252700720c */ /* 0x000fe20003f25310 */
[----:B------:R-:W-:Y:S01]  /*5180*/  BSSY.RECONVERGENT B1, `(.L_x_292) ;  /* 0x00001b9000017945 */ /* 0x000fe20003800200 */
[-C--:B------:R-:W-:Y:S02]  /*5190*/  ISETP.GE.OR P0, PT, R7, R30.reuse, P0 ;  /* 0x0000001e0700720c */ /* 0x080fe40000706670 */
[----:B------:R-:W-:Y:S01]  /*51a0*/  ISETP.GE.OR P3, PT, R9, R30, P1 ;  /* 0x0000001e0900720c */ /* 0x000fe20000f66670 */
[----:B------:R-:W-:Y:S01]  /*51b0*/  VIADD R9, R7, 0x2 ;  /* 0x0000000207097836 */ /* 0x000fe20000000000 */
[----:B------:R-:W-:-:S02]  /*51c0*/  ISETP.NE.AND.EX P1, PT, R37, R35, PT, P2 ;  /* 0x000000232500720c */ /* 0x000fc40003f25320 */
[----:B----4-:R-:W-:Y:S02]  /*51d0*/  ISETP.NE.U32.AND P2, PT, R34, R32, PT ;  /* 0x000000202200720c */ /* 0x010fe40003f45070 */
[----:B------:R-:W-:Y:S01]  /*51e0*/  ISETP.GE.OR P4, PT, R9, R30, P1 ;  /* 0x0000001e0900720c */ /* 0x000fe20000f86670 */
[----:B------:R-:W-:Y:S01]  /*51f0*/  VIADD R9, R7, 0x3 ;  /* 0x0000000307097836 */ /* 0x000fe20000000000 */
[----:B------:R-:W-:Y:S02]  /*5200*/  LOP3.LUT R15, R15, 0xfffffffd, RZ, 0xc0, !PT ;  /* 0xfffffffd0f0f7812 */ /* 0x000fe400078ec0ff */
[----:B------:R-:W-:Y:S02]  /*5210*/  SEL R0, RZ, 0x1, !P0 ;  /* 0x00000001ff007807 */ /* 0x000fe40004000000 */
[----:B------:R-:W-:Y:S02]  /*5220*/  ISETP.NE.AND.EX P1, PT, R35, R33, PT, P2 ;  /* 0x000000212300720c */ /* 0x000fe40003f25320 */
[----:B------:R-:W-:Y:S01]  /*5230*/  @P3 LOP3.LUT R15, R15, 0x2, RZ, 0xfc, !PT ;  /* 0x000000020f0f3812 */ /* 0x000fe200078efcff */
[----:B------:R-:W-:Y:S01]  /*5240*/  VIADD R52, R0, 0x1 ;  /* 0x0000000100347836 */ /* 0x000fe20000000000 */
[----:B------:R-:W-:Y:S01]  /*5250*/  ISETP.NE.U32.AND P2, PT, R32, R28, PT ;  /* 0x0000001c2000720c */ /* 0x000fe20003f45070 */
[----:B------:R-:W-:Y:S01]  /*5260*/  @!P3 IMAD.MOV R52, RZ, RZ, R0 ;  /* 0x000000ffff34b224 */ /* 0x000fe200078e0200 */
[----:B------:R-:W-:Y:S01]  /*5270*/  ISETP.GE.OR P3, PT, R9, R30, P1 ;  /* 0x0000001e0900720c */ /* 0x000fe20000f66670 */
[----:B------:R-:W-:Y:S01]  /*5280*/  VIADD R9, R7, 0x4 ;  /* 0x0000000407097836 */ /* 0x000fe20000000000 */
[----:B------:R-:W-:Y:S01]  /*5290*/  LOP3.LUT R15, R15, 0xfffffffb, RZ, 0xc0, !PT ;  /* 0xfffffffb0f0f7812 */ /* 0x000fe200078ec0ff */
[----:B------:R-:W-:Y:S01]  /*52a0*/  VIADD R50, R52, 0x1 ;  /* 0x0000000134327836 */ /* 0x000fe20000000000 */
[----:B------:R-:W-:Y:S01]  /*52b0*/  ISETP.NE.AND.EX P1, PT, R33, R29, PT, P2 ;  /* 0x0000001d2100720c */ /* 0x000fe20003f25320 */
[----:B------:R-:W-:Y:S01]  /*52c0*/  @!P4 IMAD.MOV R50, RZ, RZ, R52 ;  /* 0x000000ffff32c224 */ /* 0x000fe200078e0234 */
[----:B------:R-:W-:-:S02]  /*52d0*/  @P4 LOP3.LUT R15, R15, 0x4, RZ, 0xfc, !PT ;  /* 0x000000040f0f4812 */ /* 0x000fc400078efcff */
[----:B------:R-:W-:Y:S01]  /*52e0*/  ISETP.GE.OR P4, PT, R9, R30, P1 ;  /* 0x0000001e0900720c */ /* 0x000fe20000f86670 */
[----:B------:R-:W-:Y:S01]  /*52f0*/  VIADD R9, R7, 0x5 ;  /* 0x0000000507097836 */ /* 0x000fe20000000000 */
[----:B------:R-:W-:Y:S01]  /*5300*/  ISETP.NE.U32.AND P2, PT, R28, R26, PT ;  /* 0x0000001a1c00720c */ /* 0x000fe20003f45070 */
[----:B------:R-:W-:Y:S01]  /*5310*/  VIADD R48, R50, 0x1 ;  /* 0x0000000132307836 */ /* 0x000fe20000000000 */
[----:B------:R-:W-:Y:S01]  /*5320*/  LOP3.LUT R15, R15, 0xfffffff7, RZ, 0xc0, !PT ;  /* 0xfffffff70f0f7812 */ /* 0x000fe200078ec0ff */
[----:B------:R-:W-:Y:S01]  /*5330*/  @!P3 IMAD.MOV R48, RZ, RZ, R50 ;  /* 0x000000ffff30b224 */ /* 0x000fe200078e0232 */
[----:B------:R-:W-:Y:S02]  /*5340*/  ISETP.NE.AND.EX P2, PT, R29, R27, PT, P2 ;  /* 0x0000001b1d00720c */ /* 0x000fe40003f45320 */
[----:B------:R-:W-:Y:S01]  /*5350*/  @P3 LOP3.LUT R15, R15, 0x8, RZ, 0xfc, !PT ;  /* 0x000000080f0f3812 */ /* 0x000fe200078efcff */
[----:B------:R-:W-:Y:S01]  /*5360*/  VIADD R46, R48, 0x1 ;  /* 0x00000001302e7836 */ /* 0x000fe20000000000 */
[----:B------:R-:W-:Y:S01]  /*5370*/  ISETP.GE.OR P3, PT, R9, R30, P2 ;  /* 0x0000001e0900720c */ /* 0x000fe20001766670 */
[----:B------:R-:W-:Y:S01]  /*5380*/  VIADD R9, R7, 0x6 ;  /* 0x0000000607097836 */ /* 0x000fe20000000000 */
[----:B------:R-:W-:Y:S01]  /*5390*/  LOP3.LUT R15, R15, 0xffffffef, RZ, 0xc0, !PT ;  /* 0xffffffef0f0f7812 */ /* 0x000fe200078ec0ff */
[----:B------:R-:W-:Y:S01]  /*53a0*/  @!P4 IMAD.MOV R46, RZ, RZ, R48 ;  /* 0x000000ffff2ec224 */ /* 0x000fe200078e0230 */
[----:B------:R-:W-:-:S02]  /*53b0*/  ISETP.NE.U32.AND P1, PT, R26, R24, PT ;  /* 0x000000181a00720c */ /* 0x000fc40003f25070 */
[----:B------:R-:W-:Y:S01]  /*53c0*/  @P4 LOP3.LUT R15, R15, 0x10, RZ, 0xfc, !PT ;  /* 0x000000100f0f4812 */ /* 0x000fe200078efcff */
[----:B------:R-:W-:Y:S01]  /*53d0*/  VIADD R44, R46, 0x1 ;  /* 0x000000012e2c7836 */ /* 0x000fe20000000000 */
[----:B------:R-:W-:Y:S02]  /*53e0*/  ISETP.NE.AND.EX P1, PT, R27, R25, PT, P1 ;  /* 0x000000191b00720c */ /* 0x000fe40003f25310 */
[----:B------:R-:W-:Y:S02]  /*53f0*/  ISETP.NE.U32.AND P2, PT, R24, R22, PT ;  /* 0x000000161800720c */ /* 0x000fe40003f45070 */
[----:B------:R-:W-:Y:S01]  /*5400*/  LOP3.LUT R15, R15, 0xfffffffe, RZ, 0xc0, !PT ;  /* 0xfffffffe0f0f7812 */ /* 0x000fe200078ec0ff */
[----:B------:R-:W-:Y:S01]  /*5410*/  @!P3 IMAD.MOV R44, RZ, RZ, R46 ;  /* 0x000000ffff2cb224 */ /* 0x000fe200078e022e */
[----:B------:R-:W-:Y:S01]  /*5420*/  ISETP.GE.OR P1, PT, R9, R30, P1 ;  /* 0x0000001e0900720c */ /* 0x000fe20000f26670 */
[----:B------:R-:W-:Y:S01]  /*5430*/  VIADD R9, R7, 0x7 ;  /* 0x0000000707097836 */ /* 0x000fe20000000000 */
[----:B------:R-:W-:Y:S01]  /*5440*/  ISETP.NE.AND.EX P2, PT, R25, R23, PT, P2 ;  /* 0x000000171900720c */ /* 0x000fe20003f45320 */
[----:B------:R-:W-:Y:S01]  /*5450*/  VIADD R43, R44, 0x1 ;  /* 0x000000012c2b7836 */ /* 0x000fe20000000000 */
[----:B------:R-:W-:-:S02]  /*5460*/  @P3 LOP3.LUT R15, R15, 0x1, RZ, 0xfc, !PT ;  /* 0x000000010f0f3812 */ /* 0x000fc400078efcff */
[----:B------:R-:W-:Y:S02]  /*5470*/  ISETP.NE.U32.AND P3, PT, R22, R20, PT ;  /* 0x000000141600720c */ /* 0x000fe40003f65070 */
[----:B------:R-:W-:Y:S01]  /*5480*/  ISETP.GE.OR P2, PT, R9, R30, P2 ;  /* 0x0000001e0900720c */ /* 0x000fe20001746670 */
[----:B------:R-:W-:Y:S01]  /*5490*/  VIADD R9, R7, 0x8 ;  /* 0x0000000807097836 */ /* 0x000fe20000000000 */
[----:B------:R-:W-:Y:S02]  /*54a0*/  ISETP.NE.AND.EX P3, PT, R23, R21, PT, P3 ;  /* 0x000000151700720c */ /* 0x000fe40003f65330 */
[----:B------:R-:W-:Y:S01]  /*54b0*/  ISETP.NE.U32.AND P4, PT, R20, R12, PT ;  /* 0x0000000c1400720c */ /* 0x000fe20003f85070 */
[----:B------:R-:W-:Y:S01]  /*54c0*/  @!P1 IMAD.MOV R43, RZ, RZ, R44 ;  /* 0x000000ffff2b9224 */ /* 0x000fe200078e022c */
[----:B------:R-:W-:Y:S01]  /*54d0*/  ISETP.GE.OR P3, PT, R9, R30, P3 ;  /* 0x0000001e0900720c */ /* 0x000fe20001f66670 */
[----:B------:R-:W-:Y:S01]  /*54e0*/  VIADD R9, R7, 0x9 ;  /* 0x0000000907097836 */ /* 0x000fe20000000000 */
[----:B------:R-:W-:Y:S01]  /*54f0*/  ISETP.NE.AND.EX P4, PT, R21, R13, PT, P4 ;  /* 0x0000000d1500720c */ /* 0x000fe20003f85340 */
[----:B------:R-:W-:Y:S01]  /*5500*/  VIADD R7, R7, 0xa ;  /* 0x0000000a07077836 */ /* 0x000fe20000000000 */
[----:B------:R-:W-:Y:S01]  /*5510*/  ISETP.NE.U32.AND P5, PT, R12, R2, PT ;  /* 0x000000020c00720c */ /* 0x000fe20003fa5070 */
[----:B------:R-:W-:Y:S01]  /*5520*/  VIADD R0, R43, 0x1 ;  /* 0x000000012b007836 */ /* 0x000fe20000000000 */
[----:B------:R-:W-:Y:S01]  /*5530*/  ISETP.GE.OR P4, PT, R9, R30, P4 ;  /* 0x0000001e0900720c */ /* 0x000fe20002786670 */
[----:B------:R-:W-:Y:S01]  /*5540*/  @!P2 IMAD.MOV R0, RZ, RZ, R43 ;  /* 0x000000ffff00a224 */ /* 0x000fe200078e022b */
[----:B------:R-:W-:-:S03]  /*5550*/  ISETP.NE.AND.EX P5, PT, R13, R3, PT, P5 ;  /* 0x000000030d00720c */ /* 0x000fc60003fa5350 */
[----:B------:R-:W-:Y:S01]  /*5560*/  VIADD R40, R0, 0x1 ;  /* 0x0000000100287836 */ /* 0x000fe20000000000 */
[----:B------:R-:W-:Y:S01]  /*5570*/  ISETP.GE.OR P5, PT, R7, R30, P5 ;  /* 0x0000001e0700720c */ /* 0x000fe20002fa6670 */
[----:B------:R-:W-:-:S04]  /*5580*/  @!P3 IMAD.MOV R40, RZ, RZ, R0 ;  /* 0x000000ffff28b224 */ /* 0x000fc800078e0200 */
[----:B------:R-:W-:Y:S02]  /*5590*/  VIADD R42, R40, 0x1 ;  /* 0x00000001282a7836 */ /* 0x000fe40000000000 */
[----:B------:R-:W-:-:S04]  /*55a0*/  @!P4 IMAD.MOV R42, RZ, RZ, R40 ;  /* 0x000000ffff2ac224 */ /* 0x000fc800078e0228 */
[----:B------:R-:W-:Y:S02]  /*55b0*/  VIADD R4, R42, 0x1 ;  /* 0x000000012a047836 */ /* 0x000fe40000000000 */
[----:B------:R-:W-:-:S05]  /*55c0*/  @!P5 IMAD.MOV R4, RZ, RZ, R42 ;  /* 0x000000ffff04d224 */ /* 0x000fca00078e022a */
[----:B------:R-:W1:Y:S02]  /*55d0*/  SHFL.UP P6, R7, R4, 0x1, RZ ;  /* 0x0420000004077989 */ /* 0x000e6400000c00ff */
[----:B-1----:R-:W-:-:S05]  /*55e0*/  @P6 IMAD.IADD R7, R7, 0x1, R4 ;  /* 0x0000000107076824 */ /* 0x002fca00078e0204 */
[----:B------:R-:W1:Y:S02]  /*55f0*/  SHFL.UP P6, R6, R7, 0x2, RZ ;  /* 0x0440000007067989 */ /* 0x000e6400000c00ff */
[----:B-1----:R-:W-:-:S05]  /*5600*/  @P6 IMAD.IADD R6, R7, 0x1, R6 ;  /* 0x0000000107066824 */ /* 0x002fca00078e0206 */
[----:B------:R-:W1:Y:S02]  /*5610*/  SHFL.UP P6, R9, R6, 0x4, RZ ;  /* 0x0480000006097989 */ /* 0x000e6400000c00ff */
[----:B-1----:R-:W-:-:S05]  /*5620*/  @P6 IMAD.IADD R9, R6, 0x1, R9 ;  /* 0x0000000106096824 */ /* 0x002fca00078e0209 */
[----:B------:R-:W1:Y:S02]  /*5630*/  SHFL.UP P6, R8, R9, 0x8, RZ ;  /* 0x0500000009087989 */ /* 0x000e6400000c00ff */
[----:B-1----:R-:W-:-:S05]  /*5640*/  @P6 IMAD.IADD R8, R9, 0x1, R8 ;  /* 0x0000000109086824 */ /* 0x002fca00078e0208 */
[----:B------:R-:W1:Y:S02]  /*5650*/  SHFL.UP P6, R11, R8, 0x10, RZ ;  /* 0x06000000080b7989 */ /* 0x000e6400000c00ff */
[----:B-1----:R-:W-:Y:S01]  /*5660*/  @P6 IMAD.IADD R11, R8, 0x1, R11 ;  /* 0x00000001080b6824 */ /* 0x002fe200078e020b */
[----:B------:R-:W-:-:S03]  /*5670*/  ISETP.NE.AND P6, PT, R5, 0x1f, PT ;  /* 0x0000001f0500780c */ /* 0x000fc60003fc5270 */
[----:B------:R-:W-:-:S10]  /*5680*/  IMAD.IADD R49, R11, 0x1, -R4 ;  /* 0x000000010b317824 */ /* 0x000fd400078e0a04 */
[----:B------:R-:W-:-:S05]  /*5690*/  @!P6 LEA R10, R14, UR4, 0x2 ;  /* 0x000000040e0aec11 */ /* 0x000fca000f8e10ff */
[----:B------:R-:W-:Y:S01]  /*56a0*/  @!P6 STS [R10], R11 ;  /* 0x0000000b0a00e388 */ /* 0x000fe20000000800 */
[----:B------:R-:W-:Y:S01]  /*56b0*/  BAR.SYNC.DEFER_BLOCKING 0x0 ;  /* 0x0000000000007b1d */ /* 0x000fe20000010000 */
[----:B------:R-:W-:-:S04]  /*56c0*/  ISETP.NE.AND P6, PT, R5, RZ, PT ;  /* 0x000000ff0500720c */ /* 0x000fc80003fc5270 */
[----:B------:R-:W-:Y:S02]  /*56d0*/  SEL R49, R49, RZ, P6 ;  /* 0x000000ff31317207 */ /* 0x000fe40003000000 */
[----:B------:R-:W-:Y:S01]  /*56e0*/  ISETP.NE.AND P6, PT, R14, 0x2, PT ;  /* 0x000000020e00780c */ /* 0x000fe20003fc5270 */
[----:B------:R-:W1:Y:S02]  /*56f0*/  LDS.128 R4, [UR4] ;  /* 0x00000004ff047984 */ /* 0x000e640008000c00 */
[----:B-1----:R-:W-:-:S05]  /*5700*/  IMAD.IADD R9, R4, 0x1, R5 ;  /* 0x0000000104097824 */ /* 0x002fca00078e0205 */
[----:B------:R-:W-:Y:S01]  /*5710*/  SEL R8, R9, R4, !P6 ;  /* 0x0000000409087207 */ /* 0x000fe20007000000 */
[----:B------:R-:W-:Y:S01]  /*5720*/  IMAD.IADD R9, R6, 0x1, R9 ;  /* 0x0000000106097824 */ /* 0x000fe200078e0209 */
[----:B------:R-:W-:-:S03]  /*5730*/  ISETP.NE.AND P6, PT, R14, 0x3, PT ;  /* 0x000000030e00780c */ /* 0x000fc60003fc5270 */
[----:B------:R-:W-:Y:S01]  /*5740*/  IMAD.IADD R17, R7, 0x1, R9 ;  /* 0x0000000107117824 */ /* 0x000fe200078e0209 */
[----:B------:R-:W-:Y:S02]  /*5750*/  SEL R8, R9, R8, !P6 ;  /* 0x0000000809087207 */ /* 0x000fe40007000000 */
[----:B------:R-:W-:-:S04]  /*5760*/  ISETP.NE.AND P6, PT, R14, 0x4, PT ;  /* 0x000000040e00780c */ /* 0x000fc80003fc5270 */
[C---:B------:R-:W-:Y:S02]  /*5770*/  SEL R16, R17.reuse, R8, !P6 ;  /* 0x0000000811107207 */ /* 0x040fe40007000000 */
[----:B------:R-:W1:Y:S01]  /*5780*/  LDS.128 R8, [UR4+0x10] ;  /* 0x00001004ff087984 */ /* 0x000e620008000c00 */
[----:B------:R-:W-:Y:S01]  /*5790*/  ISETP.NE.AND P6, PT, R14, 0x5, PT ;  /* 0x000000050e00780c */ /* 0x000fe20003fc5270 */
[----:B-1----:R-:W-:-:S05]  /*57a0*/  IMAD.IADD R17, R17, 0x1, R8 ;  /* 0x0000000111117824 */ /* 0x002fca00078e0208 */
[----:B------:R-:W-:Y:S01]  /*57b0*/  SEL R16, R17, R16, !P6 ;  /* 0x0000001011107207 */ /* 0x000fe20007000000 */
[----:B------:R-:W-:Y:S01]  /*57c0*/  IMAD.IADD R17, R9, 0x1, R17 ;  /* 0x0000000109117824 */ /* 0x000fe200078e0211 */
[----:B------:R-:W-:-:S04]  /*57d0*/  ISETP.NE.AND P6, PT, R14, 0x6, PT ;  /* 0x000000060e00780c */ /* 0x000fc80003fc5270 */
        /* <DEDUP_REMOVED lines=15> */
[----:B------:R-:W-:-:S04]  /*58d0*/  ISETP.NE.AND P6, PT, R14, 0xb, PT ;  /* 0x0000000b0e00780c */ /* 0x000fc80003fc5270 */
[----:B------:R-:W-:Y:S02]  /*58e0*/  SEL R47, R45, R47, !P6 ;  /* 0x0000002f2d2f7207 */ /* 0x000fe40007000000 */
[----:B------:R-:W-:Y:S02]  /*58f0*/  ISETP.GE.U32.AND P6, PT, R41, 0x20, PT ;  /* 0x000000202900780c */ /* 0x000fe40003fc6070 */
[----:B------:R-:W-:Y:S02]  /*5900*/  IADD3 R30, PT, PT, R45, R30, R19 ;  /* 0x0000001e2d1e7210 */ /* 0x000fe40007ffe013 */
[----:B------:R-:W-:-:S05]  /*5910*/  SEL R14, R47, RZ, P6 ;  /* 0x000000ff2f0e7207 */ /* 0x000fca0003000000 */
[----:B------:R-:W-:Y:S02]  /*5920*/  IMAD.IADD R49, R14, 0x1, R49 ;  /* 0x000000010e317824 */ /* 0x000fe400078e0231 */
[----:B------:R-:W-:Y:S01]  /*5930*/  VIADD R14, R30, 0xffffef80 ;  /* 0xffffef801e0e7836 */ /* 0x000fe20000000000 */
[----:B------:R-:W-:Y:S01]  /*5940*/  SEL R30, RZ, 0x1, !P0 ;  /* 0x00000001ff1e7807 */ /* 0x000fe20004000000 */
[--C-:B------:R-:W-:Y:S02]  /*5950*/  IMAD.IADD R47, R52, 0x1, R49.reuse ;  /* 0x00000001342f7824 */ /* 0x100fe400078e0231 */
        /* <DEDUP_REMOVED lines=9> */
[----:B------:R-:W-:Y:S01]  /*59f0*/  IMAD.IADD R30, R30, 0x1, R49 ;  /* 0x000000011e1e7824 */ /* 0x000fe200078e0231 */
[----:B------:R-:W-:Y:S06]  /*5a00*/  @P6 BRA `(.L_x_293) ;  /* 0x0000000800a46947 */ /* 0x000fec0003800000 */
[----:B------:R-:W-:Y:S01]  /*5a10*/  ISETP.LT.AND P0, PT, R49, R14, P0 ;  /* 0x0000000e3100720c */ /* 0x000fe20000701270 */
[----:B------:R-:W-:-:S12]  /*5a20*/  BSSY.RECONVERGENT B2, `(.L_x_294) ;  /* 0x000000d000027945 */ /* 0x000fd80003800200 */
[----:B------:R-:W-:Y:S05]  /*5a30*/  @!P0 BRA `(.L_x_295) ;  /* 0x00000000002c8947 */ /* 0x000fea0003800000 */
[----:B------:R-:W-:Y:S01]  /*5a40*/  UISETP.NE.AND UP0, UPT, UR6, URZ, UPT ;  /* 0x000000ff0600728c */ /* 0x000fe2000bf05270 */
[----:B------:R-:W-:-:S08]  /*5a50*/  CS2R R4, SRZ ;  /* 0x0000000000047805 */ /* 0x000fd0000001ff00 */
[----:B------:R-:W-:Y:S05]  /*5a60*/  BRA.U UP0, `(.L_x_296) ;  /* 0x0000000100087547 */ /* 0x000fea000b800000 */
[----:B------:R-:W1:Y:S02]  /*5a70*/  LDC.64 R4, c[0x0][0x3d0] ;  /* 0x0000f400ff047b82 */ /* 0x000e640000000a00 */
[----:B-1----:R-:W5:Y:S02]  /*5a80*/  LDG.E.64 R4, desc[UR8][R4.64] ;  /* 0x0000000804047981 */ /* 0x002f64000c1e1b00 */
.L_x_296:
[----:B------:R-:W1:Y:S01]  /*5a90*/  LDCU.64 UR4, c[0x0][0x390] ;  /* 0x00007200ff0477ac */ /* 0x000e620008000a00 */
[----:B-----5:R-:W-:-:S04]  /*5aa0*/  IADD3 R6, P0, PT, R49, R4, RZ ;  /* 0x0000000431067210 */ /* 0x020fc80007f1e0ff */
[----:B------:R-:W-:Y:S02]  /*5ab0*/  LEA.HI.X.SX32 R5, R49, R5, 0x1, P0 ;  /* 0x0000000531057211 */ /* 0x000fe400000f0eff */
[----:B-1----:R-:W-:-:S04]  /*5ac0*/  LEA R4, P0, R6, UR4, 0x3 ;  /* 0x0000000406047c11 */ /* 0x002fc8000f8018ff */
[----:B------:R-:W-:-:S05]  /*5ad0*/  LEA.HI.X R5, R6, UR5, R5, 0x3, P0 ;  /* 0x0000000506057c11 */ /* 0x000fca00080f1c05 */
[----:B------:R1:W-:Y:S04]  /*5ae0*/  STG.E.64 desc[UR8][R4.64], R38 ;  /* 0x0000002604007986 */ /* 0x0003e8000c101b08 */
.L_x_295:
[----:B------:R-:W-:Y:S05]  /*5af0*/  BSYNC.RECONVERGENT B2 ;  /* 0x0000000000027941 */ /* 0x000fea0003800200 */
.L_x_294:
[----:B------:R-:W-:Y:S01]  /*5b00*/  LOP3.LUT P0, RZ, R15, 0x2, RZ, 0xc0, !PT ;  /* 0x000000020fff7812 */ /* 0x000fe2000780c0ff */
[----:B------:R-:W-:Y:S03]  /*5b10*/  BSSY.RECONVERGENT B2, `(.L_x_297) ;  /* 0x000000e000027945 */ /* 0x000fe60003800200 */
[----:B------:R-:W-:-:S13]  /*5b20*/  ISETP.GE.OR P0, PT, R30, R14, !P0 ;  /* 0x0000000e1e00720c */ /* 0x000fda0004706670 */
[----:B------:R-:W-:Y:S05]  /*5b30*/  @P0 BRA `(.L_x_298) ;  /* 0x00000000002c0947 */ /* 0x000fea0003800000 */
[----:B------:R-:W-:Y:S01]  /*5b40*/  UISETP.NE.AND UP0, UPT, UR6, URZ, UPT ;  /* 0x000000ff0600728c */ /* 0x000fe2000bf05270 */
[----:B-1----:R-:W-:-:S08]  /*5b50*/  CS2R R4, SRZ ;  /* 0x0000000000047805 */ /* 0x002fd0000001ff00 */
[----:B------:R-:W-:Y:S05]  /*5b60*/  BRA.U UP0, `(.L_x_299) ;  /* 0x0000000100087547 */ /* 0x000fea000b800000 */
[----:B------:R-:W1:Y:S02]  /*5b70*/  LDC.64 R4, c[0x0][0x3d0] ;  /* 0x0000f400ff047b82 */ /* 0x000e640000000a00 */
[----:B-1----:R-:W5:Y:S02]  /*5b80*/  LDG.E.64 R4, desc[UR8][R4.64] ;  /* 0x0000000804047981 */ /* 0x002f64000c1e1b00 */
.L_x_299:
[----:B------:R-:W1:Y:S01]  /*5b90*/  LDCU.64 UR4, c[0x0][0x390] ;  /* 0x00007200ff0477ac */ /* 0x000e620008000a00 */
[----:B-----5:R-:W-:-:S04]  /*5ba0*/  IADD3 R6, P0, PT, R30, R4, RZ ;  /* 0x000000041e067210 */ /* 0x020fc80007f1e0ff */
[----:B------:R-:W-:Y:S02]  /*5bb0*/  LEA.HI.X.SX32 R5, R30, R5, 0x1, P0 ;  /* 0x000000051e057211 */ /* 0x000fe400000f0eff */
[----:B-1----:R-:W-:-:S04]  /*5bc0*/  LEA R4, P0, R6, UR4, 0x3 ;  /* 0x0000000406047c11 */ /* 0x002fc8000f8018ff */
[----:B------:R-:W-:-:S05]  /*5bd0*/  LEA.HI.X R5, R6, UR5, R5, 0x3, P0 ;  /* 0x0000000506057c11 */ /* 0x000fca00080f1c05 */
[----:B------:R2:W-:Y:S04]  /*5be0*/  STG.E.64 desc[UR8][R4.64], R36 ;  /* 0x0000002404007986 */ /* 0x0005e8000c101b08 */
.L_x_298:
[----:B------:R-:W-:Y:S05]  /*5bf0*/  BSYNC.RECONVERGENT B2 ;  /* 0x0000000000027941 */ /* 0x000fea0003800200 */
.L_x_297:
[----:B------:R-:W-:Y:S01]  /*5c00*/  LOP3.LUT P0, RZ, R15, 0x4, RZ, 0xc0, !PT ;  /* 0x000000040fff7812 */ /* 0x000fe2000780c0ff */
[----:B------:R-:W-:Y:S03]  /*5c10*/  BSSY.RECONVERGENT B2, `(.L_x_300) ;  /* 0x000000e000027945 */ /* 0x000fe60003800200 */
[----:B------:R-:W-:-:S13]  /*5c20*/  ISETP.GE.OR P0, PT, R47, R14, !P0 ;  /* 0x0000000e2f00720c */ /* 0x000fda0004706670 */
[----:B------:R-:W-:Y:S05]  /*5c30*/  @P0 BRA `(.L_x_301) ;  /* 0x00000000002c0947 */ /* 0x000fea0003800000 */
[----:B------:R-:W-:Y:S01]  /*5c40*/  UISETP.NE.AND UP0, UPT, UR6, URZ, UPT ;  /* 0x000000ff0600728c */ /* 0x000fe2000bf05270 */
[----:B-12---:R-:W-:-:S08]  /*5c50*/  CS2R R4, SRZ ;  /* 0x0000000000047805 */ /* 0x006fd0000001ff00 */
[----:B------:R-:W-:Y:S05]  /*5c60*/  BRA.U UP0, `(.L_x_302) ;  /* 0x0000000100087547 */ /* 0x000fea000b800000 */
[----:B------:R-:W1:Y:S02]  /*5c70*/  LDC.64 R4, c[0x0][0x3d0] ;  /* 0x0000f400ff047b82 */ /* 0x000e640000000a00 */
[----:B-1----:R-:W5:Y:S02]  /*5c80*/  LDG.E.64 R4, desc[UR8][R4.64] ;  /* 0x0000000804047981 */ /* 0x002f64000c1e1b00 */
.L_x_302:
[----:B------:R-:W1:Y:S01]  /*5c90*/  LDCU.64 UR4, c[0x0][0x390] ;  /* 0x00007200ff0477ac */ /* 0x000e620008000a00 */
[----:B-----5:R-:W-:-:S04]  /*5ca0*/  IADD3 R6, P0, PT, R47, R4, RZ ;  /* 0x000000042f067210 */ /* 0x020fc80007f1e0ff */
[----:B------:R-:W-:Y:S02]  /*5cb0*/  LEA.HI.X.SX32 R5, R47, R5, 0x1, P0 ;  /* 0x000000052f057211 */ /* 0x000fe400000f0eff */
[----:B-1----:R-:W-:-:S04]  /*5cc0*/  LEA R4, P0, R6, UR4, 0x3 ;  /* 0x0000000406047c11 */ /* 0x002fc8000f8018ff */
[----:B------:R-:W-:-:S05]  /*5cd0*/  LEA.HI.X R5, R6, UR5, R5, 0x3, P0 ;  /* 0x0000000506057c11 */ /* 0x000fca00080f1c05 */
[----:B------:R3:W-:Y:S04]  /*5ce0*/  STG.E.64 desc[UR8][R4.64], R34 ;  /* 0x0000002204007986 */ /* 0x0007e8000c101b08 */
.L_x_301:
[----:B------:R-:W-:Y:S05]  /*5cf0*/  BSYNC.RECONVERGENT B2 ;  /* 0x0000000000027941 */ /* 0x000fea0003800200 */
.L_x_300:
[----:B------:R-:W-:Y:S01]  /*5d00*/  LOP3.LUT P0, RZ, R15, 0x8, RZ, 0xc0, !PT ;  /* 0x000000080fff7812 */ /* 0x000fe2000780c0ff */
[----:B------:R-:W-:Y:S03]  /*5d10*/  BSSY.RECONVERGENT B2, `(.L_x_303) ;  /* 0x000000e000027945 */ /* 0x000fe60003800200 */
[----:B------:R-:W-:-:S13]  /*5d20*/  ISETP.GE.OR P0, PT, R45, R14, !P0 ;  /* 0x0000000e2d00720c */ /* 0x000fda0004706670 */
[----:B------:R-:W-:Y:S05]  /*5d30*/  @P0 BRA `(.L_x_304) ;  /* 0x00000000002c0947 */ /* 0x000fea0003800000 */
[----:B------:R-:W-:Y:S01]  /*5d40*/  UISETP.NE.AND UP0, UPT, UR6, URZ, UPT ;  /* 0x000000ff0600728c */ /* 0x000fe2000bf05270 */
[----:B-123--:R-:W-:-:S08]  /*5d50*/  CS2R R4, SRZ ;  /* 0x0000000000047805 */ /* 0x00efd0000001ff00 */
[----:B------:R-:W-:Y:S05]  /*5d60*/  BRA.U UP0, `(.L_x_305) ;  /* 0x0000000100087547 */ /* 0x000fea000b800000 */
[----:B------:R-:W1:Y:S02]  /*5d70*/  LDC.64 R4, c[0x0][0x3d0] ;  /* 0x0000f400ff047b82 */ /* 0x000e640000000a00 */
[----:B-1----:R-:W5:Y:S02]  /*5d80*/  LDG.E.64 R4, desc[UR8][R4.64] ;  /* 0x0000000804047981 */ /* 0x002f64000c1e1b00 */
.L_x_305:
[----:B------:R-:W1:Y:S01]  /*5d90*/  LDCU.64 UR4, c[0x0][0x390] ;  /* 0x00007200ff0477ac */ /* 0x000e620008000a00 */
[----:B-----5:R-:W-:-:S04]  /*5da0*/  IADD3 R6, P0, PT, R45, R4, RZ ;  /* 0x000000042d067210 */ /* 0x020fc80007f1e0ff */
[----:B------:R-:W-:Y:S02]  /*5db0*/  LEA.HI.X.SX32 R5, R45, R5, 0x1, P0 ;  /* 0x000000052d057211 */ /* 0x000fe400000f0eff */
[----:B-1----:R-:W-:-:S04]  /*5dc0*/  LEA R4, P0, R6, UR4, 0x3 ;  /* 0x0000000406047c11 */ /* 0x002fc8000f8018ff */
[----:B------:R-:W-:-:S05]  /*5dd0*/  LEA.HI.X R5, R6, UR5, R5, 0x3, P0 ;  /* 0x0000000506057c11 */ /* 0x000fca00080f1c05 */
[----:B------:R4:W-:Y:S04]  /*5de0*/  STG.E.64 desc[UR8][R4.64], R32 ;  /* 0x0000002004007986 */ /* 0x0009e8000c101b08 */
.L_x_304:
[----:B------:R-:W-:Y:S05]  /*5df0*/  BSYNC.RECONVERGENT B2 ;  /* 0x0000000000027941 */ /* 0x000fea0003800200 */
.L_x_303:
[----:B------:R-:W-:Y:S01]  /*5e00*/  LOP3.LUT P0, RZ, R15, 0x10, RZ, 0xc0, !PT ;  /* 0x000000100fff7812 */ /* 0x000fe2000780c0ff */
[----:B------:R-:W-:Y:S03]  /*5e10*/  BSSY.RECONVERGENT B2, `(.L_x_306) ;  /* 0x000000e000027945 */ /* 0x000fe60003800200 */
[----:B------:R-:W-:-:S13]  /*5e20*/  ISETP.GE.OR P0, PT, R51, R14, !P0 ;  /* 0x0000000e3300720c */ /* 0x000fda0004706670 */
[----:B------:R-:W-:Y:S05]  /*5e30*/  @P0 BRA `(.L_x_307) ;  /* 0x00000000002c0947 */ /* 0x000fea0003800000 */
[----:B------:R-:W-:Y:S01]  /*5e40*/  UISETP.NE.AND UP0, UPT, UR6, URZ, UPT ;  /* 0x000000ff0600728c */ /* 0x000fe2000bf05270 */
[----:B-1234-:R-:W-:Y:S01]  /*5e50*/  CS2R R4, SRZ ;  /* 0x0000000000047805 */ /* 0x01efe2000001ff00 */
[----:B------:R-:W1:Y:S07]  /*5e60*/  LDCU.64 UR4, c[0x0][0x390] ;  /* 0x00007200ff0477ac */ /* 0x000e6e0008000a00 */
[----:B------:R-:W-:Y:S05]  /*5e70*/  BRA.U UP0, `(.L_x_308) ;  /* 0x0000000100087547 */ /* 0x000fea000b800000 */
[----:B------:R-:W2:Y:S02]  /*5e80*/  LDC.64 R4, c[0x0][0x3d0] ;  /* 0x0000f400ff047b82 */ /* 0x000ea40000000a00 */
[----:B--2---:R-:W5:Y:S02]  /*5e90*/  LDG.E.64 R4, desc[UR8][R4.64] ;  /* 0x0000000804047981 */ /* 0x004f64000c1e1b00 */
.L_x_308:
[----:B-----5:R-:W-:-:S04]  /*5ea0*/  IADD3 R6, P0, PT, R51, R4, RZ ;  /* 0x0000000433067210 */ /* 0x020fc80007f1e0ff */
[----:B------:R-:W-:Y:S02]  /*5eb0*/  LEA.HI.X.SX32 R5, R51, R5, 0x1, P0 ;  /* 0x0000000533057211 */ /* 0x000fe400000f0eff */
[----:B-1----:R-:W-:-:S04]  /*5ec0*/  LEA R4, P0, R6, UR4, 0x3 ;  /* 0x0000000406047c11 */ /* 0x002fc8000f8018ff */
[----:B------:R-:W-:-:S05]  /*5ed0*/  LEA.HI.X R5, R6, UR5, R5, 0x3, P0 ;  /* 0x0000000506057c11 */ /* 0x000fca00080f1c05 */
[----:B------:R1:W-:Y:S04]  /*5ee0*/  STG.E.64 desc[UR8][R4.64], R28 ;  /* 0x0000001c04007986 */ /* 0x0003e8000c101b08 */
.L_x_307:
[----:B------:R-:W-:Y:S05]  /*5ef0*/  BSYNC.RECONVERGENT B2 ;  /* 0x0000000000027941 */ /* 0x000fea0003800200 */
.L_x_306:
        /* <DEDUP_REMOVED lines=10> */
.L_x_311:
[----:B-----5:R-:W-:-:S04]  /*5fa0*/  IADD3 R6, P0, PT, R53, R4, RZ ;  /* 0x0000000435067210 */ /* 0x020fc80007f1e0ff */
[----:B------:R-:W-:Y:S02]  /*5fb0*/  LEA.HI.X.SX32 R5, R53, R5, 0x1, P0 ;  /* 0x0000000535057211 */ /* 0x000fe400000f0eff */
[----:B-1----:R-:W-:-:S04]  /*5fc0*/  LEA R4, P0, R6, UR4, 0x3 ;  /* 0x0000000406047c11 */ /* 0x002fc8000f8018ff */
[----:B------:R-:W-:-:S05]  /*5fd0*/  LEA.HI.X R5, R6, UR5, R5, 0x3, P0 ;  /* 0x0000000506057c11 */ /* 0x000fca00080f1c05 */
[----:B------:R1:W-:Y:S04]  /*5fe0*/  STG.E.64 desc[UR8][R4.64], R26 ;  /* 0x0000001a04007986 */ /* 0x0003e8000c101b08 */
.L_x_310:
[----:B------:R-:W-:Y:S05]  /*5ff0*/  BSYNC.RECONVERGENT B2 ;  /* 0x0000000000027941 */ /* 0x000fea0003800200 */
.L_x_309:
[----:B------:R-:W-:Y:S01]  /*6000*/  ISETP.GE.OR P1, PT, R44, R14, !P1 ;  /* 0x0000000e2c00720c */ /* 0x000fe20004f26670 */
[----:B------:R-:W-:-:S12]  /*6010*/  BSSY.RECONVERGENT B2, `(.L_x_312) ;  /* 0x000000d000027945 */ /* 0x000fd80003800200 */
[----:B------:R-:W-:Y:S05]  /*6020*/  @P1 BRA `(.L_x_313) ;  /* 0x00000000002c1947 */ /* 0x000fea0003800000 */
[----:B------:R-:W-:Y:S01]  /*6030*/  UISETP.NE.AND UP0, UPT, UR6, URZ, UPT ;  /* 0x000000ff0600728c */ /* 0x000fe2000bf05270 */
[----:B-1234-:R-:W-:Y:S01]  /*6040*/  CS2R R4, SRZ ;  /* 0x0000000000047805 */ /* 0x01efe2000001ff00 */
[----:B------:R-:W1:Y:S07]  /*6050*/  LDCU.64 UR4, c[0x0][0x390] ;  /* 0x00007200ff0477ac */ /* 0x000e6e0008000a00 */
[----:B------:R-:W-:Y:S05]  /*6060*/  BRA.U UP0, `(.L_x_314) ;  /* 0x0000000100087547 */ /* 0x000fea000b800000 */
[----:B------:R-:W2:Y:S02]  /*6070*/  LDC.64 R4, c[0x0][0x3d0] ;  /* 0x0000f400ff047b82 */ /* 0x000ea40000000a00 */
[----:B--2---:R-:W5:Y:S02]  /*6080*/  LDG.E.64 R4, desc[UR8][R4.64] ;  /* 0x0000000804047981 */ /* 0x004f64000c1e1b00 */
.L_x_314:
[----:B-----5:R-:W-:-:S04]  /*6090*/  IADD3 R6, P0, PT, R44, R4, RZ ;  /* 0x000000042c067210 */ /* 0x020fc80007f1e0ff */
[----:B------:R-:W-:Y:S02]  /*60a0*/  LEA.HI.X.SX32 R5, R44, R5, 0x1, P0 ;  /* 0x000000052c057211 */ /* 0x000fe400000f0eff */
[----:B-1----:R-:W-:-:S04]  /*60b0*/  LEA R4, P0, R6, UR4, 0x3 ;  /* 0x0000000406047c11 */ /* 0x002fc8000f8018ff */
[----:B------:R-:W-:-:S05]  /*60c0*/  LEA.HI.X R5, R6, UR5, R5, 0x3, P0 ;  /* 0x0000000506057c11 */ /* 0x000fca00080f1c05 */
[----:B------:R1:W-:Y:S04]  /*60d0*/  STG.E.64 desc[UR8][R4.64], R24 ;  /* 0x0000001804007986 */ /* 0x0003e8000c101b08 */
.L_x_313:
[----:B------:R-:W-:Y:S05]  /*60e0*/  BSYNC.RECONVERGENT B2 ;  /* 0x0000000000027941 */ /* 0x000fea0003800200 */
.L_x_312:
        /* <DEDUP_REMOVED lines=9> */
.L_x_317:
[----:B-----5:R-:W-:-:S04]  /*6180*/  IADD3 R6, P0, PT, R43, R4, RZ ;  /* 0x000000042b067210 */ /* 0x020fc80007f1e0ff */
[----:B------:R-:W-:Y:S02]  /*6190*/  LEA.HI.X.SX32 R5, R43, R5, 0x1, P0 ;  /* 0x000000052b057211 */ /* 0x000fe400000f0eff */
[----:B-1----:R-:W-:-:S04]  /*61a0*/  LEA R4, P0, R6, UR4, 0x3 ;  /* 0x0000000406047c11 */ /* 0x002fc8000f8018ff */
[----:B------:R-:W-:-:S05]  /*61b0*/  LEA.HI.X R5, R6, UR5, R5, 0x3, P0 ;  /* 0x0000000506057c11 */ /* 0x000fca00080f1c05 */
[----:B------:R1:W-:Y:S04]  /*61c0*/  STG.E.64 desc[UR8][R4.64], R22 ;  /* 0x0000001604007986 */ /* 0x0003e8000c101b08 */
.L_x_316:
[----:B------:R-:W-:Y:S05]  /*61d0*/  BSYNC.RECONVERGENT B2 ;  /* 0x0000000000027941 */ /* 0x000fea0003800200 */
.L_x_315:
        /* <DEDUP_REMOVED lines=9> */
.L_x_320:
[----:B-----5:R-:W-:-:S04]  /*6270*/  IADD3 R6, P0, PT, R0, R4, RZ ;  /* 0x0000000400067210 */ /* 0x020fc80007f1e0ff */
[----:B------:R-:W-:Y:S02]  /*6280*/  LEA.HI.X.SX32 R5, R0, R5, 0x1, P0 ;  /* 0x0000000500057211 */ /* 0x000fe400000f0eff */
[----:B-1----:R-:W-:-:S04]  /*6290*/  LEA R4, P0, R6, UR4, 0x3 ;  /* 0x0000000406047c11 */ /* 0x002fc8000f8018ff */
[----:B------:R-:W-:-:S05]  /*62a0*/  LEA.HI.X R5, R6, UR5, R5, 0x3, P0 ;  /* 0x0000000506057c11 */ /* 0x000fca00080f1c05 */
[----:B------:R1:W-:Y:S04]  /*62b0*/  STG.E.64 desc[UR8][R4.64], R20 ;  /* 0x0000001404007986 */ /* 0x0003e8000c101b08 */
.L_x_319:
[----:B------:R-:W-:Y:S05]  /*62c0*/  BSYNC.RECONVERGENT B2 ;  /* 0x0000000000027941 */ /* 0x000fea0003800200 */
.L_x_318:
        /* <DEDUP_REMOVED lines=9> */
.L_x_323:
[----:B-----5:R-:W-:-:S04]  /*6360*/  IADD3 R0, P0, PT, R40, R4, RZ ;  /* 0x0000000428007210 */ /* 0x020fc80007f1e0ff */
[----:B------:R-:W-:Y:S02]  /*6370*/  LEA.HI.X.SX32 R5, R40, R5, 0x1, P0 ;  /* 0x0000000528057211 */ /* 0x000fe400000f0eff */
[----:B-1----:R-:W-:-:S04]  /*6380*/  LEA R4, P0, R0, UR4, 0x3 ;  /* 0x0000000400047c11 */ /* 0x002fc8000f8018ff */
[----:B------:R-:W-:-:S05]  /*6390*/  LEA.HI.X R5, R0, UR5, R5, 0x3, P0 ;  /* 0x0000000500057c11 */ /* 0x000fca00080f1c05 */
[----:B------:R1:W-:Y:S04]  /*63a0*/  STG.E.64 desc[UR8][R4.64], R12 ;  /* 0x0000000c04007986 */ /* 0x0003e8000c101b08 */
.L_x_322:
[----:B------:R-:W-:Y:S05]  /*63b0*/  BSYNC.RECONVERGENT B2 ;  /* 0x0000000000027941 */ /* 0x000fea0003800200 */
.L_x_321:
        /* <DEDUP_REMOVED lines=8> */
.L_x_325:
[----:B-----5:R-:W-:-:S04]  /*6440*/  IADD3 R0, P0, PT, R42, R4, RZ ;  /* 0x000000042a007210 */ /* 0x020fc80007f1e0ff */
[----:B------:R-:W-:Y:S02]  /*6450*/  LEA.HI.X.SX32 R5, R42, R5, 0x1, P0 ;  /* 0x000000052a057211 */ /* 0x000fe400000f0eff */
[----:B-1----:R-:W-:-:S04]  /*6460*/  LEA R4, P0, R0, UR4, 0x3 ;  /* 0x0000000400047c11 */ /* 0x002fc8000f8018ff */
[----:B------:R-:W-:-:S05]  /*6470*/  LEA.HI.X R5, R0, UR5, R5, 0x3, P0 ;  /* 0x0000000500057c11 */ /* 0x000fca00080f1c05 */
[----:B------:R1:W-:Y:S01]  /*6480*/  STG.E.64 desc[UR8][R4.64], R2 ;  /* 0x0000000204007986 */ /* 0x0003e2000c101b08 */
[----:B------:R-:W-:Y:S05]  /*6490*/  BRA `(.L_x_324) ;  /* 0x00000008001c7947 */ /* 0x000fea0003800000 */
.L_x_293:
[----:B------:R-:W1:Y:S08]  /*64a0*/  S2UR UR5, SR_CgaCtaId ;  /* 0x00000000000579c3 */ /* 0x000e700000008800 */
[----:B------:R-:W-:Y:S01]  /*64b0*/  BAR.SYNC.DEFER_BLOCKING 0x0 ;  /* 0x0000000000007b1d */ /* 0x000fe20000010000 */
[----:B------:R-:W-:Y:S02]  /*64c0*/  P2R R50, PR, RZ, 0x8 ;  /* 0x00000008ff327803 */ /* 0x000fe40000000000 */
[----:B------:R-:W-:-:S02]  /*64d0*/  LOP3.LUT P3, RZ, R15, 0x2, RZ, 0xc0, !PT ;  /* 0x000000020fff7812 */ /* 0x000fc4000786c0ff */
[----:B------:R-:W-:Y:S01]  /*64e0*/  P2R R48, PR, RZ, 0x10 ;  /* 0x00000010ff307803 */ /* 0x000fe20000000000 */
[----:B------:R-:W-:Y:S01]  /*64f0*/  UMOV UR4, 0x400 ;  /* 0x0000040000047882 */ /* 0x000fe20000000000 */
[C---:B------:R-:W-:Y:S01]  /*6500*/  LOP3.LUT P4, RZ, R15.reuse, 0x4, RZ, 0xc0, !PT ;  /* 0x000000040fff7812 */ /* 0x040fe2000788c0ff */
[----:B------:R-:W2:Y:S01]  /*6510*/  LDCU.64 UR10, c[0x0][0x390] ;  /* 0x00007200ff0a77ac */ /* 0x000ea20008000a00 */
[----:B------:R-:W-:Y:S02]  /*6520*/  P2R R46, PR, RZ, 0x20 ;  /* 0x00000020ff2e7803 */ /* 0x000fe40000000000 */
[C---:B------:R-:W-:Y:S02]  /*6530*/  LOP3.LUT P5, RZ, R15.reuse, 0x8, RZ, 0xc0, !PT ;  /* 0x000000080fff7812 */ /* 0x040fe400078ac0ff */
[----:B------:R-:W-:Y:S01]  /*6540*/  LOP3.LUT P6, RZ, R15, 0x1, RZ, 0xc0, !PT ;  /* 0x000000010fff7812 */ /* 0x000fe200078cc0ff */
[----:B-1----:R-:W-:-:S06]  /*6550*/  ULEA UR4, UR5, UR4, 0x18 ;  /* 0x0000000405047291 */ /* 0x002fcc000f8ec0ff */
[----:B------:R-:W-:Y:S02]  /*6560*/  @P0 LEA R49, R49, UR4, 0x3 ;  /* 0x0000000431310c11 */ /* 0x000fe4000f8e18ff */
[----:B------:R-:W-:Y:S02]  /*6570*/  @P4 LEA R47, R47, UR4, 0x3 ;  /* 0x000000042f2f4c11 */ /* 0x000fe4000f8e18ff */
[----:B------:R-:W-:Y:S01]  /*6580*/  @P5 LEA R45, R45, UR4, 0x3 ;  /* 0x000000042d2d5c11 */ /* 0x000fe2000f8e18ff */
[----:B------:R-:W-:Y:S01]  /*6590*/  @P0 STS.64 [R49], R38 ;  /* 0x0000002631000388 */ /* 0x000fe20000000a00 */
[----:B------:R-:W-:Y:S02]  /*65a0*/  LOP3.LUT P0, RZ, R15, 0x10, RZ, 0xc0, !PT ;  /* 0x000000100fff7812 */ /* 0x000fe4000780c0ff */
[----:B------:R-:W-:Y:S02]  /*65b0*/  @P3 LEA R15, R30, UR4, 0x3 ;  /* 0x000000041e0f3c11 */ /* 0x000fe4000f8e18ff */
[----:B------:R-:W-:-:S02]  /*65c0*/  @P6 LEA R53, R53, UR4, 0x3 ;  /* 0x0000000435356c11 */ /* 0x000fc4000f8e18ff */
[----:B------:R-:W-:Y:S01]  /*65d0*/  @P1 LEA R44, R44, UR4, 0x3 ;  /* 0x000000042c2c1c11 */ /* 0x000fe2000f8e18ff */
[----:B------:R1:W-:Y:S01]  /*65e0*/  @P3 STS.64 [R15], R36 ;  /* 0x000000240f003388 */ /* 0x0003e20000000a00 */
[----:B------:R-:W-:Y:S02]  /*65f0*/  ISETP.NE.AND P3, PT, R50, RZ, PT ;  /* 0x000000ff3200720c */ /* 0x000fe40003f65270 */
[----:B------:R-:W-:Y:S01]  /*6600*/  @P2 LEA R43, R43, UR4, 0x3 ;  /* 0x000000042b2b2c11 */ /* 0x000fe2000f8e18ff */
[----:B------:R3:W-:Y:S01]  /*6610*/  @P4 STS.64 [R47], R34 ;  /* 0x000000222f004388 */ /* 0x0007e20000000a00 */
[----:B------:R-:W-:Y:S02]  /*6620*/  ISETP.NE.AND P4, PT, R48, RZ, PT ;  /* 0x000000ff3000720c */ /* 0x000fe40003f85270 */
[----:B------:R-:W-:Y:S01]  /*6630*/  @P0 LEA R51, R51, UR4, 0x3 ;  /* 0x0000000433330c11 */ /* 0x000fe2000f8e18ff */
[----:B------:R4:W-:Y:S01]  /*6640*/  @P5 STS.64 [R45], R32 ;  /* 0x000000202d005388 */ /* 0x0009e20000000a00 */
[----:B------:R-:W-:-:S03]  /*6650*/  ISETP.NE.AND P5, PT, R46, RZ, PT ;  /* 0x000000ff2e00720c */ /* 0x000fc60003fa5270 */
[----:B------:R4:W-:Y:S01]  /*6660*/  @P0 STS.64 [R51], R28 ;  /* 0x0000001c33000388 */ /* 0x0009e20000000a00 */
[----:B------:R-:W-:Y:S02]  /*6670*/  ISETP.GE.U32.AND P0, PT, R41, R14, PT ;  /* 0x0000000e2900720c */ /* 0x000fe40003f06070 */
[----:B-1----:R-:W-:Y:S01]  /*6680*/  @P3 LEA R15, R0, UR4, 0x3 ;  /* 0x00000004000f3c11 */ /* 0x002fe2000f8e18ff */
[----:B------:R4:W-:Y:S02]  /*6690*/  @P6 STS.64 [R53], R26 ;  /* 0x0000001a35006388 */ /* 0x0009e40000000a00 */
[----:B------:R-:W-:Y:S02]  /*66a0*/  @P4 LEA R37, R40, UR4, 0x3 ;  /* 0x0000000428254c11 */ /* 0x000fe4000f8e18ff */
[----:B------:R4:W-:Y:S02]  /*66b0*/  @P1 STS.64 [R44], R24 ;  /* 0x000000182c001388 */ /* 0x0009e40000000a00 */
[----:B---3--:R-:W-:-:S02]  /*66c0*/  @P5 LEA R35, R42, UR4, 0x3 ;  /* 0x000000042a235c11 */ /* 0x008fc4000f8e18ff */
[----:B------:R4:W-:Y:S04]  /*66d0*/  @P2 STS.64 [R43], R22 ;  /* 0x000000162b002388 */ /* 0x0009e80000000a00 */
[----:B------:R4:W-:Y:S04]  /*66e0*/  @P3 STS.64 [R15], R20 ;  /* 0x000000140f003388 */ /* 0x0009e80000000a00 */
[----:B------:R4:W-:Y:S04]  /*66f0*/  @P4 STS.64 [R37], R12 ;  /* 0x0000000c25004388 */ /* 0x0009e80000000a00 */
[----:B------:R4:W-:Y:S01]  /*6700*/  @P5 STS.64 [R35], R2 ;  /* 0x0000000223005388 */ /* 0x0009e20000000a00 */
[----:B------:R-:W-:Y:S06]  /*6710*/  BAR.SYNC.DEFER_BLOCKING 0x0 ;  /* 0x0000000000007b1d */ /* 0x000fec0000010000 */
[----:B--2---:R-:W-:Y:S05]  /*6720*/  @P0 BRA `(.L_x_324) ;  /* 0x0000000400780947 */ /* 0x004fea0003800000 */
[----:B------:R-:W-:Y:S01]  /*6730*/  IADD3 R5, PT, PT, R7, R5, R6 ;  /* 0x0000000507057210 */ /* 0x000fe20007ffe006 */
[----:B------:R-:W1:Y:S01]  /*6740*/  LDCU UR4, c[0x0][0x3ac] ;  /* 0x00007580ff0477ac */ /* 0x000e620008000800 */
[----:B------:R-:W-:Y:S02]  /*6750*/  BSSY.RECONVERGENT B2, `(.L_x_326) ;  /* 0x0000022000027945 */ /* 0x000fe40003800200 */
[----:B------:R-:W-:-:S04]  /*6760*/  IADD3 R5, PT, PT, R9, R5, R8 ;  /* 0x0000000509057210 */ /* 0x000fc80007ffe008 */
[----:B------:R-:W-:-:S04]  /*6770*/  IADD3 R5, PT, PT, R11, R5, R10 ;  /* 0x000000050b057210 */ /* 0x000fc80007ffe00a */
[----:B------:R-:W-:-:S04]  /*6780*/  IADD3 R5, PT, PT, R17, R5, R16 ;  /* 0x0000000511057210 */ /* 0x000fc80007ffe010 */
[----:B------:R-:W-:-:S04]  /*6790*/  IADD3 R5, PT, PT, R19, R5, R18 ;  /* 0x0000000513057210 */ /* 0x000fc80007ffe012 */
[----:B-1----:R-:W-:-:S04]  /*67a0*/  IADD3 R4, PT, PT, R5, UR4, R4 ;  /* 0x0000000405047c10 */ /* 0x002fc8000fffe004 */
[----:B------:R-:W-:-:S05]  /*67b0*/  IADD3 R10, PT, PT, R4, -0x1081, -R41 ;  /* 0xffffef7f040a7810 */ /* 0x000fca0007ffe829 */
[----:B------:R-:W-:-:S05]  /*67c0*/  IMAD.HI.U32 R0, R10, -0x55555555, RZ ;  /* 0xaaaaaaab0a007827 */ /* 0x000fca00078e00ff */
[----:B------:R-:W-:-:S04]  /*67d0*/  SHF.R.U32.HI R0, RZ, 0x8, R0 ;  /* 0x00000008ff007819 */ /* 0x000fc80000011600 */
[----:B0---4-:R-:W-:-:S04]  /*67e0*/  LOP3.LUT R2, R0, 0x3, RZ, 0xc0, !PT ;  /* 0x0000000300027812 */ /* 0x011fc800078ec0ff */
[----:B------:R-:W-:-:S13]  /*67f0*/  ISETP.NE.AND P0, PT, R2, 0x3, PT ;  /* 0x000000030200780c */ /* 0x000fda0003f05270 */
[----:B------:R-:W-:Y:S05]  /*6800*/  @!P0 BRA `(.L_x_327) ;  /* 0x0000000000588947 */ /* 0x000fea0003800000 */
[----:B------:R-:W-:Y:S01]  /*6810*/  VIADD R0, R0, 0x1 ;  /* 0x0000000100007836 */ /* 0x000fe20000000000 */
[----:B------:R-:W-:Y:S01]  /*6820*/  BSSY.RECONVERGENT B3, `(.L_x_327) ;  /* 0x0000014000037945 */ /* 0x000fe20003800200 */
[----:B------:R-:W-:-:S03]  /*6830*/  IMAD.MOV.U32 R9, RZ, RZ, RZ ;  /* 0x000000ffff097224 */ /* 0x000fc600078e00ff */
[----:B------:R-:W-:-:S05]  /*6840*/  LOP3.LUT R0, R0, 0x3, RZ, 0xc0, !PT ;  /* 0x0000000300007812 */ /* 0x000fca00078ec0ff */
[----:B------:R-:W-:-:S07]  /*6850*/  IMAD.MOV R0, RZ, RZ, -R0 ;  /* 0x000000ffff007224 */ /* 0x000fce00078e0a00 */
.L_x_328:
[----:B------:R-:W-:Y:S02]  /*6860*/  ISETP.NE.AND P0, PT, RZ, UR6, PT ;  /* 0x00000006ff007c0c */ /* 0x000fe4000bf05270 */
[----:B0-----:R-:W-:Y:S01]  /*6870*/  CS2R R2, SRZ ;  /* 0x0000000000027805 */ /* 0x001fe2000001ff00 */
[----:B------:R0:W1:Y:S10]  /*6880*/  LDS.64 R4, [R31] ;  /* 0x000000001f047984 */ /* 0x0000740000000a00 */
[----:B------:R-:W2:Y:S02]  /*6890*/  @!P0 LDC.64 R6, c[0x0][0x3d0] ;  /* 0x0000f400ff068b82 */ /* 0x000ea40000000a00 */
[----:B--2---:R-:W2:Y:S01]  /*68a0*/  @!P0 LDG.E.64 R2, desc[UR8][R6.64] ;  /* 0x0000000806028981 */ /* 0x004ea2000c1e1b00 */
[----:B------:R-:W-:-:S02]  /*68b0*/  VIADD R0, R0, 0x1 ;  /* 0x0000000100007836 */ /* 0x000fc40000000000 */
[----:B0-----:R-:W-:Y:S01]  /*68c0*/  VIADD R31, R31, 0xc00 ;  /* 0x00000c001f1f7836 */ /* 0x001fe20000000000 */
[C---:B--2---:R-:W-:Y:S02]  /*68d0*/  IADD3 R8, P0, PT, R41.reuse, R2, RZ ;  /* 0x0000000229087210 */ /* 0x044fe40007f1e0ff */
[----:B------:R-:W-:-:S03]  /*68e0*/  IADD3 R41, P1, PT, R41, 0x180, RZ ;  /* 0x0000018029297810 */ /* 0x000fc60007f3e0ff */
[----:B------:R-:W-:Y:S01]  /*68f0*/  IMAD.X R3, R9, 0x1, R3, P0 ;  /* 0x0000000109037824 */ /* 0x000fe200000e0603 */
[----:B------:R-:W-:Y:S01]  /*6900*/  LEA R2, P0, R8, UR10, 0x3 ;  /* 0x0000000a08027c11 */ /* 0x000fe2000f8018ff */
[----:B------:R-:W-:-:S03]  /*6910*/  IMAD.X R9, RZ, RZ, R9, P1 ;  /* 0x000000ffff097224 */ /* 0x000fc600008e0609 */
[----:B------:R-:W-:Y:S02]  /*6920*/  LEA.HI.X R3, R8, UR11, R3, 0x3, P0 ;  /* 0x0000000b08037c11 */ /* 0x000fe400080f1c03 */
[----:B------:R-:W-:-:S03]  /*6930*/  ISETP.NE.AND P0, PT, R0, RZ, PT ;  /* 0x000000ff0000720c */ /* 0x000fc60003f05270 */
[----:B-1----:R0:W-:Y:S10]  /*6940*/  STG.E.64 desc[UR8][R2.64], R4 ;  /* 0x0000000402007986 */ /* 0x0021f4000c101b08 */
[----:B------:R-:W-:Y:S05]  /*6950*/  @P0 BRA `(.L_x_328) ;  /* 0xfffffffc00c00947 */ /* 0x000fea000383ffff */
[----:B------:R-:W-:Y:S05]  /*6960*/  BSYNC.RECONVERGENT B3 ;  /* 0x0000000000037941 */ /* 0x000fea0003800200 */
.L_x_327:
[----:B------:R-:W-:Y:S05]  /*6970*/  BSYNC.RECONVERGENT B2 ;  /* 0x0000000000027941 */ /* 0x000fea0003800200 */
.L_x_326:
[----:B------:R-:W-:-:S13]  /*6980*/  ISETP.GE.U32.AND P0, PT, R10, 0x480, PT ;  /* 0x000004800a00780c */ /* 0x000fda0003f06070 */
[----:B------:R-:W-:Y:S05]  /*6990*/  @!P0 BRA `(.L_x_324) ;  /* 0x0000000000dc8947 */ /* 0x000fea0003800000 */
[----:B------:R-:W1:Y:S01]  /*69a0*/  S2UR UR5, SR_CgaCtaId ;  /* 0x00000000000579c3 */ /* 0x000e620000008800 */
[----:B------:R-:W-:Y:S01]  /*69b0*/  UMOV UR4, 0x400 ;  /* 0x0000040000047882 */ /* 0x000fe20000000000 */
[----:B------:R-:W-:Y:S02]  /*69c0*/  UISETP.NE.AND UP0, UPT, UR6, URZ, UPT ;  /* 0x000000ff0600728c */ /* 0x000fe4000bf05270 */
[----:B------:R-:W-:Y:S01]  /*69d0*/  ISETP.NE.AND P0, PT, RZ, UR6, PT ;  /* 0x00000006ff007c0c */ /* 0x000fe2000bf05270 */
[----:B------:R-:W-:Y:S02]  /*69e0*/  IMAD.MOV.U32 R15, RZ, RZ, RZ ;  /* 0x000000ffff0f7224 */ /* 0x000fe400078e00ff */
[----:B------:R-:W-:Y:S01]  /*69f0*/  IMAD.MOV.U32 R21, RZ, RZ, RZ ;  /* 0x000000ffff157224 */ /* 0x000fe200078e00ff */
[----:B0-----:R-:W0:Y:S01]  /*6a00*/  LDC.64 R2, c[0x0][0x390] ;  /* 0x0000e400ff027b82 */ /* 0x001e220000000a00 */
[----:B------:R-:W-:Y:S01]  /*6a10*/  PLOP3.LUT P1, PT, PT, PT, UP0, 0x80, 0x8 ;  /* 0x000000000008781c */ /* 0x000fe20003f2f008 */
[----:B-1----:R-:W-:-:S06]  /*6a20*/  ULEA UR4, UR5, UR4, 0x18 ;  /* 0x0000000405047291 */ /* 0x002fcc000f8ec0ff */
[C---:B------:R-:W-:Y:S01]  /*6a30*/  LEA R0, R41.reuse, UR4, 0x3 ;  /* 0x0000000429007c11 */ /* 0x040fe2000f8e18ff */
[----:B0-----:R-:W-:-:S04]  /*6a40*/  IMAD.WIDE.U32 R2, R41, 0x8, R2 ;  /* 0x0000000829027825 */ /* 0x001fc800078e0002 */
[----:B------:R-:W-:-:S07]  /*6a50*/  VIADD R0, R0, 0x1800 ;  /* 0x0000180000007836 */ /* 0x000fce0000000000 */
.L_x_329:
[----:B-1----:R-:W0:Y:S01]  /*6a60*/  @!P1 LDC.64 R8, c[0x0][0x3d0] ;  /* 0x0000f400ff089b82 */ /* 0x002e220000000a00 */
[----:B------:R-:W-:Y:S01]  /*6a70*/  CS2R R4, SRZ ;  /* 0x0000000000047805 */ /* 0x000fe2000001ff00 */
[----:B------:R-:W1:Y:S04]  /*6a80*/  LDS.64 R10, [R0+-0x1800] ;  /* 0xffe80000000a7984 */ /* 0x000e680000000a00 */
[----:B------:R-:W2:Y:S04]  /*6a90*/  LDS.64 R12, [R0+-0xc00] ;  /* 0xfff40000000c7984 */ /* 0x000ea80000000a00 */
[----:B0-----:R-:W3:Y:S01]  /*6aa0*/  @!P1 LDG.E.64 R4, desc[UR8][R8.64] ;  /* 0x0000000808049981 */ /* 0x001ee2000c1e1b00 */
[----:B------:R-:W-:-:S13]  /*6ab0*/  PLOP3.LUT P1, PT, P0, PT, PT, 0x80, 0x8 ;  /* 0x000000000008781c */ /* 0x000fda000072f070 */
[----:B------:R-:W0:Y:S01]  /*6ac0*/  @!P1 LDC.64 R16, c[0x0][0x3d0] ;  /* 0x0000f400ff109b82 */ /* 0x000e220000000a00 */
[----:B---3--:R-:W-:-:S04]  /*6ad0*/  LEA R7, P2, R4, R15, 0x3 ;  /* 0x0000000f04077211 */ /* 0x008fc800078418ff */
[----:B------:R-:W-:Y:S02]  /*6ae0*/  LEA.HI.X R5, R4, R21, R5, 0x3, P2 ;  /* 0x0000001504057211 */ /* 0x000fe400010f1c05 */
[----:B------:R-:W-:-:S05]  /*6af0*/  IADD3 R6, P2, PT, R2, R7, RZ ;  /* 0x0000000702067210 */ /* 0x000fca0007f5e0ff */
[----:B------:R-:W-:Y:S01]  /*6b00*/  IMAD.X R7, R3, 0x1, R5, P2 ;  /* 0x0000000103077824 */ /* 0x000fe200010e0605 */
[----:B------:R-:W-:-:S04]  /*6b10*/  CS2R R4, SRZ ;  /* 0x0000000000047805 */ /* 0x000fc8000001ff00 */
[----:B-1----:R1:W-:Y:S04]  /*6b20*/  STG.E.64 desc[UR8][R6.64], R10 ;  /* 0x0000000a06007986 */ /* 0x0023e8000c101b08 */
[----:B0-----:R-:W3:Y:S01]  /*6b30*/  @!P1 LDG.E.64 R4, desc[UR8][R16.64] ;  /* 0x0000000810049981 */ /* 0x001ee2000c1e1b00 */
[----:B------:R-:W0:Y:S03]  /*6b40*/  @!P1 LDC.64 R18, c[0x0][0x3d0] ;  /* 0x0000f400ff129b82 */ /* 0x000e260000000a00 */
[----:B------:R-:W4:Y:S01]  /*6b50*/  LDS.64 R10, [R0] ;  /* 0x00000000000a7984 */ /* 0x000f220000000a00 */
[----:B---3--:R-:W-:-:S04]  /*6b60*/  LEA R9, P2, R4, R15, 0x3 ;  /* 0x0000000f04097211 */ /* 0x008fc800078418ff */
[----:B------:R-:W-:Y:S02]  /*6b70*/  LEA.HI.X R5, R4, R21, R5, 0x3, P2 ;  /* 0x0000001504057211 */ /* 0x000fe400010f1c05 */
[----:B------:R-:W-:-:S05]  /*6b80*/  IADD3 R8, P2, PT, R2, R9, RZ ;  /* 0x0000000902087210 */ /* 0x000fca0007f5e0ff */
[----:B------:R-:W-:Y:S01]  /*6b90*/  IMAD.X R9, R3, 0x1, R5, P2 ;  /* 0x0000000103097824 */ /* 0x000fe200010e0605 */
[----:B------:R-:W-:-:S04]  /*6ba0*/  CS2R R4, SRZ ;  /* 0x0000000000047805 */ /* 0x000fc8000001ff00 */
[----:B--2---:R-:W-:Y:S04]  /*6bb0*/  STG.E.64 desc[UR8][R8.64+0xc00], R12 ;  /* 0x000c000c08007986 */ /* 0x004fe8000c101b08 */
[----:B0-----:R-:W1:Y:S01]  /*6bc0*/  @!P1 LDG.E.64 R4, desc[UR8][R18.64] ;  /* 0x0000000812049981 */ /* 0x001e62000c1e1b00 */
[----:B------:R-:W0:Y:S03]  /*6bd0*/  @!P1 LDC.64 R16, c[0x0][0x3d0] ;  /* 0x0000f400ff109b82 */ /* 0x000e260000000a00 */
[----:B------:R2:W3:Y:S01]  /*6be0*/  LDS.64 R8, [R0+0xc00] ;  /* 0x000c000000087984 */ /* 0x0004e20000000a00 */
[----:B-1----:R-:W-:-:S04]  /*6bf0*/  LEA R7, P2, R4, R15, 0x3 ;  /* 0x0000000f04077211 */ /* 0x002fc800078418ff */
[----:B------:R-:W-:Y:S02]  /*6c00*/  LEA.HI.X R5, R4, R21, R5, 0x3, P2 ;  /* 0x0000001504057211 */ /* 0x000fe400010f1c05 */
[----:B------:R-:W-:-:S05]  /*6c10*/  IADD3 R6, P2, PT, R2, R7, RZ ;  /* 0x0000000702067210 */ /* 0x000fca0007f5e0ff */
[----:B------:R-:W-:Y:S01]  /*6c20*/  IMAD.X R7, R3, 0x1, R5, P2 ;  /* 0x0000000103077824 */ /* 0x000fe200010e0605 */
[----:B------:R-:W-:-:S04]  /*6c30*/  CS2R R4, SRZ ;  /* 0x0000000000047805 */ /* 0x000fc8000001ff00 */
[----:B----4-:R1:W-:Y:S04]  /*6c40*/  STG.E.64 desc[UR8][R6.64+0x1800], R10 ;  /* 0x0018000a06007986 */ /* 0x0103e8000c101b08 */
[----:B0-----:R-:W4:Y:S01]  /*6c50*/  @!P1 LDG.E.64 R4, desc[UR8][R16.64] ;  /* 0x0000000810049981 */ /* 0x001f22000c1e1b00 */
[----:B------:R-:W-:Y:S02]  /*6c60*/  VIADD R41, R41, 0x600 ;  /* 0x0000060029297836 */ /* 0x000fe40000000000 */
[----:B--2---:R-:W-:Y:S01]  /*6c70*/  VIADD R0, R0, 0x3000 ;  /* 0x0000300000007836 */ /* 0x004fe20000000000 */
[----:B----4-:R-:W-:Y:S02]  /*6c80*/  LEA R13, P2, R4, R15, 0x3 ;  /* 0x0000000f040d7211 */ /* 0x010fe400078418ff */
[----:B------:R-:W-:-:S02]  /*6c90*/  IADD3 R15, P3, PT, R15, 0x3000, RZ ;  /* 0x000030000f0f7810 */ /* 0x000fc40007f7e0ff */
[----:B------:R-:W-:Y:S02]  /*6ca0*/  LEA.HI.X R5, R4, R21, R5, 0x3, P2 ;  /* 0x0000001504057211 */ /* 0x000fe400010f1c05 */
[----:B------:R-:W-:Y:S01]  /*6cb0*/  IADD3 R4, P2, PT, R2, R13, RZ ;  /* 0x0000000d02047210 */ /* 0x000fe20007f5e0ff */
[----:B------:R-:W-:-:S04]  /*6cc0*/  IMAD.X R21, RZ, RZ, R21, P3 ;  /* 0x000000ffff157224 */ /* 0x000fc800018e0615 */
[----:B------:R-:W-:Y:S01]  /*6cd0*/  IMAD.X R5, R3, 0x1, R5, P2 ;  /* 0x0000000103057824 */ /* 0x000fe200010e0605 */
[----:B------:R-:W-:-:S04]  /*6ce0*/  ISETP.GE.AND P2, PT, R41, R14, PT ;  /* 0x0000000e2900720c */ /* 0x000fc80003f46270 */
[----:B---3--:R1:W-:Y:S09]  /*6cf0*/  STG.E.64 desc[UR8][R4.64+0x2400], R8 ;  /* 0x0024000804007986 */ /* 0x0083f2000c101b08 */
[----:B------:R-:W-:Y:S05]  /*6d00*/  @!P2 BRA `(.L_x_329) ;  /* 0xfffffffc0054a947 */ /* 0x000fea000383ffff */
.L_x_324:
[----:B------:R-:W-:Y:S05]  /*6d10*/  BSYNC.RECONVERGENT B1 ;  /* 0x0000000000017941 */ /* 0x000fea0003800200 */
.L_x_292:
[----:B------:R-:W-:Y:S05]  /*6d20*/  BRA `(.L_x_330) ;  /* 0x0000002c003c7947 */ /* 0x000fea0003800000 */
.L_x_288:
[----:B------:R-:W0:Y:S01]  /*6d30*/  S2R R0, SR_TID.X ;  /* 0x0000000000007919 */ /* 0x000e220000002100 */
[----:B------:R-:W1:Y:S01]  /*6d40*/  LDCU.U8 UR6, c[0x0][0x3b8] ;  /* 0x00007700ff0677ac */ /* 0x000e620008000000 */
[----:B------:R-:W-:Y:S01]  /*6d50*/  SHF.R.S32.HI R32, RZ, 0x1f, R31 ;  /* 0x0000001fff207819 */ /* 0x000fe2000001141f */
[----:B------:R-:W2:Y:S01]  /*6d60*/  LDCU.64 UR4, c[0x0][0x3c8] ;  /* 0x00007900ff0477ac */ /* 0x000ea20008000a00 */
[----:B------:R-:W3:Y:S01]  /*6d70*/  LDCU.64 UR10, c[0x0][0x380] ;  /* 0x00007000ff0a77ac */ /* 0x000ee20008000a00 */
[----:B-1----:R-:W-:-:S04]  /*6d80*/  UISETP.NE.AND UP0, UPT, UR6, URZ, UPT ;  /* 0x000000ff0600728c */ /* 0x002fc8000bf05270 */
[----:B--2---:R-:W-:Y:S02]  /*6d90*/  USEL UR4, UR4, URZ, !UP0 ;  /* 0x000000ff04047287 */ /* 0x004fe4000c000000 */
[----:B------:R-:W-:Y:S01]  /*6da0*/  USEL UR5, UR5, URZ, !UP0 ;  /* 0x000000ff05057287 */ /* 0x000fe2000c000000 */
[C---:B0-----:R-:W-:Y:S02]  /*6db0*/  LOP3.LUT R14, R0.reuse, 0x1f, RZ, 0xc0, !PT ;  /* 0x0000001f000e7812 */ /* 0x041fe400078ec0ff */
[----:B------:R-:W-:-:S05]  /*6dc0*/  LOP3.LUT R29, R0, 0x3e0, RZ, 0xc0, !PT ;  /* 0x000003e0001d7812 */ /* 0x000fca00078ec0ff */
[----:B------:R-:W-:-:S04]  /*6dd0*/  IMAD R14, R29, 0xb, R14 ;  /* 0x0000000b1d0e7824 */ /* 0x000fc800078e020e */
[C---:B------:R-:W-:Y:S01]  /*6de0*/  VIADD R33, R14.reuse, 0x40 ;  /* 0x000000400e217836 */ /* 0x040fe20000000000 */
[CC--:B------:R-:W-:Y:S01]  /*6df0*/  ISETP.GE.AND P2, PT, R14.reuse, R30.reuse, PT ;  /* 0x0000001e0e00720c */ /* 0x0c0fe20003f46270 */
[C---:B------:R-:W-:Y:S02]  /*6e00*/  VIADD R29, R14.reuse, 0x20 ;  /* 0x000000200e1d7836 */ /* 0x040fe40000000000 */
[C---:B------:R-:W-:Y:S01]  /*6e10*/  VIADD R35, R14.reuse, 0xa0 ;  /* 0x000000a00e237836 */ /* 0x040fe20000000000 */
[-C--:B------:R-:W-:Y:S01]  /*6e20*/  ISETP.GE.AND P5, PT, R33, R30.reuse, PT ;  /* 0x0000001e2100720c */ /* 0x080fe20003fa6270 */
[C---:B------:R-:W-:Y:S01]  /*6e30*/  VIADD R33, R14.reuse, 0x60 ;  /* 0x000000600e217836 */ /* 0x040fe20000000000 */
[-C--:B------:R-:W-:Y:S01]  /*6e40*/  ISETP.GE.AND P6, PT, R29, R30.reuse, PT ;  /* 0x0000001e1d00720c */ /* 0x080fe20003fc6270 */
[C---:B------:R-:W-:Y:S01]  /*6e50*/  VIADD R37, R14.reuse, 0xc0 ;  /* 0x000000c00e257836 */ /* 0x040fe20000000000 */
[C---:B------:R-:W-:Y:S02]  /*6e60*/  IADD3 R29, P0, P3, R14.reuse, UR4, R31 ;  /* 0x000000040e1d7c10 */ /* 0x040fe4000fb1e01f */
[----:B------:R-:W-:Y:S01]  /*6e70*/  ISETP.GE.AND P1, PT, R33, R30, PT ;  /* 0x0000001e2100720c */ /* 0x000fe20003f26270 */
[----:B------:R-:W-:Y:S01]  /*6e80*/  VIADD R33, R14, 0x80 ;  /* 0x000000800e217836 */ /* 0x000fe20000000000 */
[----:B------:R-:W-:-:S02]  /*6e90*/  IADD3.X R34, PT, PT, RZ, UR5, R32, P0, P3 ;  /* 0x00000005ff227c10 */ /* 0x000fc400087e6420 */
[----:B---3--:R-:W-:Y:S02]  /*6ea0*/  LEA R28, P3, R29, UR10, 0x3 ;  /* 0x0000000a1d1c7c11 */ /* 0x008fe4000f8618ff */
[-C--:B------:R-:W-:Y:S01]  /*6eb0*/  ISETP.GE.AND P0, PT, R33, R30.reuse, PT ;  /* 0x0000001e2100720c */ /* 0x080fe20003f06270 */
[C---:B------:R-:W-:Y:S01]  /*6ec0*/  VIADD R33, R14.reuse, 0xe0 ;  /* 0x000000e00e217836 */ /* 0x040fe20000000000 */
[----:B------:R-:W-:Y:S02]  /*6ed0*/  LEA.HI.X R29, R29, UR11, R34, 0x3, P3 ;  /* 0x0000000b1d1d7c11 */ /* 0x000fe400098f1c22 */
[-C--:B------:R-:W-:Y:S01]  /*6ee0*/  ISETP.GE.AND P4, PT, R35, R30.reuse, PT ;  /* 0x0000001e2300720c */ /* 0x080fe20003f86270 */
[C---:B------:R-:W-:Y:S01]  /*6ef0*/  VIADD R35, R14.reuse, 0x100 ;  /* 0x000001000e237836 */ /* 0x040fe20000000000 */
        /* <DEDUP_REMOVED lines=16> */
[----:B------:R-:W5:Y:S04]  /*7000*/  @!P5 LDG.E.64 R10, desc[UR8][R28.64+0x900] ;  /* 0x000900081c0ad981 */ /* 0x000f68000c1e1b00 */
[----:B------:R0:W5:Y:S01]  /*7010*/  @!P1 LDG.E.64 R12, desc[UR8][R28.64+0xa00] ;  /* 0x000a00081c0c9981 */ /* 0x000162000c1e1b00 */
        /* <DEDUP_REMOVED lines=12> */
[----:B--2---:R-:W-:Y:S04]  /*70e0*/  STS.64 [R35], R4 ;  /* 0x0000000423007388 */ /* 0x004fe80000000a00 */
[----:B---3--:R-:W-:Y:S04]  /*70f0*/  STS.64 [R35+0x100], R2 ;  /* 0x0001000223007388 */ /* 0x008fe80000000a00 */
[----:B----4-:R-:W-:Y:S04]  /*7100*/  STS.64 [R35+0x200], R6 ;  /* 0x0002000623007388 */ /* 0x010fe80000000a00 */
[----:B-----5:R-:W-:Y:S04]  /*7110*/  STS.64 [R35+0x300], R26 ;  /* 0x0003001a23007388 */ /* 0x020fe80000000a00 */
[----:B------:R-:W-:Y:S04]  /*7120*/  STS.64 [R35+0x400], R24 ;  /* 0x0004001823007388 */ /* 0x000fe80000000a00 */
[----:B------:R-:W-:Y:S04]  /*7130*/  STS.64 [R35+0x500], R22 ;  /* 0x0005001623007388 */ /* 0x000fe80000000a00 */
[----:B------:R-:W-:Y:S04]  /*7140*/  STS.64 [R35+0x600], R20 ;  /* 0x0006001423007388 */ /* 0x000fe80000000a00 */
[----:B------:R0:W-:Y:S04]  /*7150*/  STS.64 [R35+0x700], R18 ;  /* 0x0007001223007388 */ /* 0x0001e80000000a00 */
[----:B------:R-:W-:Y:S04]  /*7160*/  STS.64 [R35+0x800], R8 ;  /* 0x0008000823007388 */ /* 0x000fe80000000a00 */
[----:B------:R-:W-:Y:S04]  /*7170*/  STS.64 [R35+0x900], R10 ;  /* 0x0009000a23007388 */ /* 0x000fe80000000a00 */
[----:B------:R-:W-:Y:S01]  /*7180*/  STS.64 [R35+0xa00], R12 ;  /* 0x000a000c23007388 */ /* 0x000fe20000000a00 */
[----:B------:R-:W-:-:S03]  /*7190*/  NOP ;  /* 0x0000000000007918 */ /* 0x000fc60000000000 */
[----:B------:R1:W2:Y:S01]  /*71a0*/  @!P5 LDG.E.64 R16, desc[UR8][R28.64+-0x8] ;  /* 0xfffff8081c10d981 */ /* 0x0002a2000c1e1b00 */
[----:B------:R-:W-:Y:S01]  /*71b0*/  IMAD R14, R46, 0x50, R35 ;  /* 0x000000502e0e7824 */ /* 0x000fe200078e0223 */
[C---:B------:R-:W-:Y:S01]  /*71c0*/  LEA R37, R0.reuse, UR6, 0x3 ;  /* 0x0000000600257c11 */ /* 0x040fe2000f8e18ff */
[C---:B0-----:R-:W-:Y:S01]  /*71d0*/  IMAD R19, R0.reuse, 0xb, RZ ;  /* 0x0000000b00137824 */ /* 0x041fe200078e02ff */
[----:B------:R-:W-:Y:S02]  /*71e0*/  ISETP.NE.AND P0, PT, R0, RZ, PT ;  /* 0x000000ff0000720c */ /* 0x000fe40003f05270 */
[----:B------:R-:W-:Y:S01]  /*71f0*/  LDS.64 R2, [R14+0x50] ;  /* 0x000050000e027984 */ /* 0x000fe20000000a00 */
[----:B------:R-:W-:-:S03]  /*7200*/  LOP3.LUT R15, R15, 0xfffffffb, RZ, 0xc0, !PT ;  /* 0xfffffffb0f0f7812 */ /* 0x000fc600078ec0ff */
[----:B------:R-:W-:Y:S04]  /*7210*/  LDS.64 R4, [R14] ;  /* 0x000000000e047984 */ /* 0x000fe80000000a00 */
[----:B------:R-:W0:Y:S04]  /*7220*/  LDS.64 R6, [R14+0x8] ;  /* 0x000008000e067984 */ /* 0x000e280000000a00 */
[----:B------:R-:W3:Y:S04]  /*7230*/  LDS.64 R8, [R14+0x10] ;  /* 0x000010000e087984 */ /* 0x000ee80000000a00 */
[----:B------:R-:W-:Y:S04]  /*7240*/  LDS.64 R10, [R14+0x18] ;  /* 0x000018000e0a7984 */ /* 0x000fe80000000a00 */
[----:B------:R-:W-:Y:S04]  /*7250*/  LDS.64 R12, [R14+0x20] ;  /* 0x000020000e0c7984 */ /* 0x000fe80000000a00 */
[----:B------:R-:W-:Y:S04]  /*7260*/  LDS.64 R20, [R14+0x28] ;  /* 0x000028000e147984 */ /* 0x000fe80000000a00 */
[----:B------:R-:W-:Y:S04]  /*7270*/  LDS.64 R22, [R14+0x30] ;  /* 0x000030000e167984 */ /* 0x000fe80000000a00 */
[----:B------:R-:W-:Y:S04]  /*7280*/  LDS.64 R24, [R14+0x38] ;  /* 0x000038000e187984 */ /* 0x000fe80000000a00 */
[----:B------:R-:W-:Y:S04]  /*7290*/  LDS.64 R26, [R14+0x40] ;  /* 0x000040000e1a7984 */ /* 0x000fe80000000a00 */
[----:B-1----:R-:W1:Y:S01]  /*72a0*/  LDS.64 R28, [R14+0x48] ;  /* 0x000048000e1c7984 */ /* 0x002e620000000a00 */
[----:B------:R-:W-:Y:S01]  /*72b0*/  BAR.SYNC.DEFER_BLOCKING 0x0 ;  /* 0x0000000000007b1d */ /* 0x000fe20000010000 */
[----:B0-----:R-:W-:-:S04]  /*72c0*/  ISETP.NE.U32.AND P1, PT, R4, R6, PT ;  /* 0x000000060400720c */ /* 0x001fc80003f25070 */
[----:B------:R-:W-:Y:S02]  /*72d0*/  ISETP.NE.AND.EX P1, PT, R5, R7, PT, P1 ;  /* 0x000000070500720c */ /* 0x000fe40003f25310 */
[----:B---3--:R-:W-:Y:S01]  /*72e0*/  ISETP.NE.U32.AND P2, PT, R6, R8, PT ;  /* 0x000000080600720c */ /* 0x008fe20003f45070 */
[----:B------:R-:W-:Y:S01]  /*72f0*/  STS.64 [R37+0xc50], R2 ;  /* 0x000c500225007388 */ /* 0x000fe20000000a00 */
[----:B------:R-:W-:Y:S01]  /*7300*/  BAR.SYNC.DEFER_BLOCKING 0x0 ;  /* 0x0000000000007b1d */ /* 0x000fe20000010000 */
[----:B-1----:R-:W-:-:S04]  /*7310*/  ISETP.NE.U32.AND P6, PT, R28, R2, PT ;  /* 0x000000021c00720c */ /* 0x002fc80003fc5070 */
[----:B------:R-:W-:Y:S01]  /*7320*/  ISETP.NE.AND.EX P6, PT, R29, R3, PT, P6 ;  /* 0x000000031d00720c */ /* 0x000fe20003fc5360 */
[----:B--2---:R-:W0:Y:S02]  /*7330*/  @P0 LDS.64 R16, [R37+0xc48] ;  /* 0x000c480025100984 */ /* 0x004e240000000a00 */
[----:B------:R-:W-:Y:S01]  /*7340*/  BAR.SYNC.DEFER_BLOCKING 0x0 ;  /* 0x0000000000007b1d */ /* 0x000fe20000010000 */
[----:B0-----:R-:W-:Y:S01]  /*7350*/  ISETP.NE.U32.AND P0, PT, R16, R4, PT ;  /* 0x000000041000720c */ /* 0x001fe20003f05070 */
[----:B------:R-:W-:-:S03]  /*7360*/  IMAD.MOV.U32 R16, RZ, RZ, 0x2 ;  /* 0x00000002ff107424 */ /* 0x000fc600078e00ff */
[----:B------:R-:W-:Y:S01]  /*7370*/  ISETP.NE.AND.EX P0, PT, R17, R5, PT, P0 ;  /* 0x000000051100720c */ /* 0x000fe20003f05300 */
[----:B------:R-:W-:-:S03]  /*7380*/  VIADD R17, R19, 0x1 ;  /* 0x0000000113117836 */ /* 0x000fc60000000000 */
[-C--:B------:R-:W-:Y:S02]  /*7390*/  ISETP.GE.OR P0, PT, R19, R30.reuse, P0 ;  /* 0x0000001e1300720c */ /* 0x080fe40000706670 */
[-C--:B------:R-:W-:Y:S01]  /*73a0*/  ISETP.GE.OR P3, PT, R17, R30.reuse, P1 ;  /* 0x0000001e1100720c */ /* 0x080fe20000f66670 */
[----:B------:R-:W-:Y:S01]  /*73b0*/  VIADD R17, R19, 0x2 ;  /* 0x0000000213117836 */ /* 0x000fe20000000000 */
[----:B------:R-:W-:Y:S02]  /*73c0*/  ISETP.NE.AND.EX P1, PT, R7, R9, PT, P2 ;  /* 0x000000090700720c */ /* 0x000fe40003f25320 */
[----:B------:R-:W-:Y:S02]  /*73d0*/  SEL R14, RZ, 0x1, !P0 ;  /* 0x00000001ff0e7807 */ /* 0x000fe40004000000 */
[----:B------:R-:W-:Y:S01]  /*73e0*/  ISETP.GE.OR P4, PT, R17, R30, P1 ;  /* 0x0000001e1100720c */ /* 0x000fe20000f86670 */
[----:B------:R-:W-:Y:S01]  /*73f0*/  VIADD R17, R19, 0x3 ;  /* 0x0000000313117836 */ /* 0x000fe20000000000 */
[----:B------:R-:W-:-:S02]  /*7400*/  ISETP.NE.U32.AND P1, PT, R8, R10, PT ;  /* 0x0000000a0800720c */ /* 0x000fc40003f25070 */
[----:B------:R-:W-:Y:S01]  /*7410*/  ISETP.NE.U32.AND P2, PT, R10, R12, PT ;  /* 0x0000000c0a00720c */ /* 0x000fe20003f45070 */
[----:B------:R-:W-:Y:S01]  /*7420*/  @!P0 IMAD.MOV R16, RZ, RZ, 0x1 ;  /* 0x00000001ff108424 */ /* 0x000fe200078e02ff */
[----:B------:R-:W-:Y:S01]  /*7430*/  ISETP.NE.AND.EX P1, PT, R9, R11, PT, P1 ;  /* 0x0000000b0900720c */ /* 0x000fe20003f25310 */
[----:B------:R-:W-:Y:S01]  /*7440*/  @!P3 IMAD.MOV R16, RZ, RZ, R14 ;  /* 0x000000ffff10b224 */ /* 0x000fe200078e020e */
[----:B------:R-:W-:Y:S02]  /*7450*/  @P3 LOP3.LUT R15, R15, 0x4, RZ, 0xfc, !PT ;  /* 0x000000040f0f3812 */ /* 0x000fe400078efcff */
[----:B------:R-:W-:Y:S01]  /*7460*/  ISETP.GE.OR P3, PT, R17, R30, P1 ;  /* 0x0000001e1100720c */ /* 0x000fe20000f66670 */
[----:B------:R-:W-:Y:S01]  /*7470*/  VIADD R17, R19, 0x4 ;  /* 0x0000000413117836 */ /* 0x000fe20000000000 */
[----:B------:R-:W-:Y:S01]  /*7480*/  LOP3.LUT R15, R15, 0xfffffff7, RZ, 0xc0, !PT ;  /* 0xfffffff70f0f7812 */ /* 0x000fe200078ec0ff */
[----:B------:R-:W-:Y:S01]  /*7490*/  VIADD R14, R16, 0x1 ;  /* 0x00000001100e7836 */ /* 0x000fe20000000000 */
[----:B------:R-:W-:Y:S01]  /*74a0*/  ISETP.NE.AND.EX P2, PT, R11, R13, PT, P2 ;  /* 0x0000000d0b00720c */ /* 0x000fe20003f45320 */
[----:B------:R-:W-:Y:S01]  /*74b0*/  @!P4 IMAD.MOV R14, RZ, RZ, R16 ;  /* 0x000000ffff0ec224 */ /* 0x000fe200078e0210 */
[----:B------:R-:W-:-:S02]  /*74c0*/  @P4 LOP3.LUT R15, R15, 0x8, RZ, 0xfc, !PT ;  /* 0x000000080f0f4812 */ /* 0x000fc400078efcff */
[----:B------:R-:W-:Y:S01]  /*74d0*/  ISETP.NE.U32.AND P1, PT, R12, R20, PT ;  /* 0x000000140c00720c */ /* 0x000fe20003f25070 */
[----:B------:R-:W-:Y:S01]  /*74e0*/  VIADD R16, R14, 0x1 ;  /* 0x000000010e107836 */ /* 0x000fe20000000000 */
[-C--:B------:R-:W-:Y:S01]  /*74f0*/  ISETP.GE.OR P2, PT, R17, R30.reuse, P2 ;  /* 0x0000001e1100720c */ /* 0x080fe20001746670 */
        /* <DEDUP_REMOVED lines=8> */
[----:B------:R-:W-:-:S02]  /*7580*/  LOP3.LUT R15, R15, 0xfffffffd, RZ, 0xc0, !PT ;  /* 0xfffffffd0f0f7812 */ /* 0x000fc400078ec0ff */
[----:B------:R-:W-:Y:S01]  /*7590*/  ISETP.NE.U32.AND P1, PT, R20, R22, PT ;  /* 0x000000161400720c */ /* 0x000fe20003f25070 */
[----:B------:R-:W-:Y:S01]  /*75a0*/  @!P2 IMAD.MOV R14, RZ, RZ, R16 ;  /* 0x000000ffff0ea224 */ /* 0x000fe200078e0210 */
[----:B------:R-:W-:Y:S02]  /*75b0*/  @P2 LOP3.LUT R15, R15, 0x2, RZ, 0xfc, !PT ;  /* 0x000000020f0f2812 */ /* 0x000fe400078efcff */
[----:B------:R-:W-:Y:S01]  /*75c0*/  ISETP.NE.AND.EX P1, PT, R21, R23, PT, P1 ;  /* 0x000000171500720c */ /* 0x000fe20003f25310 */
[----:B------:R-:W-:Y:S01]  /*75d0*/  VIADD R16, R14, 0x1 ;  /* 0x000000010e107836 */ /* 0x000fe20000000000 */
        /* <DEDUP_REMOVED lines=14> */
[-C--:B------:R-:W-:Y:S01]  /*76c0*/  ISETP.GE.OR P3, PT, R17, R30.reuse, P3 ;  /* 0x0000001e1100720c */ /* 0x080fe20001f66670 */
[----:B------:R-:W-:Y:S01]  /*76d0*/  VIADD R17, R19, 0x9 ;  /* 0x0000000913117836 */ /* 0x000fe20000000000 */
[----:B------:R-:W-:Y:S01]  /*76e0*/  ISETP.NE.AND.EX P4, PT, R27, R29, PT, P4 ;  /* 0x0000001d1b00720c */ /* 0x000fe20003f85340 */
[----:B------:R-:W-:Y:S01]  /*76f0*/  VIADD R19, R19, 0xa ;  /* 0x0000000a13137836 */ /* 0x000fe20000000000 */
[----:B------:R-:W-:Y:S01]  /*7700*/  LOP3.LUT R15, R15, 0xffffffdf, RZ, 0xc0, !PT ;  /* 0xffffffdf0f0f7812 */ /* 0x000fe200078ec0ff */
[----:B------:R-:W-:Y:S01]  /*7710*/  VIADD R16, R14, 0x1 ;  /* 0x000000010e107836 */ /* 0x000fe20000000000 */
[-C--:B------:R-:W-:Y:S01]  /*7720*/  ISETP.GE.OR P4, PT, R17, R30.reuse, P4 ;  /* 0x0000001e1100720c */ /* 0x080fe20002786670 */
[----:B------:R-:W-:Y:S01]  /*7730*/  @!P2 IMAD.MOV R16, RZ, RZ, R14 ;  /* 0x000000ffff10a224 */ /* 0x000fe200078e020e */
[----:B------:R-:W-:-:S03]  /*7740*/  ISETP.GE.OR P6, PT, R19, R30, P6 ;  /* 0x0000001e1300720c */ /* 0x000fc600037c6670 */
[----:B------:R-:W-:Y:S02]  /*7750*/  VIADD R14, R16, 0x1 ;  /* 0x00000001100e7836 */ /* 0x000fe40000000000 */
[----:B------:R-:W-:-:S04]  /*7760*/  @!P3 IMAD.MOV R14, RZ, RZ, R16 ;  /* 0x000000ffff0eb224 */ /* 0x000fc800078e0210 */
[----:B------:R-:W-:Y:S02]  /*7770*/  VIADD R16, R14, 0x1 ;  /* 0x000000010e107836 */ /* 0x000fe40000000000 */
[----:B------:R-:W-:Y:S02]  /*7780*/  @!P4 IMAD.MOV R16, RZ, RZ, R14 ;  /* 0x000000ffff10c224 */ /* 0x000fe400078e020e */
[----:B------:R-:W-:Y:S02]  /*7790*/  @P6 LOP3.LUT R15, R15, 0x20, RZ, 0xfc, !PT ;  /* 0x000000200f0f6812 */ /* 0x000fe400078efcff */
[----:B------:R-:W-:Y:S02]  /*77a0*/  VIADD R45, R16, 0x1 ;  /* 0x00000001102d7836 */ /* 0x000fe40000000000 */
[----:B------:R-:W-:-:S05]  /*77b0*/  @!P6 IMAD.MOV R45, RZ, RZ, R16 ;  /* 0x000000ffff2de224 */ /* 0x000fca00078e0210 */
        /* <DEDUP_REMOVED lines=18> */
[----:B------:R-:W0:Y:S02]  /*78e0*/  LDS.128 R16, [UR6] ;  /* 0x00000006ff107984 */ /* 0x000e240008000c00 */
[----:B0-----:R-:W-:-:S04]  /*78f0*/  IMAD.IADD R17, R16, 0x1, R17 ;  /* 0x0000000110117824 */ /* 0x001fc800078e0211 */
[----:B------:R-:W-:Y:S01]  /*7900*/  IMAD.IADD R18, R18, 0x1, R17 ;  /* 0x0000000112127824 */ /* 0x000fe200078e0211 */
[----:B------:R-:W-:Y:S02]  /*7910*/  SEL R16, R17, R16, !P6 ;  /* 0x0000001011107207 */ /* 0x000fe40007000000 */
[----:B------:R-:W-:Y:S01]  /*7920*/  ISETP.NE.AND P6, PT, R33, 0x3, PT ;  /* 0x000000032100780c */ /* 0x000fe20003fc5270 */
[----:B------:R-:W-:-:S03]  /*7930*/  IMAD.IADD R35, R19, 0x1, R18 ;  /* 0x0000000113237824 */ /* 0x000fc600078e0212 */
[----:B------:R-:W-:Y:S02]  /*7940*/  SEL R16, R18, R16, !P6 ;  /* 0x0000001012107207 */ /* 0x000fe40007000000 */
[----:B------:R-:W-:-:S04]  /*7950*/  ISETP.NE.AND P6, PT, R33, 0x4, PT ;  /* 0x000000042100780c */ /* 0x000fc80003fc5270 */
[----:B------:R-:W-:Y:S02]  /*7960*/  SEL R32, R35, R16, !P6 ;  /* 0x0000001023207207 */ /* 0x000fe40007000000 */
[----:B------:R-:W0:Y:S01]  /*7970*/  LDS.128 R16, [UR6+0x10] ;  /* 0x00001006ff107984 */ /* 0x000e220008000c00 */
[----:B------:R-:W-:Y:S01]  /*7980*/  ISETP.NE.AND P6, PT, R33, 0x5, PT ;  /* 0x000000052100780c */ /* 0x000fe20003fc5270 */
[----:B0-----:R-:W-:-:S04]  /*7990*/  IMAD.IADD R16, R35, 0x1, R16 ;  /* 0x0000000123107824 */ /* 0x001fc800078e0210 */
        /* <DEDUP_REMOVED lines=8> */
[----:B------:R-:W0:Y:S01]  /*7a20*/  LDS.128 R16, [UR6+0x20] ;  /* 0x00002006ff107984 */ /* 0x000e220008000c00 */
[----:B------:R-:W-:-:S04]  /*7a30*/  ISETP.NE.AND P6, PT, R33, 0x8, PT ;  /* 0x000000082100780c */ /* 0x000fc80003fc5270 */
[----:B------:R-:W-:Y:S02]  /*7a40*/  SEL R32, R35, R32, !P6 ;  /* 0x0000002023207207 */ /* 0x000fe40007000000 */
        /* <DEDUP_REMOVED lines=8> */
[----:B------:R-:W-:-:S03]  /*7ad0*/  IMAD.IADD R33, R19, 0x1, R18 ;  /* 0x0000000113217824 */ /* 0x000fc600078e0212 */
[----:B------:R-:W-:Y:S02]  /*7ae0*/  SEL R17, R18, R32, !P6 ;  /* 0x0000002012117207 */ /* 0x000fe40007000000 */
[----:B------:R-:W-:-:S03]  /*7af0*/  ISETP.GE.U32.AND P6, PT, R0, 0x20, PT ;  /* 0x000000200000780c */ /* 0x000fc60003fc6070 */
[----:B------:R-:W-:-:S05]  /*7b00*/  IMAD.IADD R14, R17, 0x1, R14 ;  /* 0x00000001110e7824 */ /* 0x000fca00078e020e */
[----:B------:R-:W-:Y:S02]  /*7b10*/  SEL R45, R45, R14, !P6 ;  /* 0x0000000e2d2d7207 */ /* 0x000fe40007000000 */
[----:B------:R-:W-:-:S13]  /*7b20*/  ISETP.GT.U32.AND P6, PT, R0, 0x1f, PT ;  /* 0x0000001f0000780c */ /* 0x000fda0003fc4070 */
[----:B------:R-:W-:Y:S05]  /*7b30*/  @P6 BRA `(.L_x_331) ;  /* 0x0000000800386947 */ /* 0x000fea0003800000 */
[----:B------:R-:W0:Y:S01]  /*7b40*/  LDC.64 R38, c[0x0][0x3a0] ;  /* 0x0000e800ff267b82 */ /* 0x000e220000000a00 */
[----:B------:R-:W-:Y:S01]  /*7b50*/  @!P5 IMAD.MOV.U32 R32, RZ, RZ, 0x64 ;  /* 0x00000064ff20d424 */ /* 0x000fe200078e00ff */
[----:B------:R1:W-:Y:S01]  /*7b60*/  @!P5 STS [UR6+0x4c], R33 ;  /* 0x00004c21ff00d988 */ /* 0x0003e20008000806 */
[----:B------:R-:W-:-:S05]  /*7b70*/  LOP3.LUT R14, RZ, R0, RZ, 0x33, !PT ;  /* 0x00000000ff0e7212 */ /* 0x000fca00078e33ff */
[----:B------:R-:W2:Y:S01]  /*7b80*/  LDC R16, c[0x0][0x370] ;  /* 0x0000dc00ff107b82 */ /* 0x000ea20000000800 */
[----:B0-----:R-:W-:-:S04]  /*7b90*/  IMAD.WIDE R34, R47, 0x8, R38 ;  /* 0x000000082f227825 */ /* 0x001fc800078e0226 */
[----:B------:R-:W-:Y:S01]  /*7ba0*/  IMAD.IADD R47, R47, 0x1, R14 ;  /* 0x000000012f2f7824 */ /* 0x000fe200078e020e */
[----:B------:R1:W-:Y:S01]  /*7bb0*/  @!P5 ST.E.64.STRONG.GPU desc[UR8][R34.64+0x100], R32 ;  /* 0x000100202200d985 */ /* 0x0003e2000c10fb08 */
[----:B--2---:R-:W-:-:S13]  /*7bc0*/  ISETP.GT.U32.AND P5, PT, R16, 0x1f3, PT ;  /* 0x000001f31000780c */ /* 0x004fda0003fa4070 */
[----:B-1----:R-:W-:Y:S05]  /*7bd0*/  @P5 BRA `(.L_x_332) ;  /* 0x0000000000085947 */ /* 0x002fea0003800000 */
[----:B------:R0:W-:Y:S06]  /*7be0*/  MEMBAR.SC.CTA ;  /* 0x0000000000007992 */ /* 0x0001ec0000000000 */
[----:B0-----:R-:W-:Y:S05]  /*7bf0*/  BRA `(.L_x_333) ;  /* 0x0000000000087947 */ /* 0x001fea0003800000 */
.L_x_332:
[----:B------:R-:W-:Y:S05]  /*7c00*/  NANOSLEEP 0x474 ;  /* 0x000004740000795d */ /* 0x000fea0003800000 */
[----:B------:R-:W-:Y:S01]  /*7c10*/  NOP ;  /* 0x0000000000007918 */ /* 0x000fe20000000000 */
.L_x_333:
[----:B------:R-:W-:-:S05]  /*7c20*/  IMAD.WIDE R38, R47, 0x8, R38 ;  /* 0x000000082f267825 */ /* 0x000fca00078e0226 */
[----:B------:R-:W2:Y:S01]  /*7c30*/  LD.E.64.STRONG.GPU R36, desc[UR8][R38.64+0x100] ;  /* 0x0001000826247980 */ /* 0x000ea2000c10fb00 */
[----:B------:R-:W-:Y:S01]  /*7c40*/  UMOV UR4, 0xffffffff ;  /* 0xffffffff00047882 */ /* 0x000fe20000000000 */
[----:B--2---:R-:W-:Y:S02]  /*7c50*/  ISETP.NE.AND P6, PT, R36, 0x63, PT ;  /* 0x000000632400780c */ /* 0x004fe40003fc5270 */
[----:B------:R-:W-:Y:S11]  /*7c60*/  BRA.DIV UR4, `(.L_x_334) ;  /* 0x0000002a04487947 */ /* 0x000ff6000b800000 */
[----:B------:R-:W-:-:S13]  /*7c70*/  VOTE.ANY P6, !P6 ;  /* 0x0000000000ff7806 */ /* 0x000fda00070c0100 */
.L_x_421:
[----:B------:R-:W-:Y:S05]  /*7c80*/  @!P6 BRA `(.L_x_335) ;  /* 0x000000000030e947 */ /* 0x000fea0003800000 */
.L_x_339:
[----:B------:R-:W-:Y:S05]  /*7c90*/  YIELD ;  /* 0x0000000000007946 */ /* 0x000fea0003800000 */
[----:B------:R-:W-:Y:S05]  /*7ca0*/  @P5 BRA `(.L_x_336) ;  /* 0x0000000000085947 */ /* 0x000fea0003800000 */
[----:B------:R0:W-:Y:S06]  /*7cb0*/  MEMBAR.SC.CTA ;  /* 0x0000000000007992 */ /* 0x0001ec0000000000 */
[----:B0-----:R-:W-:Y:S05]  /*7cc0*/  BRA `(.L_x_337) ;  /* 0x0000000000087947 */ /* 0x001fea0003800000 */
.L_x_336:
[----:B------:R-:W-:Y:S05]  /*7cd0*/  NANOSLEEP 0x17c ;  /* 0x0000017c0000795d */ /* 0x000fea0003800000 */
[----:B------:R-:W-:Y:S01]  /*7ce0*/  NOP ;  /* 0x0000000000007918 */ /* 0x000fe20000000000 */
.L_x_337:
[----:B------:R-:W2:Y:S01]  /*7cf0*/  LD.E.64.STRONG.GPU R36, desc[UR8][R38.64+0x100] ;  /* 0x0001000826247980 */ /* 0x000ea2000c10fb00 */
[----:B------:R-:W-:Y:S01]  /*7d00*/  UMOV UR4, 0xffffffff ;  /* 0xffffffff00047882 */ /* 0x000fe20000000000 */
[----:B--2---:R-:W-:Y:S02]  /*7d10*/  ISETP.NE.AND P6, PT, R36, 0x63, PT ;  /* 0x000000632400780c */ /* 0x004fe40003fc5270 */
[----:B------:R-:W-:Y:S11]  /*7d20*/  BRA.DIV UR4, `(.L_x_338) ;  /* 0x0000002a04387947 */ /* 0x000ff6000b800000 */
[----:B------:R-:W-:-:S13]  /*7d30*/  VOTE.ANY P6, !P6 ;  /* 0x0000000000ff7806 */ /* 0x000fda00070c0100 */
.L_x_424:
[----:B------:R-:W-:Y:S05]  /*7d40*/  @P6 BRA `(.L_x_339) ;  /* 0xfffffffc00d06947 */ /* 0x000fea000383ffff */
.L_x_335:
[----:B------:R-:W-:Y:S01]  /*7d50*/  UMOV UR4, 0xffffffff ;  /* 0xffffffff00047882 */ /* 0x000fe20000000000 */
[----:B------:R-:W-:Y:S02]  /*7d60*/  ISETP.NE.AND P5, PT, R36, 0x65, PT ;  /* 0x000000652400780c */ /* 0x000fe40003fa5270 */
[----:B------:R-:W-:Y:S11]  /*7d70*/  BRA.DIV UR4, `(.L_x_340) ;  /* 0x0000002a04447947 */ /* 0x000ff6000b800000 */
[----:B------:R-:W0:Y:S01]  /*7d80*/  S2R R48, SR_GEMASK ;  /* 0x0000000000307919 */ /* 0x000e220000003c00 */
[----:B------:R-:W-:Y:S01]  /*7d90*/  VOTE.ANY R19, PT, !P5 ;  /* 0x0000000000137806 */ /* 0x000fe200068e0100 */
[C---:B------:R-:W-:Y:S02]  /*7da0*/  VIADD R32, R46.reuse, 0x2 ;  /* 0x000000022e207836 */ /* 0x040fe40000000000 */
[C---:B------:R-:W-:Y:S02]  /*7db0*/  VIADD R38, R46.reuse, 0x4 ;  /* 0x000000042e267836 */ /* 0x040fe40000000000 */
[----:B------:R-:W-:Y:S01]  /*7dc0*/  VIADD R42, R46, 0x10 ;  /* 0x000000102e2a7836 */ /* 0x000fe20000000000 */
        /* <DEDUP_REMOVED lines=12> */
[----:B------:R-:W-:Y:S02]  /*7e90*/  IMAD.IADD R41, R39, 0x1, R18 ;  /* 0x0000000127297824 */ /* 0x000fe400078e0212 */
[----:B------:R-:W-:-:S03]  /*7ea0*/  VIADD R39, R46, 0x8 ;  /* 0x000000082e277836 */ /* 0x000fc60000000000 */
[----:B------:R-:W0:Y:S02]  /*7eb0*/  SHFL.DOWN PT, R51, R41, 0x4, R14 ;  /* 0x0880000029337989 */ /* 0x000e2400000e000e */
[----:B0-----:R-:W-:Y:S02]  /*7ec0*/  SEL R18, R51, RZ, !P5 ;  /* 0x000000ff33127207 */ /* 0x001fe40006800000 */
[----:B------:R-:W-:-:S03]  /*7ed0*/  ISETP.GT.AND P5, PT, R39, R14, PT ;  /* 0x0000000e2700720c */ /* 0x000fc60003fa4270 */
[----:B------:R-:W-:Y:S02]  /*7ee0*/  IMAD.IADD R37, R41, 0x1, R18 ;  /* 0x0000000129257824 */ /* 0x000fe400078e0212 */
[----:B------:R-:W0:Y:S03]  /*7ef0*/  LDC.64 R18, c[0x0][0x3a0] ;  /* 0x0000e800ff127b82 */ /* 0x000e260000000a00 */
[----:B------:R-:W1:Y:S02]  /*7f00*/  SHFL.DOWN PT, R51, R37, 0x8, R14 ;  /* 0x0900000025337989 */ /* 0x000e6400000e000e */
[----:B-1----:R-:W-:Y:S02]  /*7f10*/  SEL R40, R51, RZ, !P5 ;  /* 0x000000ff33287207 */ /* 0x002fe40006800000 */
[----:B0-----:R-:W-:-:S03]  /*7f20*/  IADD3 R18, P5, PT, R18, 0x100, RZ ;  /* 0x0000010012127810 */ /* 0x001fc60007fbe0ff */
[----:B------:R-:W-:Y:S02]  /*7f30*/  IMAD.IADD R41, R37, 0x1, R40 ;  /* 0x0000000125297824 */ /* 0x000fe400078e0228 */
[----:B------:R-:W-:Y:S01]  /*7f40*/  IMAD.X R44, RZ, RZ, R19, P5 ;  /* 0x000000ffff2c7224 */ /* 0x000fe200028e0613 */
[----:B------:R-:W-:Y:S02]  /*7f50*/  ISETP.GT.AND P5, PT, R42, R14, PT ;  /* 0x0000000e2a00720c */ /* 0x000fe40003fa4270 */
[----:B------:R-:W0:Y:S02]  /*7f60*/  SHFL.DOWN PT, R51, R41, 0x10, R14 ;  /* 0x0a00000029337989 */ /* 0x000e2400000e000e */
[----:B0-----:R-:W-:Y:S02]  /*7f70*/  SEL R40, R51, RZ, !P5 ;  /* 0x000000ff33287207 */ /* 0x001fe40006800000 */
[----:B------:R-:W-:-:S03]  /*7f80*/  ISETP.NE.AND P5, PT, R36, 0x65, PT ;  /* 0x000000652400780c */ /* 0x000fc60003fa5270 */
[----:B------:R-:W-:-:S10]  /*7f90*/  IMAD.IADD R43, R41, 0x1, R40 ;  /* 0x00000001292b7824 */ /* 0x000fd400078e0228 */
[----:B------:R-:W-:-:S13]  /*7fa0*/  VOTE.ALL P5, P5 ;  /* 0x0000000000ff7806 */ /* 0x000fda00028a0000 */
.L_x_433:
[----:B------:R-:W-:Y:S05]  /*7fb0*/  @!P5 BRA `(.L_x_341) ;  /* 0x0000000000d8d947 */ /* 0x000fea0003800000 */
.L_x_349:
        /* <DEDUP_REMOVED lines=8> */
.L_x_436:
[----:B------:R-:W-:Y:S05]  /*8040*/  @!P6 BRA `(.L_x_343) ;  /* 0x000000000034e947 */ /* 0x000fea0003800000 */
[----:B------:R-:W-:-:S13]  /*8050*/  ISETP.GT.U32.AND P5, PT, R16, 0x1f3, PT ;  /* 0x000001f31000780c */ /* 0x000fda0003fa4070 */
.L_x_347:
[----:B------:R-:W-:Y:S05]  /*8060*/  YIELD ;  /* 0x0000000000007946 */ /* 0x000fea0003800000 */
[----:B------:R-:W-:Y:S05]  /*8070*/  @P5 BRA `(.L_x_344) ;  /* 0x0000000000085947 */ /* 0x000fea0003800000 */
[----:B------:R0:W-:Y:S06]  /*8080*/  MEMBAR.SC.CTA ;  /* 0x0000000000007992 */ /* 0x0001ec0000000000 */
[----:B0-----:R-:W-:Y:S05]  /*8090*/  BRA `(.L_x_345) ;  /* 0x0000000000087947 */ /* 0x001fea0003800000 */
.L_x_344:
[----:B------:R-:W-:Y:S05]  /*80a0*/  NANOSLEEP 0x17c ;  /* 0x0000017c0000795d */ /* 0x000fea0003800000 */
[----:B------:R-:W-:Y:S01]  /*80b0*/  NOP ;  /* 0x0000000000007918 */ /* 0x000fe20000000000 */
.L_x_345:
[----:B------:R-:W2:Y:S01]  /*80c0*/  LD.E.64.STRONG.GPU R36, desc[UR8][R40.64+-0x100] ;  /* 0xffff000828247980 */ /* 0x000ea2000c10fb00 */
[----:B------:R-:W-:Y:S01]  /*80d0*/  UMOV UR4, 0xffffffff ;  /* 0xffffffff00047882 */ /* 0x000fe20000000000 */
[----:B--2---:R-:W-:Y:S02]  /*80e0*/  ISETP.NE.AND P6, PT, R36, 0x63, PT ;  /* 0x000000632400780c */ /* 0x004fe40003fc5270 */
[----:B------:R-:W-:Y:S11]  /*80f0*/  BRA.DIV UR4, `(.L_x_346) ;  /* 0x0000002a048c7947 */ /* 0x000ff6000b800000 */
[----:B------:R-:W-:-:S13]  /*8100*/  VOTE.ANY P6, !P6 ;  /* 0x0000000000ff7806 */ /* 0x000fda00070c0100 */
.L_x_439:
[----:B------:R-:W-:Y:S05]  /*8110*/  @P6 BRA `(.L_x_347) ;  /* 0xfffffffc00d06947 */ /* 0x000fea000383ffff */
.L_x_343:
[----:B------:R-:W-:Y:S01]  /*8120*/  UMOV UR4, 0xffffffff ;  /* 0xffffffff00047882 */ /* 0x000fe20000000000 */
[----:B------:R-:W-:Y:S02]  /*8130*/  ISETP.NE.AND P5, PT, R36, 0x65, PT ;  /* 0x000000652400780c */ /* 0x000fe40003fa5270 */
[----:B------:R-:W-:Y:S11]  /*8140*/  BRA.DIV UR4, `(.L_x_348) ;  /* 0x0000002a04987947 */ /* 0x000ff6000b800000 */
[----:B------:R-:W-:Y:S01]  /*8150*/  VOTE.ANY R19, PT, !P5 ;  /* 0x0000000000137806 */ /* 0x000fe200068e0100 */
[----:B------:R-:W-:-:S03]  /*8160*/  VIADD R47, R47, 0xffffffe0 ;  /* 0xffffffe02f2f7836 */ /* 0x000fc60000000000 */
[----:B------:R-:W-:-:S05]  /*8170*/  LOP3.LUT R19, R19, 0x80000000, R48, 0xec, !PT ;  /* 0x8000000013137812 */ /* 0x000fca00078eec30 */
        /* <DEDUP_REMOVED lines=22> */
[----:B------:R-:W-:Y:S02]  /*82e0*/  ISETP.NE.AND P5, PT, R36, 0x65, PT ;  /* 0x000000652400780c */ /* 0x000fe40003fa5270 */
[----:B------:R-:W-:-:S11]  /*82f0*/  IADD3 R43, PT, PT, R40, R51, R43 ;  /* 0x00000033282b7210 */ /* 0x000fd60007ffe02b */
[----:B------:R-:W-:-:S13]  /*8300*/  VOTE.ALL P5, P5 ;  /* 0x0000000000ff7806 */ /* 0x000fda00028a0000 */
.L_x_448:
[----:B------:R-:W-:Y:S05]  /*8310*/  @P5 BRA `(.L_x_349) ;  /* 0xfffffffc00285947 */ /* 0x000fea000383ffff */
.L_x_341:
[----:B------:R-:W-:-:S13]  /*8320*/  ISETP.NE.AND P5, PT, R0, RZ, PT ;  /* 0x000000ff0000720c */ /* 0x000fda0003fa5270 */
[----:B------:R-:W0:Y:S01]  /*8330*/  @!P5 S2R R17, SR_CgaCtaId ;  /* 0x000000000011d919 */ /* 0x000e220000008800 */
[----:B------:R-:W-:Y:S01]  /*8340*/  @!P5 MOV R14, 0x400 ;  /* 0x00000400000ed802 */ /* 0x000fe20000000f00 */
[----:B------:R-:W-:Y:S02]  /*8350*/  @!P5 IMAD.IADD R33, R33, 0x1, R43 ;  /* 0x000000012121d824 */ /* 0x000fe400078e022b */
[----:B------:R-:W-:-:S05]  /*8360*/  @!P5 IMAD.MOV.U32 R32, RZ, RZ, 0x65 ;  /* 0x00000065ff20d424 */ /* 0x000fca00078e00ff */
[----:B------:R1:W-:Y:S01]  /*8370*/  @!P5 ST.E.64.STRONG.GPU desc[UR8][R34.64+0x100], R32 ;  /* 0x000100202200d985 */ /* 0x0003e2000c10fb08 */
[----:B0-----:R-:W-:-:S05]  /*8380*/  @!P5 LEA R16, R17, R14, 0x18 ;  /* 0x0000000e1110d211 */ /* 0x001fca00078ec0ff */
[----:B------:R1:W-:Y:S04]  /*8390*/  @!P5 STS [R16+0x48], R33 ;  /* 0x000048211000d388 */ /* 0x0003e80000000800 */
[----:B------:R1:W-:Y:S01]  /*83a0*/  @!P5 STS [R16+0x44], R43 ;  /* 0x0000442b1000d388 */ /* 0x0003e20000000800 */
[----:B------:R-:W-:-:S13]  /*83b0*/  ISETP.NE.AND P5, PT, R46, RZ, PT ;  /* 0x000000ff2e00720c */ /* 0x000fda0003fa5270 */
[----:B------:R-:W0:Y:S01]  /*83c0*/  @!P5 S2R R17, SR_CgaCtaId ;  /* 0x000000000011d919 */ /* 0x000e220000008800 */
[----:B------:R-:W-:-:S04]  /*83d0*/  @!P5 MOV R14, 0x400 ;  /* 0x00000400000ed802 */ /* 0x000fc80000000f00 */
[----:B0-----:R-:W-:Y:S01]  /*83e0*/  @!P5 LEA R18, R17, R14, 0x18 ;  /* 0x0000000e1112d211 */ /* 0x001fe200078ec0ff */
[----:B------:R-:W-:Y:S02]  /*83f0*/  IMAD.MOV.U32 R14, RZ, RZ, R45 ;  /* 0x000000ffff0e7224 */ /* 0x000fe400078e002d */
[----:B------:R-:W-:Y:S02]  /*8400*/  @!P5 IMAD.MOV.U32 R14, RZ, RZ, R43 ;  /* 0x000000ffff0ed224 */ /* 0x000fe400078e002b */
[----:B------:R1:W-:Y:S05]  /*8410*/  @!P5 STS [R18+0x3c], R43 ;  /* 0x00003c2b1200d388 */ /* 0x0003ea0000000800 */
.L_x_331:
[----:B------:R-:W-:Y:S05]  /*8420*/  WARPSYNC.ALL ;  /* 0x0000000000007948 */ /* 0x000fea0003800000 */
[----:B------:R-:W-:Y:S01]  /*8430*/  ISETP.NE.AND P5, PT, R0, RZ, PT ;  /* 0x000000ff0000720c */ /* 0x000fe20003fa5270 */
[----:B------:R-:W0:Y:S08]  /*8440*/  S2UR UR5, SR_CgaCtaId ;  /* 0x00000000000579c3 */ /* 0x000e300000008800 */
[----:B------:R-:W-:Y:S01]  /*8450*/  BAR.SYNC.DEFER_BLOCKING 0x0 ;  /* 0x0000000000007b1d */ /* 0x000fe20000010000 */
[----:B------:R-:W-:-:S02]  /*8460*/  P2R R17, PR, RZ, 0x4 ;  /* 0x00000004ff117803 */ /* 0x000fc40000000000 */
[C---:B------:R-:W-:Y:S02]  /*8470*/  LOP3.LUT P2, RZ, R15.reuse, 0x4, RZ, 0xc0, !PT ;  /* 0x000000040fff7812 */ /* 0x040fe4000784c0ff */
[----:B------:R-:W-:Y:S01]  /*8480*/  SEL R42, RZ, 0x1, !P0 ;  /* 0x00000001ff2a7807 */ /* 0x000fe20004000000 */
[----:B------:R-:W-:Y:S01]  /*8490*/  UMOV UR4, 0x400 ;  /* 0x0000040000047882 */ /* 0x000fe20000000000 */
[----:B-1----:R-:W-:Y:S02]  /*84a0*/  P2R R18, PR, RZ, 0x8 ;  /* 0x00000008ff127803 */ /* 0x002fe40000000000 */
[C---:B------:R-:W-:Y:S01]  /*84b0*/  LOP3.LUT P3, RZ, R15.reuse, 0x8, RZ, 0xc0, !PT ;  /* 0x000000080fff7812 */ /* 0x040fe2000786c0ff */
[----:B------:R-:W-:Y:S01]  /*84c0*/  VIADD R40, R42, 0x1 ;  /* 0x000000012a287836 */ /* 0x000fe20000000000 */
[----:B------:R-:W-:Y:S02]  /*84d0*/  P2R R19, PR, RZ, 0x10 ;  /* 0x00000010ff137803 */ /* 0x000fe40000000000 */
[----:B------:R-:W-:-:S02]  /*84e0*/  LOP3.LUT P4, RZ, R15, 0x10, RZ, 0xc0, !PT ;  /* 0x000000100fff7812 */ /* 0x000fc4000788c0ff */
[----:B------:R-:W-:Y:S01]  /*84f0*/  LOP3.LUT P6, RZ, R15, 0x1, RZ, 0xc0, !PT ;  /* 0x000000010fff7812 */ /* 0x000fe200078cc0ff */
[----:B------:R-:W-:Y:S01]  /*8500*/  @!P2 IMAD.MOV R40, RZ, RZ, R42 ;  /* 0x000000ffff28a224 */ /* 0x000fe200078e022a */
[----:B------:R-:W-:Y:S01]  /*8510*/  ISETP.NE.AND P2, PT, R17, RZ, PT ;  /* 0x000000ff1100720c */ /* 0x000fe20003f45270 */
[----:B0-----:R-:W-:-:S09]  /*8520*/  ULEA UR4, UR5, UR4, 0x18 ;  /* 0x0000000405047291 */ /* 0x001fd2000f8ec0ff */
[----:B------:R-:W0:Y:S02]  /*8530*/  LDS R16, [UR4+0x3c] ;  /* 0x00003c04ff107984 */ /* 0x000e240008000800 */
[----:B0-----:R-:W-:Y:S02]  /*8540*/  SEL R41, R16, RZ, P5 ;  /* 0x000000ff10297207 */ /* 0x001fe40002800000 */
[----:B------:R-:W-:-:S03]  /*8550*/  LOP3.LUT P5, RZ, R15, 0x2, RZ, 0xc0, !PT ;  /* 0x000000020fff7812 */ /* 0x000fc600078ac0ff */
[----:B------:R-:W-:Y:S01]  /*8560*/  IMAD.IADD R41, R41, 0x1, R14 ;  /* 0x0000000129297824 */ /* 0x000fe200078e020e */
[----:B------:R-:W-:-:S03]  /*8570*/  IADD3 R14, PT, PT, -R30, 0x1080, RZ ;  /* 0x000010801e0e7810 */ /* 0x000fc60007ffe1ff */
[----:B------:R-:W-:-:S04]  /*8580*/  IMAD.IADD R40, R41, 0x1, R40 ;  /* 0x0000000129287824 */ /* 0x000fc800078e0228 */
[----:B------:R-:W-:Y:S02]  /*8590*/  VIADD R38, R40, 0x1 ;  /* 0x0000000128267836 */ /* 0x000fe40000000000 */
[----:B------:R-:W-:Y:S01]  /*85a0*/  @!P3 IMAD.MOV R38, RZ, RZ, R40 ;  /* 0x000000ffff26b224 */ /* 0x000fe200078e0228 */
[----:B------:R-:W-:-:S03]  /*85b0*/  ISETP.NE.AND P3, PT, R18, RZ, PT ;  /* 0x000000ff1200720c */ /* 0x000fc60003f65270 */
[----:B------:R-:W-:Y:S02]  /*85c0*/  VIADD R37, R38, 0x1 ;  /* 0x0000000126257836 */ /* 0x000fe40000000000 */
[----:B------:R-:W-:Y:S01]  /*85d0*/  @!P4 IMAD.MOV R37, RZ, RZ, R38 ;  /* 0x000000ffff25c224 */ /* 0x000fe200078e0226 */
[----:B------:R-:W-:Y:S02]  /*85e0*/  ISETP.NE.AND P4, PT, R19, RZ, PT ;  /* 0x000000ff1300720c */ /* 0x000fe40003f85270 */
[----:B------:R-:W0:Y:S01]  /*85f0*/  LDS.128 R16, [UR4+0x40] ;  /* 0x00004004ff107984 */ /* 0x000e220008000c00 */
[----:B------:R-:W-:Y:S02]  /*8600*/  VIADD R36, R37, 0x1 ;  /* 0x0000000125247836 */ /* 0x000fe40000000000 */
[----:B------:R-:W-:-:S04]  /*8610*/  @!P5 IMAD.MOV R36, RZ, RZ, R37 ;  /* 0x000000ffff24d224 */ /* 0x000fc800078e0225 */
        /* <DEDUP_REMOVED lines=9> */
[----:B------:R-:W-:Y:S02]  /*86b0*/  @!P4 IMAD.MOV R30, RZ, RZ, R32 ;  /* 0x000000ffff1ec224 */ /* 0x000fe400078e0220 */
[--C-:B0-----:R-:W-:Y:S02]  /*86c0*/  IMAD.IADD R39, R19, 0x1, -R14.reuse ;  /* 0x0000000113277824 */ /* 0x101fe400078e0a0e */
[----:B------:R-:W-:Y:S02]  /*86d0*/  IMAD.IADD R14, R18, 0x1, -R14 ;  /* 0x00000001120e7824 */ /* 0x000fe400078e0a0e */
[----:B------:R-:W-:Y:S01]  /*86e0*/  IMAD.IADD R16, R42, 0x1, R41 ;  /* 0x000000012a107824 */ /* 0x000fe200078e0229 */
[----:B------:R-:W-:-:S13]  /*86f0*/  ISETP.GT.AND P5, PT, R39, 0x180, PT ;  /* 0x000001802700780c */ /* 0x000fda0003fa4270 */
[----:B------:R-:W-:Y:S05]  /*8700*/  @P5 BRA `(.L_x_350) ;  /* 0x0000000800a85947 */ /* 0x000fea0003800000 */
[----:B------:R-:W-:Y:S01]  /*8710*/  ISETP.LT.AND P0, PT, R41, R14, P0 ;  /* 0x0000000e2900720c */ /* 0x000fe20000701270 */
[----:B------:R-:W0:Y:S01]  /*8720*/  LDCU.U8 UR5, c[0x0][0x3b8] ;  /* 0x00007700ff0577ac */ /* 0x000e220008000000 */
[----:B------:R-:W-:Y:S11]  /*8730*/  BSSY.RECONVERGENT B1, `(.L_x_351) ;  /* 0x000000d000017945 */ /* 0x000ff60003800200 */
[----:B------:R-:W-:Y:S05]  /*8740*/  @!P0 BRA `(.L_x_352) ;  /* 0x00000000002c8947 */ /* 0x000fea0003800000 */
[----:B0-----:R-:W-:Y:S01]  /*8750*/  UISETP.NE.AND UP0, UPT, UR5, URZ, UPT ;  /* 0x000000ff0500728c */ /* 0x001fe2000bf05270 */
[----:B------:R-:W-:-:S08]  /*8760*/  CS2R R18, SRZ ;  /* 0x0000000000127805 */ /* 0x000fd0000001ff00 */
[----:B------:R-:W-:Y:S05]  /*8770*/  BRA.U UP0, `(.L_x_353) ;  /* 0x0000000100087547 */ /* 0x000fea000b800000 */
[----:B------:R-:W0:Y:S02]  /*8780*/  LDC.64 R18, c[0x0][0x3d0] ;  /* 0x0000f400ff127b82 */ /* 0x000e240000000a00 */
[----:B0-----:R-:W5:Y:S02]  /*8790*/  LDG.E.64 R18, desc[UR8][R18.64] ;  /* 0x0000000812127981 */ /* 0x001f64000c1e1b00 */
.L_x_353:
[----:B------:R-:W0:Y:S01]  /*87a0*/  LDCU.64 UR6, c[0x0][0x390] ;  /* 0x00007200ff0677ac */ /* 0x000e220008000a00 */
[----:B-----5:R-:W-:-:S04]  /*87b0*/  IADD3 R0, P0, PT, R41, R18, RZ ;  /* 0x0000001229007210 */ /* 0x020fc80007f1e0ff */
[----:B------:R-:W-:Y:S02]  /*87c0*/  LEA.HI.X.SX32 R19, R41, R19, 0x1, P0 ;  /* 0x0000001329137211 */ /* 0x000fe400000f0eff */
[----:B0-----:R-:W-:-:S04]  /*87d0*/  LEA R18, P0, R0, UR6, 0x3 ;  /* 0x0000000600127c11 */ /* 0x001fc8000f8018ff */
[----:B------:R-:W-:-:S05]  /*87e0*/  LEA.HI.X R19, R0, UR7, R19, 0x3, P0 ;  /* 0x0000000700137c11 */ /* 0x000fca00080f1c13 */
[----:B------:R1:W-:Y:S04]  /*87f0*/  STG.E.64 desc[UR8][R18.64], R4 ;  /* 0x0000000412007986 */ /* 0x0003e8000c101b08 */
.L_x_352:
[----:B0-----:R-:W-:Y:S05]  /*8800*/  BSYNC.RECONVERGENT B1 ;  /* 0x0000000000017941 */ /* 0x001fea0003800200 */
.L_x_351:
[----:B------:R-:W-:Y:S01]  /*8810*/  LOP3.LUT P0, RZ, R15, 0x4, RZ, 0xc0, !PT ;  /* 0x000000040fff7812 */ /* 0x000fe2000780c0ff */
[----:B------:R-:W-:Y:S03]  /*8820*/  BSSY.RECONVERGENT B1, `(.L_x_354) ;  /* 0x000000e000017945 */ /* 0x000fe60003800200 */
[----:B------:R-:W-:-:S13]  /*8830*/  ISETP.GE.OR P0, PT, R16, R14, !P0 ;  /* 0x0000000e1000720c */ /* 0x000fda0004706670 */
[----:B------:R-:W-:Y:S05]  /*8840*/  @P0 BRA `(.L_x_355) ;  /* 0x00000000002c0947 */ /* 0x000fea0003800000 */
[----:B------:R-:W-:Y:S01]  /*8850*/  UISETP.NE.AND UP0, UPT, UR5, URZ, UPT ;  /* 0x000000ff0500728c */ /* 0x000fe2000bf05270 */
[----:B-1----:R-:W-:-:S08]  /*8860*/  CS2R R4, SRZ ;  /* 0x0000000000047805 */ /* 0x002fd0000001ff00 */
[----:B------:R-:W-:Y:S05]  /*8870*/  BRA.U UP0, `(.L_x_356) ;  /* 0x0000000100087547 */ /* 0x000fea000b800000 */
[----:B------:R-:W0:Y:S02]  /*8880*/  LDC.64 R4, c[0x0][0x3d0] ;  /* 0x0000f400ff047b82 */ /* 0x000e240000000a00 */
[----:B0-----:R-:W5:Y:S02]  /*8890*/  LDG.E.64 R4, desc[UR8][R4.64] ;  /* 0x0000000804047981 */ /* 0x001f64000c1e1b00 */
.L_x_356:
[----:B------:R-:W0:Y:S01]  /*88a0*/  LDCU.64 UR6, c[0x0][0x390] ;  /* 0x00007200ff0677ac */ /* 0x000e220008000a00 */
[----:B-----5:R-:W-:-:S04]  /*88b0*/  IADD3 R0, P0, PT, R16, R4, RZ ;  /* 0x0000000410007210 */ /* 0x020fc80007f1e0ff */
[----:B------:R-:W-:Y:S02]  /*88c0*/  LEA.HI.X.SX32 R5, R16, R5, 0x1, P0 ;  /* 0x0000000510057211 */ /* 0x000fe400000f0eff */
[----:B0-----:R-:W-:-:S04]  /*88d0*/  LEA R4, P0, R0, UR6, 0x3 ;  /* 0x0000000600047c11 */ /* 0x001fc8000f8018ff */
[----:B------:R-:W-:-:S05]  /*88e0*/  LEA.HI.X R5, R0, UR7, R5, 0x3, P0 ;  /* 0x0000000700057c11 */ /* 0x000fca00080f1c05 */
[----:B------:R0:W-:Y:S04]  /*88f0*/  STG.E.64 desc[UR8][R4.64], R6 ;  /* 0x0000000604007986 */ /* 0x0001e8000c101b08 */
.L_x_355:
[----:B------:R-:W-:Y:S05]  /*8900*/  BSYNC.RECONVERGENT B1 ;  /* 0x0000000000017941 */ /* 0x000fea0003800200 */
.L_x_354:
[----:B------:R-:W-:Y:S01]  /*8910*/  LOP3.LUT P0, RZ, R15, 0x8, RZ, 0xc0, !PT ;  /* 0x000000080fff7812 */ /* 0x000fe2000780c0ff */
[----:B------:R-:W-:Y:S03]  /*8920*/  BSSY.RECONVERGENT B1, `(.L_x_357) ;  /* 0x000000e000017945 */ /* 0x000fe60003800200 */
[----:B------:R-:W-:-:S13]  /*8930*/  ISETP.GE.OR P0, PT, R40, R14, !P0 ;  /* 0x0000000e2800720c */ /* 0x000fda0004706670 */
[----:B------:R-:W-:Y:S05]  /*8940*/  @P0 BRA `(.L_x_358) ;  /* 0x00000000002c0947 */ /* 0x000fea0003800000 */
[----:B------:R-:W-:Y:S01]  /*8950*/  UISETP.NE.AND UP0, UPT, UR5, URZ, UPT ;  /* 0x000000ff0500728c */ /* 0x000fe2000bf05270 */
[----:B01----:R-:W-:-:S08]  /*8960*/  CS2R R4, SRZ ;  /* 0x0000000000047805 */ /* 0x003fd0000001ff00 */
[----:B------:R-:W-:Y:S05]  /*8970*/  BRA.U UP0, `(.L_x_359) ;  /* 0x0000000100087547 */ /* 0x000fea000b800000 */
[----:B------:R-:W0:Y:S02]  /*8980*/  LDC.64 R4, c[0x0][0x3d0] ;  /* 0x0000f400ff047b82 */ /* 0x000e240000000a00 */
[----:B0-----:R-:W5:Y:S02]  /*8990*/  LDG.E.64 R4, desc[UR8][R4.64] ;  /* 0x0000000804047981 */ /* 0x001f64000c1e1b00 */
.L_x_359:
[----:B------:R-:W0:Y:S01]  /*89a0*/  LDCU.64 UR6, c[0x0][0x390] ;  /* 0x00007200ff0677ac */ /* 0x000e220008000a00 */
[----:B-----5:R-:W-:-:S04]  /*89b0*/  IADD3 R0, P0, PT, R40, R4, RZ ;  /* 0x0000000428007210 */ /* 0x020fc80007f1e0ff */
[----:B------:R-:W-:Y:S02]  /*89c0*/  LEA.HI.X.SX32 R5, R40, R5, 0x1, P0 ;  /* 0x0000000528057211 */ /* 0x000fe400000f0eff */
[----:B0-----:R-:W-:-:S04]  /*89d0*/  LEA R4, P0, R0, UR6, 0x3 ;  /* 0x0000000600047c11 */ /* 0x001fc8000f8018ff */
[----:B------:R-:W-:-:S05]  /*89e0*/  LEA.HI.X R5, R0, UR7, R5, 0x3, P0 ;  /* 0x0000000700057c11 */ /* 0x000fca00080f1c05 */
[----:B------:R2:W-:Y:S04]  /*89f0*/  STG.E.64 desc[UR8][R4.64], R8 ;  /* 0x0000000804007986 */ /* 0x0005e8000c101b08 */
.L_x_358:
[----:B------:R-:W-:Y:S05]  /*8a00*/  BSYNC.RECONVERGENT B1 ;  /* 0x0000000000017941 */ /* 0x000fea0003800200 */
.L_x_357:
[----:B------:R-:W-:Y:S01]  /*8a10*/  LOP3.LUT P0, RZ, R15, 0x10, RZ, 0xc0, !PT ;  /* 0x000000100fff7812 */ /* 0x000fe2000780c0ff */
[----:B------:R-:W-:Y:S03]  /*8a20*/  BSSY.RECONVERGENT B1, `(.L_x_360) ;  /* 0x000000e000017945 */ /* 0x000fe60003800200 */
[----:B------:R-:W-:-:S13]  /*8a30*/  ISETP.GE.OR P0, PT, R38, R14, !P0 ;  /* 0x0000000e2600720c */ /* 0x000fda0004706670 */
[----:B------:R-:W-:Y:S05]  /*8a40*/  @P0 BRA `(.L_x_361) ;  /* 0x00000000002c0947 */ /* 0x000fea0003800000 */
[----:B------:R-:W-:Y:S01]  /*8a50*/  UISETP.NE.AND UP0, UPT, UR5, URZ, UPT ;  /* 0x000000ff0500728c */ /* 0x000fe2000bf05270 */
[----:B012---:R-:W-:-:S08]  /*8a60*/  CS2R R4, SRZ ;  /* 0x0000000000047805 */ /* 0x007fd0000001ff00 */
[----:B------:R-:W-:Y:S05]  /*8a70*/  BRA.U UP0, `(.L_x_362) ;  /* 0x0000000100087547 */ /* 0x000fea000b800000 */
[----:B------:R-:W0:Y:S02]  /*8a80*/  LDC.64 R4, c[0x0][0x3d0] ;  /* 0x0000f400ff047b82 */ /* 0x000e240000000a00 */
[----:B0-----:R-:W5:Y:S02]  /*8a90*/  LDG.E.64 R4, desc[UR8][R4.64] ;  /* 0x0000000804047981 */ /* 0x001f64000c1e1b00 */
.L_x_362:
[----:B------:R-:W0:Y:S01]  /*8aa0*/  LDCU.64 UR6, c[0x0][0x390] ;  /* 0x00007200ff0677ac */ /* 0x000e220008000a00 */
[----:B-----5:R-:W-:-:S04]  /*8ab0*/  IADD3 R0, P0, PT, R38, R4, RZ ;  /* 0x0000000426007210 */ /* 0x020fc80007f1e0ff */
[----:B------:R-:W-:Y:S02]  /*8ac0*/  LEA.HI.X.SX32 R5, R38, R5, 0x1, P0 ;  /* 0x0000000526057211 */ /* 0x000fe400000f0eff */
[----:B0-----:R-:W-:-:S04]  /*8ad0*/  LEA R4, P0, R0, UR6, 0x3 ;  /* 0x0000000600047c11 */ /* 0x001fc8000f8018ff */
[----:B------:R-:W-:-:S05]  /*8ae0*/  LEA.HI.X R5, R0, UR7, R5, 0x3, P0 ;  /* 0x0000000700057c11 */ /* 0x000fca00080f1c05 */
[----:B------:R3:W-:Y:S04]  /*8af0*/  STG.E.64 desc[UR8][R4.64], R10 ;  /* 0x0000000a04007986 */ /* 0x0007e8000c101b08 */
.L_x_361:
[----:B------:R-:W-:Y:S05]  /*8b00*/  BSYNC.RECONVERGENT B1 ;  /* 0x0000000000017941 */ /* 0x000fea0003800200 */
.L_x_360:
[----:B------:R-:W-:Y:S01]  /*8b10*/  LOP3.LUT P0, RZ, R15, 0x2, RZ, 0xc0, !PT ;  /* 0x000000020fff7812 */ /* 0x000fe2000780c0ff */
[----:B------:R-:W-:Y:S03]  /*8b20*/  BSSY.RECONVERGENT B1, `(.L_x_363) ;  /* 0x000000e000017945 */ /* 0x000fe60003800200 */
[----:B------:R-:W-:-:S13]  /*8b30*/  ISETP.GE.OR P0, PT, R37, R14, !P0 ;  /* 0x0000000e2500720c */ /* 0x000fda0004706670 */
[----:B------:R-:W-:Y:S05]  /*8b40*/  @P0 BRA `(.L_x_364) ;  /* 0x00000000002c0947 */ /* 0x000fea0003800000 */
[----:B------:R-:W-:Y:S01]  /*8b50*/  UISETP.NE.AND UP0, UPT, UR5, URZ, UPT ;  /* 0x000000ff0500728c */ /* 0x000fe2000bf05270 */
[----:B0123--:R-:W-:Y:S01]  /*8b60*/  CS2R R4, SRZ ;  /* 0x0000000000047805 */ /* 0x00ffe2000001ff00 */
[----:B------:R-:W0:Y:S07]  /*8b70*/  LDCU.64 UR6, c[0x0][0x390] ;  /* 0x00007200ff0677ac */ /* 0x000e2e0008000a00 */
[----:B------:R-:W-:Y:S05]  /*8b80*/  BRA.U UP0, `(.L_x_365) ;  /* 0x0000000100087547 */ /* 0x000fea000b800000 */
[----:B------:R-:W1:Y:S02]  /*8b90*/  LDC.64 R4, c[0x0][0x3d0] ;  /* 0x0000f400ff047b82 */ /* 0x000e640000000a00 */
[----:B-1----:R-:W5:Y:S02]  /*8ba0*/  LDG.E.64 R4, desc[UR8][R4.64] ;  /* 0x0000000804047981 */ /* 0x002f64000c1e1b00 */
.L_x_365:
[----:B-----5:R-:W-:-:S04]  /*8bb0*/  IADD3 R0, P0, PT, R37, R4, RZ ;  /* 0x0000000425007210 */ /* 0x020fc80007f1e0ff */
[----:B------:R-:W-:Y:S02]  /*8bc0*/  LEA.HI.X.SX32 R5, R37, R5, 0x1, P0 ;  /* 0x0000000525057211 */ /* 0x000fe400000f0eff */
[----:B0-----:R-:W-:-:S04]  /*8bd0*/  LEA R4, P0, R0, UR6, 0x3 ;  /* 0x0000000600047c11 */ /* 0x001fc8000f8018ff */
[----:B------:R-:W-:-:S05]  /*8be0*/  LEA.HI.X R5, R0, UR7, R5, 0x3, P0 ;  /* 0x0000000700057c11 */ /* 0x000fca00080f1c05 */
[----:B------:R4:W-:Y:S04]  /*8bf0*/  STG.E.64 desc[UR8][R4.64], R12 ;  /* 0x0000000c04007986 */ /* 0x0009e8000c101b08 */
.L_x_364:
[----:B------:R-:W-:Y:S05]  /*8c00*/  BSYNC.RECONVERGENT B1 ;  /* 0x0000000000017941 */ /* 0x000fea0003800200 */
.L_x_363:
[----:B------:R-:W-:Y:S01]  /*8c10*/  ISETP.GE.OR P0, PT, R36, R14, !P6 ;  /* 0x0000000e2400720c */ /* 0x000fe20007706670 */
[----:B------:R-:W-:-:S12]  /*8c20*/  BSSY.RECONVERGENT B1, `(.L_x_366) ;  /* 0x000000d000017945 */ /* 0x000fd80003800200 */
[----:B------:R-:W-:Y:S05]  /*8c30*/  @P0 BRA `(.L_x_367) ;  /* 0x00000000002c0947 */ /* 0x000fea0003800000 */
[----:B------:R-:W-:Y:S01]  /*8c40*/  UISETP.NE.AND UP0, UPT, UR5, URZ, UPT ;  /* 0x000000ff0500728c */ /* 0x000fe2000bf05270 */
[----:B01234-:R-:W-:Y:S01]  /*8c50*/  CS2R R4, SRZ ;  /* 0x0000000000047805 */ /* 0x01ffe2000001ff00 */
[----:B------:R-:W0:Y:S07]  /*8c60*/  LDCU.64 UR6, c[0x0][0x390] ;  /* 0x00007200ff0677ac */ /* 0x000e2e0008000a00 */
[----:B------:R-:W-:Y:S05]  /*8c70*/  BRA.U UP0, `(.L_x_368) ;  /* 0x0000000100087547 */ /* 0x000fea000b800000 */
[----:B------:R-:W1:Y:S02]  /*8c80*/  LDC.64 R4, c[0x0][0x3d0] ;  /* 0x0000f400ff047b82 */ /* 0x000e640000000a00 */
[----:B-1----:R-:W5:Y:S02]  /*8c90*/  LDG.E.64 R4, desc[UR8][R4.64] ;  /* 0x0000000804047981 */ /* 0x002f64000c1e1b00 */
.L_x_368:
[----:B-----5:R-:W-:-:S04]  /*8ca0*/  IADD3 R0, P0, PT, R36, R4, RZ ;  /* 0x0000000424007210 */ /* 0x020fc80007f1e0ff */
[----:B------:R-:W-:Y:S02]  /*8cb0*/  LEA.HI.X.SX32 R5, R36, R5, 0x1, P0 ;  /* 0x0000000524057211 */ /* 0x000fe400000f0eff */
[----:B0-----:R-:W-:-:S04]  /*8cc0*/  LEA R4, P0, R0, UR6, 0x3 ;  /* 0x0000000600047c11 */ /* 0x001fc8000f8018ff */
[----:B------:R-:W-:-:S05]  /*8cd0*/  LEA.HI.X R5, R0, UR7, R5, 0x3, P0 ;  /* 0x0000000700057c11 */ /* 0x000fca00080f1c05 */
[----:B------:R0:W-:Y:S04]  /*8ce0*/  STG.E.64 desc[UR8][R4.64], R20 ;  /* 0x0000001404007986 */ /* 0x0001e8000c101b08 */
.L_x_367:
[----:B------:R-:W-:Y:S05]  /*8cf0*/  BSYNC.RECONVERGENT B1 ;  /* 0x0000000000017941 */ /* 0x000fea0003800200 */
.L_x_366:
        /* <DEDUP_REMOVED lines=9> */
.L_x_371:
[----:B-----5:R-:W-:-:S04]  /*8d90*/  IADD3 R0, P0, PT, R35, R4, RZ ;  /* 0x0000000423007210 */ /* 0x020fc80007f1e0ff */
[----:B------:R-:W-:Y:S02]  /*8da0*/  LEA.HI.X.SX32 R5, R35, R5, 0x1, P0 ;  /* 0x0000000523057211 */ /* 0x000fe400000f0eff */
[----:B0-----:R-:W-:-:S04]  /*8db0*/  LEA R4, P0, R0, UR6, 0x3 ;  /* 0x0000000600047c11 */ /* 0x001fc8000f8018ff */
[----:B------:R-:W-:-:S05]  /*8dc0*/  LEA.HI.X R5, R0, UR7, R5, 0x3, P0 ;  /* 0x0000000700057c11 */ /* 0x000fca00080f1c05 */
[----:B------:R0:W-:Y:S04]  /*8dd0*/  STG.E.64 desc[UR8][R4.64], R22 ;  /* 0x0000001604007986 */ /* 0x0001e8000c101b08 */
.L_x_370:
[----:B------:R-:W-:Y:S05]  /*8de0*/  BSYNC.RECONVERGENT B1 ;  /* 0x0000000000017941 */ /* 0x000fea0003800200 */
.L_x_369:
        /* <DEDUP_REMOVED lines=9> */
.L_x_374:
[----:B-----5:R-:W-:-:S04]  /*8e80*/  IADD3 R0, P0, PT, R34, R4, RZ ;  /* 0x0000000422007210 */ /* 0x020fc80007f1e0ff */
[----:B------:R-:W-:Y:S02]  /*8e90*/  LEA.HI.X.SX32 R5, R34, R5, 0x1, P0 ;  /* 0x0000000522057211 */ /* 0x000fe400000f0eff */
[----:B0-----:R-:W-:-:S04]  /*8ea0*/  LEA R4, P0, R0, UR6, 0x3 ;  /* 0x0000000600047c11 */ /* 0x001fc8000f8018ff */
[----:B------:R-:W-:-:S05]  /*8eb0*/  LEA.HI.X R5, R0, UR7, R5, 0x3, P0 ;  /* 0x0000000700057c11 */ /* 0x000fca00080f1c05 */
[----:B------:R0:W-:Y:S04]  /*8ec0*/  STG.E.64 desc[UR8][R4.64], R24 ;  /* 0x0000001804007986 */ /* 0x0001e8000c101b08 */
.L_x_373:
[----:B------:R-:W-:Y:S05]  /*8ed0*/  BSYNC.RECONVERGENT B1 ;  /* 0x0000000000017941 */ /* 0x000fea0003800200 */
.L_x_372:
        /* <DEDUP_REMOVED lines=9> */
.L_x_377:
[----:B-----5:R-:W-:-:S04]  /*8f70*/  IADD3 R0, P0, PT, R33, R4, RZ ;  /* 0x0000000421007210 */ /* 0x020fc80007f1e0ff */
[----:B------:R-:W-:Y:S02]  /*8f80*/  LEA.HI.X.SX32 R5, R33, R5, 0x1, P0 ;  /* 0x0000000521057211 */ /* 0x000fe400000f0eff */
[----:B0-----:R-:W-:-:S04]  /*8f90*/  LEA R4, P0, R0, UR6, 0x3 ;  /* 0x0000000600047c11 */ /* 0x001fc8000f8018ff */
[----:B------:R-:W-:-:S05]  /*8fa0*/  LEA.HI.X R5, R0, UR7, R5, 0x3, P0 ;  /* 0x0000000700057c11 */ /* 0x000fca00080f1c05 */
[----:B------:R0:W-:Y:S04]  /*8fb0*/  STG.E.64 desc[UR8][R4.64], R26 ;  /* 0x0000001a04007986 */ /* 0x0001e8000c101b08 */
.L_x_376:
[----:B------:R-:W-:Y:S05]  /*8fc0*/  BSYNC.RECONVERGENT B1 ;  /* 0x0000000000017941 */ /* 0x000fea0003800200 */
.L_x_375:
        /* <DEDUP_REMOVED lines=9> */
.L_x_380:
[----:B-----5:R-:W-:-:S04]  /*9060*/  IADD3 R0, P0, PT, R32, R4, RZ ;  /* 0x0000000420007210 */ /* 0x020fc80007f1e0ff */
[----:B------:R-:W-:Y:S02]  /*9070*/  LEA.HI.X.SX32 R5, R32, R5, 0x1, P0 ;  /* 0x0000000520057211 */ /* 0x000fe400000f0eff */
[----:B0-----:R-:W-:-:S04]  /*9080*/  LEA R4, P0, R0, UR6, 0x3 ;  /* 0x0000000600047c11 */ /* 0x001fc8000f8018ff */
[----:B------:R-:W-:-:S05]  /*9090*/  LEA.HI.X R5, R0, UR7, R5, 0x3, P0 ;  /* 0x0000000700057c11 */ /* 0x000fca00080f1c05 */
[----:B------:R0:W-:Y:S04]  /*90a0*/  STG.E.64 desc[UR8][R4.64], R28 ;  /* 0x0000001c04007986 */ /* 0x0001e8000c101b08 */
.L_x_379:
[----:B------:R-:W-:Y:S05]  /*90b0*/  BSYNC.RECONVERGENT B1 ;  /* 0x0000000000017941 */ /* 0x000fea0003800200 */
.L_x_378:
[----:B------:R-:W-:-:S04]  /*90c0*/  LOP3.LUT P0, RZ, R15, 0x20, RZ, 0xc0, !PT ;  /* 0x000000200fff7812 */ /* 0x000fc8000780c0ff */
[----:B------:R-:W-:-:S13]  /*90d0*/  ISETP.GE.OR P0, PT, R30, R14, !P0 ;  /* 0x0000000e1e00720c */ /* 0x000fda0004706670 */
[----:B------:R-:W-:Y:S05]  /*90e0*/  @P0 BRA `(.L_x_330) ;  /* 0x00000008004c0947 */ /* 0x000fea0003800000 */
[----:B------:R-:W-:Y:S01]  /*90f0*/  UISETP.NE.AND UP0, UPT, UR5, URZ, UPT ;  /* 0x000000ff0500728c */ /* 0x000fe2000bf05270 */
[----:B01234-:R-:W-:Y:S01]  /*9100*/  CS2R R4, SRZ ;  /* 0x0000000000047805 */ /* 0x01ffe2000001ff00 */
[----:B------:R-:W0:Y:S07]  /*9110*/  LDCU.64 UR6, c[0x0][0x390] ;  /* 0x00007200ff0677ac */ /* 0x000e2e0008000a00 */
[----:B------:R-:W-:Y:S05]  /*9120*/  BRA.U UP0, `(.L_x_381) ;  /* 0x0000000100087547 */ /* 0x000fea000b800000 */
[----:B------:R-:W1:Y:S02]  /*9130*/  LDC.64 R4, c[0x0][0x3d0] ;  /* 0x0000f400ff047b82 */ /* 0x000e640000000a00 */
[----:B-1----:R-:W5:Y:S02]  /*9140*/  LDG.E.64 R4, desc[UR8][R4.64] ;  /* 0x0000000804047981 */ /* 0x002f64000c1e1b00 */
.L_x_381:
[----:B-----5:R-:W-:-:S04]  /*9150*/  IADD3 R0, P0, PT, R30, R4, RZ ;  /* 0x000000041e007210 */ /* 0x020fc80007f1e0ff */
[----:B------:R-:W-:Y:S02]  /*9160*/  LEA.HI.X.SX32 R5, R30, R5, 0x1, P0 ;  /* 0x000000051e057211 */ /* 0x000fe400000f0eff */
[----:B0-----:R-:W-:-:S04]  /*9170*/  LEA R4, P0, R0, UR6, 0x3 ;  /* 0x0000000600047c11 */ /* 0x001fc8000f8018ff */
[----:B------:R-:W-:-:S05]  /*9180*/  LEA.HI.X R5, R0, UR7, R5, 0x3, P0 ;  /* 0x0000000700057c11 */ /* 0x000fca00080f1c05 */
[----:B------:R0:W-:Y:S01]  /*9190*/  STG.E.64 desc[UR8][R4.64], R2 ;  /* 0x0000000204007986 */ /* 0x0001e2000c101b08 */
[----:B------:R-:W-:Y:S05]  /*91a0*/  BRA `(.L_x_330) ;  /* 0x00000008001c7947 */ /* 0x000fea0003800000 */
.L_x_350:
[----:B------:R-:W-:Y:S01]  /*91b0*/  BAR.SYNC.DEFER_BLOCKING 0x0 ;  /* 0x0000000000007b1d */ /* 0x000fe20000010000 */
[----:B------:R-:W-:Y:S01]  /*91c0*/  P2R R18, PR, RZ, 0x4 ;  /* 0x00000004ff127803 */ /* 0x000fe20000000000 */
[--C-:B------:R-:W-:Y:S01]  /*91d0*/  @P0 IMAD.IADD R41, R41, 0x1, -R17.reuse ;  /* 0x0000000129290824 */ /* 0x100fe200078e0a11 */
[----:B------:R-:W-:Y:S01]  /*91e0*/  LOP3.LUT P2, RZ, R15, 0x4, RZ, 0xc0, !PT ;  /* 0x000000040fff7812 */ /* 0x000fe2000784c0ff */
[--C-:B------:R-:W-:Y:S01]  /*91f0*/  @P6 IMAD.IADD R36, R36, 0x1, -R17.reuse ;  /* 0x0000000124246824 */ /* 0x100fe200078e0a11 */
[----:B------:R-:W-:Y:S01]  /*9200*/  P2R R42, PR, RZ, 0x8 ;  /* 0x00000008ff2a7803 */ /* 0x000fe20000000000 */
[----:B------:R-:W-:Y:S01]  /*9210*/  @P1 IMAD.IADD R35, R35, 0x1, -R17 ;  /* 0x0000000123231824 */ /* 0x000fe200078e0a11 */
[C---:B------:R-:W-:Y:S01]  /*9220*/  LOP3.LUT P3, RZ, R15.reuse, 0x8, RZ, 0xc0, !PT ;  /* 0x000000080fff7812 */ /* 0x040fe2000786c0ff */
[----:B------:R-:W0:Y:S01]  /*9230*/  LDCU.64 UR12, c[0x0][0x390] ;  /* 0x00007200ff0c77ac */ /* 0x000e220008000a00 */
[----:B------:R-:W-:Y:S02]  /*9240*/  P2R R44, PR, RZ, 0x10 ;  /* 0x00000010ff2c7803 */ /* 0x000fe40000000000 */
[----:B------:R-:W-:Y:S01]  /*9250*/  LOP3.LUT P4, RZ, R15, 0x10, RZ, 0xc0, !PT ;  /* 0x000000100fff7812 */ /* 0x000fe2000788c0ff */
[----:B------:R-:W1:Y:S01]  /*9260*/  LDCU.64 UR10, c[0x0][0x390] ;  /* 0x00007200ff0a77ac */ /* 0x000e620008000a00 */
[----:B------:R-:W-:-:S02]  /*9270*/  @P0 LEA R41, R41, UR4, 0x3 ;  /* 0x0000000429290c11 */ /* 0x000fc4000f8e18ff */
[----:B------:R-:W-:Y:S01]  /*9280*/  LOP3.LUT P5, RZ, R15, 0x20, RZ, 0xc0, !PT ;  /* 0x000000200fff7812 */ /* 0x000fe200078ac0ff */
[----:B------:R-:W-:Y:S01]  /*9290*/  @P2 IMAD.IADD R16, R16, 0x1, -R17 ;  /* 0x0000000110102824 */ /* 0x000fe200078e0a11 */
[----:B------:R-:W-:-:S03]  /*92a0*/  @P1 LEA R35, R35, UR4, 0x3 ;  /* 0x0000000423231c11 */ /* 0x000fc6000f8e18ff */
[--C-:B------:R-:W-:Y:S01]  /*92b0*/  @P3 IMAD.IADD R40, R40, 0x1, -R17.reuse ;  /* 0x0000000128283824 */ /* 0x100fe200078e0a11 */
[----:B------:R2:W-:Y:S01]  /*92c0*/  @P0 STS.64 [R41], R4 ;  /* 0x0000000429000388 */ /* 0x0005e20000000a00 */
[----:B------:R-:W-:Y:S02]  /*92d0*/  LOP3.LUT P0, RZ, R15, 0x2, RZ, 0xc0, !PT ;  /* 0x000000020fff7812 */ /* 0x000fe4000780c0ff */
[----:B------:R-:W-:Y:S01]  /*92e0*/  @P4 IMAD.IADD R38, R38, 0x1, -R17 ;  /* 0x0000000126264824 */ /* 0x000fe200078e0a11 */
[----:B------:R-:W-:-:S03]  /*92f0*/  @P2 LEA R15, R16, UR4, 0x3 ;  /* 0x00000004100f2c11 */ /* 0x000fc6000f8e18ff */
[----:B------:R-:W-:Y:S01]  /*9300*/  @P5 IMAD.IADD R30, R30, 0x1, -R17 ;  /* 0x000000011e1e5824 */ /* 0x000fe200078e0a11 */
[----:B------:R-:W-:Y:S02]  /*9310*/  @P3 LEA R43, R40, UR4, 0x3 ;  /* 0x00000004282b3c11 */ /* 0x000fe4000f8e18ff */
[----:B------:R-:W-:Y:S01]  /*9320*/  @P4 LEA R45, R38, UR4, 0x3 ;  /* 0x00000004262d4c11 */ /* 0x000fe2000f8e18ff */
[----:B------:R3:W-:Y:S01]  /*9330*/  @P2 STS.64 [R15], R6 ;  /* 0x000000060f002388 */ /* 0x0007e20000000a00 */
[----:B------:R-:W-:-:S03]  /*9340*/  ISETP.NE.AND P2, PT, R18, RZ, PT ;  /* 0x000000ff1200720c */ /* 0x000fc60003f45270 */
[----:B------:R-:W-:Y:S01]  /*9350*/  @P3 STS.64 [R43], R8 ;  /* 0x000000082b003388 */ /* 0x000fe20000000a00 */
[----:B------:R-:W-:Y:S01]  /*9360*/  ISETP.NE.AND P3, PT, R42, RZ, PT ;  /* 0x000000ff2a00720c */ /* 0x000fe20003f65270 */
[----:B------:R-:W-:Y:S01]  /*9370*/  @P0 IMAD.IADD R37, R37, 0x1, -R17 ;  /* 0x0000000125250824 */ /* 0x000fe200078e0a11 */
[----:B--2---:R-:W-:Y:S01]  /*9380*/  @P6 LEA R5, R36, UR4, 0x3 ;  /* 0x0000000424056c11 */ /* 0x004fe2000f8e18ff */
[----:B------:R2:W-:Y:S01]  /*9390*/  @P4 STS.64 [R45], R10 ;  /* 0x0000000a2d004388 */ /* 0x0005e20000000a00 */
[----:B------:R-:W-:Y:S02]  /*93a0*/  ISETP.NE.AND P4, PT, R44, RZ, PT ;  /* 0x000000ff2c00720c */ /* 0x000fe40003f85270 */
[----:B------:R-:W-:-:S03]  /*93b0*/  @P0 LEA R37, R37, UR4, 0x3 ;  /* 0x0000000425250c11 */ /* 0x000fc6000f8e18ff */
[--C-:B------:R-:W-:Y:S02]  /*93c0*/  @P2 IMAD.IADD R34, R34, 0x1, -R17.reuse ;  /* 0x0000000122222824 */ /* 0x100fe400078e0a11 */
[----:B------:R4:W-:Y:S01]  /*93d0*/  @P0 STS.64 [R37], R12 ;  /* 0x0000000c25000388 */ /* 0x0009e20000000a00 */
[----:B------:R-:W-:Y:S01]  /*93e0*/  ISETP.GE.AND P0, PT, R0, R39, PT ;  /* 0x000000270000720c */ /* 0x000fe20003f06270 */
[--C-:B------:R-:W-:Y:S01]  /*93f0*/  @P3 IMAD.IADD R33, R33, 0x1, -R17.reuse ;  /* 0x0000000121213824 */ /* 0x100fe200078e0a11 */
[----:B---3--:R-:W-:Y:S01]  /*9400*/  @P2 LEA R7, R34, UR4, 0x3 ;  /* 0x0000000422072c11 */ /* 0x008fe2000f8e18ff */
[----:B------:R4:W-:Y:S01]  /*9410*/  @P6 STS.64 [R5], R20 ;  /* 0x0000001405006388 */ /* 0x0009e20000000a00 */
[----:B--2---:R-:W-:Y:S01]  /*9420*/  @P5 LEA R11, R30, UR4, 0x3 ;  /* 0x000000041e0b5c11 */ /* 0x004fe2000f8e18ff */
[----:B------:R-:W-:Y:S01]  /*9430*/  @P4 IMAD.IADD R32, R32, 0x1, -R17 ;  /* 0x0000000120204824 */ /* 0x000fe200078e0a11 */
[----:B------:R-:W-:Y:S01]  /*9440*/  @P3 LEA R33, R33, UR4, 0x3 ;  /* 0x0000000421213c11 */ /* 0x000fe2000f8e18ff */
[----:B------:R4:W-:Y:S03]  /*9450*/  @P1 STS.64 [R35], R22 ;  /* 0x0000001623001388 */ /* 0x0009e60000000a00 */
[----:B------:R-:W-:Y:S01]  /*9460*/  @P4 LEA R9, R32, UR4, 0x3 ;  /* 0x0000000420094c11 */ /* 0x000fe2000f8e18ff */
[----:B------:R4:W-:Y:S04]  /*9470*/  @P2 STS.64 [R7], R24 ;  /* 0x0000001807002388 */ /* 0x0009e80000000a00 */
[----:B------:R4:W-:Y:S04]  /*9480*/  @P3 STS.64 [R33], R26 ;  /* 0x0000001a21003388 */ /* 0x0009e80000000a00 */
[----:B------:R4:W-:Y:S04]  /*9490*/  @P4 STS.64 [R9], R28 ;  /* 0x0000001c09004388 */ /* 0x0009e80000000a00 */
[----:B------:R4:W-:Y:S01]  /*94a0*/  @P5 STS.64 [R11], R2 ;  /* 0x000000020b005388 */ /* 0x0009e20000000a00 */
[----:B------:R-:W-:Y:S06]  /*94b0*/  BAR.SYNC.DEFER_BLOCKING 0x0 ;  /* 0x0000000000007b1d */ /* 0x000fec0000010000 */
[----:B01----:R-:W-:Y:S05]  /*94c0*/  @P0 BRA `(.L_x_330) ;  /* 0x0000000400540947 */ /* 0x003fea0003800000 */
[----:B------:R-:W0:Y:S01]  /*94d0*/  LDCU UR5, c[0x0][0x3ac] ;  /* 0x00007580ff0577ac */ /* 0x000e220008000800 */
[----:B----4-:R-:W-:Y:S01]  /*94e0*/  IMAD.IADD R2, R31, 0x1, R0 ;  /* 0x000000011f027824 */ /* 0x010fe200078e0200 */
[----:B------:R-:W-:Y:S04]  /*94f0*/  BSSY.RECONVERGENT B1, `(.L_x_382) ;  /* 0x000001f000017945 */ /* 0x000fe80003800200 */
[----:B0-----:R-:W-:Y:S02]  /*9500*/  IADD3 R2, PT, PT, -R2, UR5, R19 ;  /* 0x0000000502027c10 */ /* 0x001fe4000fffe113 */
[----:B------:R-:W0:Y:S03]  /*9510*/  LDC.U8 R19, c[0x0][0x3b8] ;  /* 0x0000ee00ff137b82 */ /* 0x000e260000000000 */
[----:B------:R-:W-:-:S04]  /*9520*/  VIADD R3, R2, 0xffffef7f ;  /* 0xffffef7f02037836 */ /* 0x000fc80000000000 */
[C---:B------:R-:W-:Y:S01]  /*9530*/  IMAD.HI.U32 R2, R3.reuse, -0x55555555, RZ ;  /* 0xaaaaaaab03027827 */ /* 0x040fe200078e00ff */
[----:B------:R-:W-:-:S04]  /*9540*/  ISETP.GE.U32.AND P1, PT, R3, 0x480, PT ;  /* 0x000004800300780c */ /* 0x000fc80003f26070 */
[----:B------:R-:W-:-:S04]  /*9550*/  SHF.R.U32.HI R2, RZ, 0x8, R2 ;  /* 0x00000008ff027819 */ /* 0x000fc80000011602 */
[----:B------:R-:W-:-:S04]  /*9560*/  LOP3.LUT R4, R2, 0x3, RZ, 0xc0, !PT ;  /* 0x0000000302047812 */ /* 0x000fc800078ec0ff */
[----:B------:R-:W-:-:S13]  /*9570*/  ISETP.NE.AND P0, PT, R4, 0x3, PT ;  /* 0x000000030400780c */ /* 0x000fda0003f05270 */
[----:B------:R-:W-:Y:S05]  /*9580*/  @!P0 BRA `(.L_x_383) ;  /* 0x0000000000548947 */ /* 0x000fea0003800000 */
[----:B------:R-:W-:Y:S01]  /*9590*/  VIADD R3, R2, 0x1 ;  /* 0x0000000102037836 */ /* 0x000fe20000000000 */
[C---:B------:R-:W-:Y:S01]  /*95a0*/  LEA R8, R0.reuse, UR4, 0x3 ;  /* 0x0000000400087c11 */ /* 0x040fe2000f8e18ff */
[----:B------:R-:W-:Y:S01]  /*95b0*/  IMAD.IADD R9, R0, 0x1, R17 ;  /* 0x0000000100097824 */ /* 0x000fe200078e0211 */
[----:B0-----:R-:W-:Y:S02]  /*95c0*/  ISETP.NE.AND P2, PT, R19, RZ, PT ;  /* 0x000000ff1300720c */ /* 0x001fe40003f45270 */
[----:B------:R-:W-:-:S05]  /*95d0*/  LOP3.LUT R3, R3, 0x3, RZ, 0xc0, !PT ;  /* 0x0000000303037812 */ /* 0x000fca00078ec0ff */
[----:B------:R-:W-:Y:S02]  /*95e0*/  IMAD R0, R3, 0x180, R0 ;  /* 0x0000018003007824 */ /* 0x000fe400078e0200 */
[----:B------:R-:W-:-:S07]  /*95f0*/  IMAD.MOV R10, RZ, RZ, -R3 ;  /* 0x000000ffff0a7224 */ /* 0x000fce00078e0a03 */
.L_x_384:
[----:B------:R-:W0:Y:S01]  /*9600*/  @!P2 LDC.64 R6, c[0x0][0x3d0] ;  /* 0x0000f400ff06ab82 */ /* 0x000e220000000a00 */
[----:B-1----:R-:W-:Y:S01]  /*9610*/  CS2R R2, SRZ ;  /* 0x0000000000027805 */ /* 0x002fe2000001ff00 */
        /* <DEDUP_REMOVED lines=12> */
.L_x_383:
[----:B------:R-:W-:Y:S05]  /*96e0*/  BSYNC.RECONVERGENT B1 ;  /* 0x0000000000017941 */ /* 0x000fea0003800200 */
.L_x_382:
[----:B------:R-:W-:Y:S05]  /*96f0*/  @!P1 BRA `(.L_x_330) ;  /* 0x0000000000c89947 */ /* 0x000fea0003800000 */
[----:B------:R-:W2:Y:S01]  /*9700*/  S2UR UR6, SR_CgaCtaId ;  /* 0x00000000000679c3 */ /* 0x000ea20000008800 */
[----:B------:R-:W-:Y:S01]  /*9710*/  UMOV UR5, 0x400 ;  /* 0x0000040000057882 */ /* 0x000fe20000000000 */
[----:B0-----:R-:W-:Y:S01]  /*9720*/  ISETP.NE.AND P0, PT, R19, RZ, PT ;  /* 0x000000ff1300720c */ /* 0x001fe20003f05270 */
[----:B------:R-:W-:Y:S01]  /*9730*/  IMAD.IADD R15, R0, 0x1, R17 ;  /* 0x00000001000f7824 */ /* 0x000fe200078e0211 */
[----:B--2---:R-:W-:-:S06]  /*9740*/  ULEA UR5, UR6, UR5, 0x18 ;  /* 0x0000000506057291 */ /* 0x004fcc000f8ec0ff */
[----:B------:R-:W-:-:S05]  /*9750*/  LEA R18, R0, UR5, 0x3 ;  /* 0x0000000500127c11 */ /* 0x000fca000f8e18ff */
[----:B------:R-:W-:-:S07]  /*9760*/  VIADD R18, R18, 0x1800 ;  /* 0x0000180012127836 */ /* 0x000fce0000000000 */
.L_x_385:
[----:B-1----:R-:W0:Y:S01]  /*9770*/  @!P0 LDC.64 R6, c[0x0][0x3d0] ;  /* 0x0000f400ff068b82 */ /* 0x002e220000000a00 */
[----:B-1----:R-:W-:Y:S01]  /*9780*/  CS2R R2, SRZ ;  /* 0x0000000000027805 */ /* 0x002fe2000001ff00 */
[----:B------:R-:W1:Y:S01]  /*9790*/  LDS.64 R8, [R18+-0x1800] ;  /* 0xffe8000012087984 */ /* 0x000e620000000a00 */
[----:B------:R-:W-:-:S03]  /*97a0*/  SHF.R.S32.HI R21, RZ, 0x1f, R15 ;  /* 0x0000001fff157819 */ /* 0x000fc6000001140f */
[----:B------:R-:W2:Y:S04]  /*97b0*/  LDS.64 R10, [R18+-0xc00] ;  /* 0xfff40000120a7984 */ /* 0x000ea80000000a00 */
[----:B0-----:R-:W3:Y:S01]  /*97c0*/  @!P0 LDG.E.64 R2, desc[UR8][R6.64] ;  /* 0x0000000806028981 */ /* 0x001ee2000c1e1b00 */
[----:B------:R-:W-:-:S13]  /*97d0*/  ISETP.NE.AND P0, PT, R19, RZ, PT ;  /* 0x000000ff1300720c */ /* 0x000fda0003f05270 */
[----:B------:R-:W0:Y:S01]  /*97e0*/  @!P0 LDC.64 R12, c[0x0][0x3d0] ;  /* 0x0000f400ff0c8b82 */ /* 0x000e220000000a00 */
[----:B---3--:R-:W-:-:S05]  /*97f0*/  IADD3 R2, P1, PT, R15, R2, RZ ;  /* 0x000000020f027210 */ /* 0x008fca0007f3e0ff */
[----:B------:R-:W-:Y:S01]  /*9800*/  IMAD.X R3, R21, 0x1, R3, P1 ;  /* 0x0000000115037824 */ /* 0x000fe200008e0603 */
[----:B------:R-:W-:-:S04]  /*9810*/  LEA R4, P1, R2, UR12, 0x3 ;  /* 0x0000000c02047c11 */ /* 0x000fc8000f8218ff */
[----:B------:R-:W-:Y:S02]  /*9820*/  LEA.HI.X R5, R2, UR13, R3, 0x3, P1 ;  /* 0x0000000d02057c11 */ /* 0x000fe400088f1c03 */
[----:B------:R-:W-:-:S03]  /*9830*/  CS2R R2, SRZ ;  /* 0x0000000000027805 */ /* 0x000fc6000001ff00 */
[----:B-1----:R1:W-:Y:S04]  /*9840*/  STG.E.64 desc[UR8][R4.64], R8 ;  /* 0x0000000804007986 */ /* 0x0023e8000c101b08 */
[----:B0-----:R-:W3:Y:S01]  /*9850*/  @!P0 LDG.E.64 R2, desc[UR8][R12.64] ;  /* 0x000000080c028981 */ /* 0x001ee2000c1e1b00 */
[----:B------:R-:W0:Y:S03]  /*9860*/  @!P0 LDC.64 R16, c[0x0][0x3d0] ;  /* 0x0000f400ff108b82 */ /* 0x000e260000000a00 */
[----:B------:R-:W4:Y:S01]  /*9870*/  LDS.64 R8, [R18] ;  /* 0x0000000012087984 */ /* 0x000f220000000a00 */
[----:B---3--:R-:W-:-:S05]  /*9880*/  IADD3 R2, P1, PT, R15, R2, RZ ;  /* 0x000000020f027210 */ /* 0x008fca0007f3e0ff */
[----:B------:R-:W-:Y:S01]  /*9890*/  IMAD.X R3, R21, 0x1, R3, P1 ;  /* 0x0000000115037824 */ /* 0x000fe200008e0603 */
[----:B------:R-:W-:-:S04]  /*98a0*/  LEA R6, P1, R2, UR12, 0x3 ;  /* 0x0000000c02067c11 */ /* 0x000fc8000f8218ff */
[----:B------:R-:W-:Y:S02]  /*98b0*/  LEA.HI.X R7, R2, UR13, R3, 0x3, P1 ;  /* 0x0000000d02077c11 */ /* 0x000fe400088f1c03 */
[----:B------:R-:W-:-:S03]  /*98c0*/  CS2R R2, SRZ ;  /* 0x0000000000027805 */ /* 0x000fc6000001ff00 */
[----:B--2---:R-:W-:Y:S04]  /*98d0*/  STG.E.64 desc[UR8][R6.64+0xc00], R10 ;  /* 0x000c000a06007986 */ /* 0x004fe8000c101b08 */
[----:B0-----:R-:W2:Y:S01]  /*98e0*/  @!P0 LDG.E.64 R2, desc[UR8][R16.64] ;  /* 0x0000000810028981 */ /* 0x001ea2000c1e1b00 */
[----:B------:R-:W0:Y:S03]  /*98f0*/  @!P0 LDC.64 R12, c[0x0][0x3d0] ;  /* 0x0000f400ff0c8b82 */ /* 0x000e260000000a00 */
[----:B------:R3:W5:Y:S01]  /*9900*/  LDS.64 R6, [R18+0xc00] ;  /* 0x000c000012067984 */ /* 0x0007620000000a00 */
[----:B--2---:R-:W-:-:S05]  /*9910*/  IADD3 R2, P1, PT, R15, R2, RZ ;  /* 0x000000020f027210 */ /* 0x004fca0007f3e0ff */
[----:B------:R-:W-:Y:S01]  /*9920*/  IMAD.X R3, R21, 0x1, R3, P1 ;  /* 0x0000000115037824 */ /* 0x000fe200008e0603 */
[----:B-1----:R-:W-:-:S04]  /*9930*/  LEA R4, P1, R2, UR12, 0x3 ;  /* 0x0000000c02047c11 */ /* 0x002fc8000f8218ff */
[----:B------:R-:W-:Y:S02]  /*9940*/  LEA.HI.X R5, R2, UR13, R3, 0x3, P1 ;  /* 0x0000000d02057c11 */ /* 0x000fe400088f1c03 */
[----:B------:R-:W-:-:S03]  /*9950*/  CS2R R2, SRZ ;  /* 0x0000000000027805 */ /* 0x000fc6000001ff00 */
[----:B----4-:R1:W-:Y:S04]  /*9960*/  STG.E.64 desc[UR8][R4.64+0x1800], R8 ;  /* 0x0018000804007986 */ /* 0x0103e8000c101b08 */
[----:B0-----:R-:W2:Y:S01]  /*9970*/  @!P0 LDG.E.64 R2, desc[UR8][R12.64] ;  /* 0x000000080c028981 */ /* 0x001ea2000c1e1b00 */
[----:B------:R-:W-:Y:S02]  /*9980*/  VIADD R0, R0, 0x600 ;  /* 0x0000060000007836 */ /* 0x000fe40000000000 */
[----:B---3--:R-:W-:Y:S01]  /*9990*/  VIADD R18, R18, 0x3000 ;  /* 0x0000300012127836 */ /* 0x008fe20000000000 */
[C---:B--2---:R-:W-:Y:S01]  /*99a0*/  IADD3 R10, P1, PT, R15.reuse, R2, RZ ;  /* 0x000000020f0a7210 */ /* 0x044fe20007f3e0ff */
[----:B------:R-:W-:-:S04]  /*99b0*/  VIADD R15, R15, 0x600 ;  /* 0x000006000f0f7836 */ /* 0x000fc80000000000 */
[----:B------:R-:W-:Y:S01]  /*99c0*/  IMAD.X R3, R21, 0x1, R3, P1 ;  /* 0x0000000115037824 */ /* 0x000fe200008e0603 */
[----:B------:R-:W-:-:S04]  /*99d0*/  LEA R2, P1, R10, UR12, 0x3 ;  /* 0x0000000c0a027c11 */ /* 0x000fc8000f8218ff */
[----:B------:R-:W-:Y:S02]  /*99e0*/  LEA.HI.X R3, R10, UR13, R3, 0x3, P1 ;  /* 0x0000000d0a037c11 */ /* 0x000fe400088f1c03 */
[----:B------:R-:W-:-:S03]  /*99f0*/  ISETP.GE.AND P1, PT, R0, R39, PT ;  /* 0x000000270000720c */ /* 0x000fc60003f26270 */
[----:B-----5:R1:W-:Y:S10]  /*9a00*/  STG.E.64 desc[UR8][R2.64+0x2400], R6 ;  /* 0x0024000602007986 */ /* 0x0203f4000c101b08 */
[----:B------:R-:W-:Y:S05]  /*9a10*/  @!P1 BRA `(.L_x_385) ;  /* 0xfffffffc00549947 */ /* 0x000fea000383ffff */
.L_x_330:
[----:B------:R-:W-:Y:S05]  /*9a20*/  BSYNC.RECONVERGENT B0 ;  /* 0x0000000000007941 */ /* 0x000fea0003800200 */
.L_x_287:
[----:B------:R-:W5:Y:S02]  /*9a30*/  S2R R0, SR_TID.X ;  /* 0x0000000000007919 */ /* 0x000f640000002100 */
[----:B-----5:R-:W-:-:S13]  /*9a40*/  ISETP.NE.AND P0, PT, R0, RZ, PT ;  /* 0x000000ff0000720c */ /* 0x020fda0003f05270 */
[----:B------:R-:W-:Y:S05]  /*9a50*/  @P0 EXIT ;  /* 0x000000000000094d */ /* 0x000fea0003800000 */
[----:B------:R-:W5:Y:S02]  /*9a60*/  LDCU.U8 UR4, c[0x0][0x3b9] ;  /* 0x00007720ff0477ac */ /* 0x000f640008000000 */
[----:B-----5:R-:W-:-:S09]  /*9a70*/  UISETP.NE.AND UP0, UPT, UR4, URZ, UPT ;  /* 0x000000ff0400728c */ /* 0x020fd2000bf05270 */
[----:B------:R-:W-:Y:S05]  /*9a80*/  BRA.U !UP0, `(.L_x_386) ;  /* 0x00000001082c7547 */ /* 0x000fea000b800000 */
[----:B------:R-:W5:Y:S01]  /*9a90*/  LDCU.U8 UR4, c[0x0][0x3b8] ;  /* 0x00007700ff0477ac */ /* 0x000f620008000000 */
[----:B01234-:R-:W0:Y:S01]  /*9aa0*/  LDC.64 R4, c[0x0][0x398] ;  /* 0x0000e600ff047b82 */ /* 0x01fe220000000a00 */
[----:B------:R-:W-:Y:S01]  /*9ab0*/  CS2R R2, SRZ ;  /* 0x0000000000027805 */ /* 0x000fe2000001ff00 */
[----:B-----5:R-:W-:-:S09]  /*9ac0*/  UISETP.NE.AND UP0, UPT, UR4, URZ, UPT ;  /* 0x000000ff0400728c */ /* 0x020fd2000bf05270 */
[----:B------:R-:W-:Y:S05]  /*9ad0*/  BRA.U UP0, `(.L_x_387) ;  /* 0x0000000100087547 */ /* 0x000fea000b800000 */
[----:B------:R-:W1:Y:S02]  /*9ae0*/  LDC.64 R2, c[0x0][0x3d0] ;  /* 0x0000f400ff027b82 */ /* 0x000e640000000a00 */
[----:B-1----:R-:W5:Y:S02]  /*9af0*/  LDG.E.64 R2, desc[UR8][R2.64] ;  /* 0x0000000802027981 */ /* 0x002f64000c1e1b00 */
.L_x_387:
[----:B-----5:R-:W-:-:S04]  /*9b00*/  IADD3 R2, P0, PT, R14, R2, RZ ;  /* 0x000000020e027210 */ /* 0x020fc80007f1e0ff */
[----:B------:R-:W-:-:S05]  /*9b10*/  LEA.HI.X.SX32 R3, R14, R3, 0x1, P0 ;  /* 0x000000030e037211 */ /* 0x000fca00000f0eff */
[----:B0-----:R-:W-:Y:S01]  /*9b20*/  STG.E.64 desc[UR8][R4.64], R2 ;  /* 0x0000000204007986 */ /* 0x001fe2000c101b08 */
[----:B------:R-:W-:Y:S05]  /*9b30*/  EXIT ;  /* 0x000000000000794d */ /* 0x000fea0003800000 */
.L_x_386:
[----:B------:R-:W5:Y:S01]  /*9b40*/  LDCU.U8 UR4, c[0x0][0x3b8] ;  /* 0x00007700ff0477ac */ /* 0x000f620008000000 */
[----:B01234-:R-:W0:Y:S01]  /*9b50*/  LDC.64 R4, c[0x0][0x3d8] ;  /* 0x0000f600ff047b82 */ /* 0x01fe220000000a00 */
[----:B------:R-:W-:Y:S01]  /*9b60*/  CS2R R2, SRZ ;  /* 0x0000000000027805 */ /* 0x000fe2000001ff00 */
[----:B-----5:R-:W-:-:S09]  /*9b70*/  UISETP.NE.AND UP0, UPT, UR4, URZ, UPT ;  /* 0x000000ff0400728c */ /* 0x020fd2000bf05270 */
[----:B------:R-:W-:Y:S05]  /*9b80*/  BRA.U UP0, `(.L_x_388) ;  /* 0x0000000100087547 */ /* 0x000fea000b800000 */
[----:B------:R-:W1:Y:S02]  /*9b90*/  LDC.64 R2, c[0x0][0x3d0] ;  /* 0x0000f400ff027b82 */ /* 0x000e640000000a00 */
[----:B-1----:R-:W5:Y:S02]  /*9ba0*/  LDG.E.64 R2, desc[UR8][R2.64] ;  /* 0x0000000802027981 */ /* 0x002f64000c1e1b00 */
.L_x_388:
[----:B-----5:R-:W-:-:S04]  /*9bb0*/  IADD3 R2, P0, PT, R14, R2, RZ ;  /* 0x000000020e027210 */ /* 0x020fc80007f1e0ff */
[----:B------:R-:W-:-:S05]  /*9bc0*/  LEA.HI.X.SX32 R3, R14, R3, 0x1, P0 ;  /* 0x000000030e037211 */ /* 0x000fca00000f0eff */
[----:B0-----:R-:W-:Y:S01]  /*9bd0*/  STG.E.64 desc[UR8][R4.64], R2 ;  /* 0x0000000204007986 */ /* 0x001fe2000c101b08 */
[----:B------:R-:W-:Y:S05]  /*9be0*/  EXIT ;  /* 0x000000000000794d */ /* 0x000fea0003800000 */
.L_x_235:
[----:B------:R-:W-:Y:S01]  /*9bf0*/  BSSY B0, `(.L_x_389) ;  /* 0x0000006000007945 */ /* 0x000fe20003800000 */
[----:B------:R-:W-:Y:S01]  /*9c00*/  PLOP3.LUT P6, PT, P6, PT, PT, 0x8, 0x80 ;  /* 0x000000000080781c */ /* 0x000fe200037ce170 */
[----:B------:R-:W-:-:S12]  /*9c10*/  IMAD.MOV.U32 R19, RZ, RZ, -0x1 ;  /* 0xffffffffff137424 */ /* 0x000fd800078e00ff */
[----:B------:R-:W-:Y:S05]  /*9c20*/  WARPSYNC.COLLECTIVE R19, `(.L_x_390) ;  /* 0x0000000013087348 */ /* 0x000fea0003c00000 */
[----:B------:R-:W-:Y:S01]  /*9c30*/  VOTE.ANY P6, P6 ;  /* 0x0000000000ff7806 */ /* 0x000fe200030c0100 */
[----:B------:R-:W-:-:S12]  /*9c40*/  ENDCOLLECTIVE ;  /* 0x000000000000791b */ /* 0x000fd80003800000 */
.L_x_390:
[----:B------:R-:W-:Y:S05]  /*9c50*/  BSYNC B0 ;  /* 0x0000000000007941 */ /* 0x000fea0003800000 */
.L_x_389:
[----:B------:R-:W-:Y:S05]  /*9c60*/  BRA `(.L_x_391) ;  /* 0xffffff9000207947 */ /* 0x000fea000383ffff */
.L_x_239:
[----:B------:R-:W-:Y:S01]  /*9c70*/  BSSY B0, `(.L_x_392) ;  /* 0x0000006000007945 */ /* 0x000fe20003800000 */
[----:B------:R-:W-:Y:S01]  /*9c80*/  PLOP3.LUT P6, PT, P6, PT, PT, 0x8, 0x80 ;  /* 0x000000000080781c */ /* 0x000fe200037ce170 */
[----:B------:R-:W-:-:S12]  /*9c90*/  IMAD.MOV.U32 R19, RZ, RZ, -0x1 ;  /* 0xffffffffff137424 */ /* 0x000fd800078e00ff */
[----:B------:R-:W-:Y:S05]  /*9ca0*/  WARPSYNC.COLLECTIVE R19, `(.L_x_393) ;  /* 0x0000000013087348 */ /* 0x000fea0003c00000 */
[----:B------:R-:W-:Y:S01]  /*9cb0*/  VOTE.ANY P6, P6 ;  /* 0x0000000000ff7806 */ /* 0x000fe200030c0100 */
[----:B------:R-:W-:-:S12]  /*9cc0*/  ENDCOLLECTIVE ;  /* 0x000000000000791b */ /* 0x000fd80003800000 */
.L_x_393:
[----:B------:R-:W-:Y:S05]  /*9cd0*/  BSYNC B0 ;  /* 0x0000000000007941 */ /* 0x000fea0003800000 */
.L_x_392:
[----:B------:R-:W-:Y:S05]  /*9ce0*/  BRA `(.L_x_394) ;  /* 0xffffff9000307947 */ /* 0x000fea000383ffff */
.L_x_241:
[----:B------:R-:W0:Y:S01]  /*9cf0*/  S2R R13, SR_GEMASK ;  /* 0x00000000000d7919 */ /* 0x000e220000003c00 */
[----:B------:R-:W-:Y:S01]  /*9d00*/  BSSY B0, `(.L_x_395) ;  /* 0x0000007000007945 */ /* 0x000fe20003800000 */
[----:B------:R-:W-:Y:S01]  /*9d10*/  ISETP.NE.AND P1, PT, R14, 0x65, PT ;  /* 0x000000650e00780c */ /* 0x000fe20003f25270 */
[----:B------:R-:W-:Y:S01]  /*9d20*/  IMAD.MOV.U32 R19, RZ, RZ, -0x1 ;  /* 0xffffffffff137424 */ /* 0x000fe200078e00ff */
[----:B------:R-:W-:-:S13]  /*9d30*/  PLOP3.LUT P5, PT, P5, PT, PT, 0x8, 0x80 ;  /* 0x000000000080781c */ /* 0x000fda0002fae170 */
[----:B0-----:R-:W-:Y:S05]  /*9d40*/  WARPSYNC.COLLECTIVE R19, `(.L_x_396) ;  /* 0x0000000013087348 */ /* 0x001fea0003c00000 */
[----:B------:R-:W-:Y:S01]  /*9d50*/  VOTE.ANY R19, PT, P5 ;  /* 0x0000000000137806 */ /* 0x000fe200028e0100 */
[----:B0-----:R-:W-:Y:S06]  /*9d60*/  ENDCOLLECTIVE ;  /* 0x000000000000791b */ /* 0x001fec0003800000 */
.L_x_396:
[----:B------:R-:W-:Y:S05]  /*9d70*/  BSYNC B0 ;  /* 0x0000000000007941 */ /* 0x000fea0003800000 */
.L_x_395:
[----:B------:R-:W-:Y:S01]  /*9d80*/  LOP3.LUT R19, R19, 0x80000000, R13, 0xec, !PT ;  /* 0x8000000013137812 */ /* 0x000fe200078eec0d */
[----:B------:R-:W-:Y:S02]  /*9d90*/  IMAD.MOV.U32 R17, RZ, RZ, R15 ;  /* 0x000000ffff117224 */ /* 0x000fe400078e000f */
[----:B------:R-:W-:Y:S02]  /*9da0*/  IMAD.MOV.U32 R50, RZ, RZ, 0x1 ;  /* 0x00000001ff327424 */ /* 0x000fe400078e00ff */
[----:B------:R-:W-:Y:S02]  /*9db0*/  VIADD R14, R19, 0xffffffff ;  /* 0xffffffff130e7836 */ /* 0x000fe40000000000 */
[C---:B------:R-:W-:Y:S02]  /*9dc0*/  VIADD R16, R53.reuse, 0x2 ;  /* 0x0000000235107836 */ /* 0x040fe40000000000 */
[----:B------:R-:W-:Y:S01]  /*9dd0*/  VIADD R18, R53, 0x4 ;  /* 0x0000000435127836 */ /* 0x000fe20000000000 */
[----:B------:R-:W-:Y:S01]  /*9de0*/  LOP3.LUT R21, R19, R14, RZ, 0xc, !PT ;  /* 0x0000000e13157212 */ /* 0x000fe200078e0cff */
[----:B------:R-:W-:-:S02]  /*9df0*/  IMAD.MOV.U32 R19, RZ, RZ, -0x1 ;  /* 0xffffffffff137424 */ /* 0x000fc400078e00ff */
[----:B------:R-:W-:-:S03]  /*9e00*/  VIADD R13, R53, 0x8 ;  /* 0x00000008350d7836 */ /* 0x000fc60000000000 */
[----:B------:R-:W0:Y:S02]  /*9e10*/  POPC R21, R21 ;  /* 0x0000001500157309 */ /* 0x000e240000000000 */
[----:B0-----:R-:W-:Y:S01]  /*9e20*/  IMAD.MOV.U32 R14, RZ, RZ, R21 ;  /* 0x000000ffff0e7224 */ /* 0x001fe200078e0015 */
[----:B------:R-:W-:-:S13]  /*9e30*/  ISETP.GE.AND P2, PT, R53, R21, PT ;  /* 0x000000153500720c */ /* 0x000fda0003f46270 */
[----:B------:R-:W-:Y:S05]  /*9e40*/  WARPSYNC.COLLECTIVE R19, `(.L_x_397) ;  /* 0x0000000013087348 */ /* 0x000fea0003c00000 */
[----:B------:R0:W1:Y:S02]  /*9e50*/  SHFL.DOWN P5, R51, R17, R50, R14 ;  /* 0x0800003211337389 */ /* 0x00006400000a000e */
[----:B01----:R-:W-:Y:S05]  /*9e60*/  ENDCOLLECTIVE ;  /* 0x000000000000791b */ /* 0x003fea0003800000 */
.L_x_397:
[----:B------:R-:W-:Y:S01]  /*9e70*/  IMAD.MOV.U32 R50, RZ, RZ, 0x2 ;  /* 0x00000002ff327424 */ /* 0x000fe200078e00ff */
[----:B------:R-:W-:Y:S02]  /*9e80*/  SEL R20, R51, RZ, !P2 ;  /* 0x000000ff33147207 */ /* 0x000fe40005000000 */
[----:B------:R-:W-:-:S03]  /*9e90*/  ISETP.GT.AND P2, PT, R16, R21, PT ;  /* 0x000000151000720c */ /* 0x000fc60003f44270 */
[----:B------:R-:W-:-:S04]  /*9ea0*/  IMAD.IADD R20, R20, 0x1, R15 ;  /* 0x0000000114147824 */ /* 0x000fc800078e020f */
[----:B------:R-:W-:-:S07]  /*9eb0*/  IMAD.MOV.U32 R17, RZ, RZ, R20 ;  /* 0x000000ffff117224 */ /* 0x000fce00078e0014 */
[----:B------:R-:W-:Y:S05]  /*9ec0*/  WARPSYNC.COLLECTIVE R19, `(.L_x_398) ;  /* 0x0000000013087348 */ /* 0x000fea0003c00000 */
[----:B------:R0:W1:Y:S02]  /*9ed0*/  SHFL.DOWN P5, R51, R17, R50, R14 ;  /* 0x0800003211337389 */ /* 0x00006400000a000e */
[----:B01----:R-:W-:Y:S05]  /*9ee0*/  ENDCOLLECTIVE ;  /* 0x000000000000791b */ /* 0x003fea0003800000 */
.L_x_398:
[----:B------:R-:W-:Y:S01]  /*9ef0*/  IMAD.MOV.U32 R50, RZ, RZ, 0x4 ;  /* 0x00000004ff327424 */ /* 0x000fe200078e00ff */
[----:B------:R-:W-:Y:S02]  /*9f00*/  SEL R51, R51, RZ, !P2 ;  /* 0x000000ff33337207 */ /* 0x000fe40005000000 */
[----:B------:R-:W-:-:S03]  /*9f10*/  ISETP.GT.AND P2, PT, R18, R21, PT ;  /* 0x000000151200720c */ /* 0x000fc60003f44270 */
[----:B------:R-:W-:Y:S02]  /*9f20*/  IMAD.IADD R22, R20, 0x1, R51 ;  /* 0x0000000114167824 */ /* 0x000fe400078e0233 */
[----:B------:R-:W-:Y:S02]  /*9f30*/  VIADD R20, R53, 0x10 ;  /* 0x0000001035147836 */ /* 0x000fe40000000000 */
[----:B------:R-:W-:-:S07]  /*9f40*/  IMAD.MOV.U32 R17, RZ, RZ, R22 ;  /* 0x000000ffff117224 */ /* 0x000fce00078e0016 */
[----:B------:R-:W-:Y:S05]  /*9f50*/  WARPSYNC.COLLECTIVE R19, `(.L_x_399) ;  /* 0x0000000013087348 */ /* 0x000fea0003c00000 */
[----:B------:R0:W1:Y:S02]  /*9f60*/  SHFL.DOWN P5, R51, R17, R50, R14 ;  /* 0x0800003211337389 */ /* 0x00006400000a000e */
[----:B01----:R-:W-:Y:S05]  /*9f70*/  ENDCOLLECTIVE ;  /* 0x000000000000791b */ /* 0x003fea0003800000 */
.L_x_399:
        /* <DEDUP_REMOVED lines=8> */
.L_x_400:
        /* <DEDUP_REMOVED lines=8> */
.L_x_401:
[----:B------:R-:W-:Y:S02]  /*a080*/  SEL R16, R51, RZ, !P2 ;  /* 0x000000ff33107207 */ /* 0x000fe40005000000 */
[----:B------:R-:W-:-:S03]  /*a090*/  PLOP3.LUT P5, PT, P1, PT, PT, 0x80, 0x8 ;  /* 0x000000000008781c */ /* 0x000fc60000faf070 */
[----:B------:R-:W-:Y:S02]  /*a0a0*/  IMAD.IADD R21, R15, 0x1, R16 ;  /* 0x000000010f157824 */ /* 0x000fe400078e0210 */
[----:B------:R-:W0:Y:S08]  /*a0b0*/  LDC.64 R14, c[0x0][0x3a0] ;  /* 0x0000e800ff0e7b82 */ /* 0x000e300000000a00 */
[----:B0-----:R-:W-:Y:S05]  /*a0c0*/  WARPSYNC.COLLECTIVE R19, `(.L_x_402) ;  /* 0x0000000013087348 */ /* 0x001fea0003c00000 */
[----:B------:R-:W-:Y:S01]  /*a0d0*/  VOTE.ALL P5, P5 ;  /* 0x0000000000ff7806 */ /* 0x000fe200028a0000 */
[----:B0-----:R-:W-:-:S12]  /*a0e0*/  ENDCOLLECTIVE ;  /* 0x000000000000791b */ /* 0x001fd80003800000 */
.L_x_402:
[----:B------:R-:W-:-:S05]  /*a0f0*/  IADD3 R22, P2, PT, R14, 0x100, RZ ;  /* 0x000001000e167810 */ /* 0x000fca0007f5e0ff */
[----:B------:R-:W-:Y:S01]  /*a100*/  IMAD.X R47, RZ, RZ, R15, P2 ;  /* 0x000000ffff2f7224 */ /* 0x000fe200010e060f */
[----:B------:R-:W-:Y:S07]  /*a110*/  BRA `(.L_x_403) ;  /* 0xffffff8c00c07947 */ /* 0x000fee000383ffff */
.L_x_243:
[----:B------:R-:W-:Y:S01]  /*a120*/  BSSY B0, `(.L_x_404) ;  /* 0x0000006000007945 */ /* 0x000fe20003800000 */
[----:B------:R-:W-:Y:S01]  /*a130*/  PLOP3.LUT P6, PT, P6, PT, PT, 0x8, 0x80 ;  /* 0x000000000080781c */ /* 0x000fe200037ce170 */
[----:B------:R-:W-:-:S12]  /*a140*/  IMAD.MOV.U32 R19, RZ, RZ, -0x1 ;  /* 0xffffffffff137424 */ /* 0x000fd800078e00ff */
[----:B------:R-:W-:Y:S05]  /*a150*/  WARPSYNC.COLLECTIVE R19, `(.L_x_405) ;  /* 0x0000000013087348 */ /* 0x000fea0003c00000 */
[----:B------:R-:W-:Y:S01]  /*a160*/  VOTE.ANY P6, P6 ;  /* 0x0000000000ff7806 */ /* 0x000fe200030c0100 */
[----:B------:R-:W-:-:S12]  /*a170*/  ENDCOLLECTIVE ;  /* 0x000000000000791b */ /* 0x000fd80003800000 */
.L_x_405:
[----:B------:R-:W-:Y:S05]  /*a180*/  BSYNC B0 ;  /* 0x0000000000007941 */ /* 0x000fea0003800000 */
.L_x_404:
[----:B------:R-:W-:Y:S05]  /*a190*/  BRA `(.L_x_406) ;  /* 0xffffff8c00c87947 */ /* 0x000fea000383ffff */
.L_x_247:
[----:B------:R-:W-:Y:S01]  /*a1a0*/  BSSY B0, `(.L_x_407) ;  /* 0x0000006000007945 */ /* 0x000fe20003800000 */
[----:B------:R-:W-:Y:S01]  /*a1b0*/  PLOP3.LUT P6, PT, P6, PT, PT, 0x8, 0x80 ;  /* 0x000000000080781c */ /* 0x000fe200037ce170 */
[----:B------:R-:W-:-:S12]  /*a1c0*/  IMAD.MOV.U32 R19, RZ, RZ, -0x1 ;  /* 0xffffffffff137424 */ /* 0x000fd800078e00ff */
[----:B------:R-:W-:Y:S05]  /*a1d0*/  WARPSYNC.COLLECTIVE R19, `(.L_x_408) ;  /* 0x0000000013087348 */ /* 0x000fea0003c00000 */
[----:B------:R-:W-:Y:S01]  /*a1e0*/  VOTE.ANY P6, P6 ;  /* 0x0000000000ff7806 */ /* 0x000fe200030c0100 */
[----:B------:R-:W-:-:S12]  /*a1f0*/  ENDCOLLECTIVE ;  /* 0x000000000000791b */ /* 0x000fd80003800000 */
.L_x_408:
[----:B------:R-:W-:Y:S05]  /*a200*/  BSYNC B0 ;  /* 0x0000000000007941 */ /* 0x000fea0003800000 */
.L_x_407:
[----:B------:R-:W-:Y:S05]  /*a210*/  BRA `(.L_x_409) ;  /* 0xffffff8c00d87947 */ /* 0x000fea000383ffff */
.L_x_249:
[----:B------:R-:W-:Y:S01]  /*a220*/  BSSY B0, `(.L_x_410) ;  /* 0x0000006000007945 */ /* 0x000fe20003800000 */
[----:B------:R-:W-:Y:S01]  /*a230*/  PLOP3.LUT P5, PT, P5, PT, PT, 0x8, 0x80 ;  /* 0x000000000080781c */ /* 0x000fe20002fae170 */
[----:B------:R-:W-:-:S12]  /*a240*/  IMAD.MOV.U32 R19, RZ, RZ, -0x1 ;  /* 0xffffffffff137424 */ /* 0x000fd800078e00ff */
[----:B------:R-:W-:Y:S05]  /*a250*/  WARPSYNC.COLLECTIVE R19, `(.L_x_411) ;  /* 0x0000000013087348 */ /* 0x000fea0003c00000 */
[----:B------:R-:W-:Y:S01]  /*a260*/  VOTE.ANY R19, PT, P5 ;  /* 0x0000000000137806 */ /* 0x000fe200028e0100 */
[----:B------:R-:W-:Y:S06]  /*a270*/  ENDCOLLECTIVE ;  /* 0x000000000000791b */ /* 0x000fec0003800000 */
.L_x_411:
[----:B------:R-:W-:Y:S05]  /*a280*/  BSYNC B0 ;  /* 0x0000000000007941 */ /* 0x000fea0003800000 */
.L_x_410:
[----:B------:R-:W0:Y:S01]  /*a290*/  S2R R14, SR_GEMASK ;  /* 0x00000000000e7919 */ /* 0x000e220000003c00 */
[----:B------:R-:W-:Y:S02]  /*a2a0*/  IMAD.MOV.U32 R50, RZ, RZ, 0x1 ;  /* 0x00000001ff327424 */ /* 0x000fe400078e00ff */
[----:B------:R-:W-:Y:S01]  /*a2b0*/  VIADD R12, R12, 0xffffffe0 ;  /* 0xffffffe00c0c7836 */ /* 0x000fe20000000000 */
[----:B0-----:R-:W-:-:S05]  /*a2c0*/  LOP3.LUT R19, R19, 0x80000000, R14, 0xec, !PT ;  /* 0x8000000013137812 */ /* 0x001fca00078eec0e */
[----:B------:R-:W-:-:S05]  /*a2d0*/  VIADD R14, R19, 0xffffffff ;  /* 0xffffffff130e7836 */ /* 0x000fca0000000000 */
[----:B------:R-:W-:Y:S01]  /*a2e0*/  LOP3.LUT R15, R19, R14, RZ, 0xc, !PT ;  /* 0x0000000e130f7212 */ /* 0x000fe200078e0cff */
[----:B------:R-:W-:-:S03]  /*a2f0*/  IMAD.MOV.U32 R19, RZ, RZ, -0x1 ;  /* 0xffffffffff137424 */ /* 0x000fc600078e00ff */
[----:B------:R0:W1:Y:S04]  /*a300*/  POPC R14, R15 ;  /* 0x0000000f000e7309 */ /* 0x0000680000000000 */
[----:B01----:R-:W-:Y:S05]  /*a310*/  WARPSYNC.COLLECTIVE R19, `(.L_x_412) ;  /* 0x0000000013087348 */ /* 0x003fea0003c00000 */
[----:B-1----:R1:W2:Y:S02]  /*a320*/  SHFL.DOWN P5, R51, R17, R50, R14 ;  /* 0x0800003211337389 */ /* 0x0022a400000a000e */
[----:B012---:R-:W-:Y:S05]  /*a330*/  ENDCOLLECTIVE ;  /* 0x000000000000791b */ /* 0x007fea0003800000 */
.L_x_412:
[----:B------:R-:W-:Y:S01]  /*a340*/  ISETP.GE.AND P1, PT, R53, R14, PT ;  /* 0x0000000e3500720c */ /* 0x000fe20003f26270 */
[----:B------:R-:W-:-:S03]  /*a350*/  IMAD.MOV.U32 R50, RZ, RZ, 0x2 ;  /* 0x00000002ff327424 */ /* 0x000fc600078e00ff */
[----:B------:R-:W-:-:S05]  /*a360*/  SEL R51, R51, RZ, !P1 ;  /* 0x000000ff33337207 */ /* 0x000fca0004800000 */
[----:B------:R-:W-:Y:S02]  /*a370*/  IMAD.IADD R17, R51, 0x1, R17 ;  /* 0x0000000133117824 */ /* 0x000fe400078e0211 */
[----:B------:R-:W-:-:S05]  /*a380*/  VIADD R51, R53, 0x2 ;  /* 0x0000000235337836 */ /* 0x000fca0000000000 */
[----:B------:R-:W-:-:S13]  /*a390*/  ISETP.GT.AND P1, PT, R51, R14, PT ;  /* 0x0000000e3300720c */ /* 0x000fda0003f24270 */
[----:B------:R-:W-:Y:S05]  /*a3a0*/  WARPSYNC.COLLECTIVE R19, `(.L_x_413) ;  /* 0x0000000013087348 */ /* 0x000fea0003c00000 */
[----:B------:R0:W1:Y:S02]  /*a3b0*/  SHFL.DOWN P5, R51, R17, R50, R14 ;  /* 0x0800003211337389 */ /* 0x00006400000a000e */
[----:B01----:R-:W-:Y:S05]  /*a3c0*/  ENDCOLLECTIVE ;  /* 0x000000000000791b */ /* 0x003fea0003800000 */
.L_x_413:
[----:B------:R-:W-:Y:S01]  /*a3d0*/  IMAD.MOV.U32 R50, RZ, RZ, 0x4 ;  /* 0x00000004ff327424 */ /* 0x000fe200078e00ff */
[----:B------:R-:W-:Y:S02]  /*a3e0*/  SEL R51, R51, RZ, !P1 ;  /* 0x000000ff33337207 */ /* 0x000fe40004800000 */
[----:B------:R-:W-:-:S03]  /*a3f0*/  ISETP.GT.AND P1, PT, R18, R14, PT ;  /* 0x0000000e1200720c */ /* 0x000fc60003f24270 */
[----:B------:R-:W-:-:S10]  /*a400*/  IMAD.IADD R17, R17, 0x1, R51 ;  /* 0x0000000111117824 */ /* 0x000fd400078e0233 */
[----:B------:R-:W-:Y:S05]  /*a410*/  WARPSYNC.COLLECTIVE R19, `(.L_x_414) ;  /* 0x0000000013087348 */ /* 0x000fea0003c00000 */
[----:B------:R0:W1:Y:S02]  /*a420*/  SHFL.DOWN P5, R51, R17, R50, R14 ;  /* 0x0800003211337389 */ /* 0x00006400000a000e */
[----:B01----:R-:W-:Y:S05]  /*a430*/  ENDCOLLECTIVE ;  /* 0x000000000000791b */ /* 0x003fea0003800000 */
.L_x_414:
[----:B------:R-:W-:Y:S01]  /*a440*/  IMAD.MOV.U32 R50, RZ, RZ, 0x8 ;  /* 0x00000008ff327424 */ /* 0x000fe200078e00ff */
[----:B------:R-:W-:Y:S02]  /*a450*/  SEL R51, R51, RZ, !P1 ;  /* 0x000000ff33337207 */ /* 0x000fe40004800000 */
[----:B------:R-:W-:-:S03]  /*a460*/  ISETP.GT.AND P1, PT, R13, R14, PT ;  /* 0x0000000e0d00720c */ /* 0x000fc60003f24270 */
[----:B------:R-:W-:-:S10]  /*a470*/  IMAD.IADD R17, R17, 0x1, R51 ;  /* 0x0000000111117824 */ /* 0x000fd400078e0233 */
[----:B------:R-:W-:Y:S05]  /*a480*/  WARPSYNC.COLLECTIVE R19, `(.L_x_415) ;  /* 0x0000000013087348 */ /* 0x000fea0003c00000 */
[----:B------:R0:W1:Y:S02]  /*a490*/  SHFL.DOWN P5, R51, R17, R50, R14 ;  /* 0x0800003211337389 */ /* 0x00006400000a000e */
[----:B01----:R-:W-:Y:S05]  /*a4a0*/  ENDCOLLECTIVE ;  /* 0x000000000000791b */ /* 0x003fea0003800000 */
.L_x_415:
[----:B------:R-:W-:Y:S01]  /*a4b0*/  IMAD.MOV.U32 R50, RZ, RZ, 0x10 ;  /* 0x00000010ff327424 */ /* 0x000fe200078e00ff */
[----:B------:R-:W-:Y:S02]  /*a4c0*/  SEL R51, R51, RZ, !P1 ;  /* 0x000000ff33337207 */ /* 0x000fe40004800000 */
[----:B------:R-:W-:-:S03]  /*a4d0*/  ISETP.GT.AND P1, PT, R20, R14, PT ;  /* 0x0000000e1400720c */ /* 0x000fc60003f24270 */
[----:B------:R-:W-:-:S10]  /*a4e0*/  IMAD.IADD R17, R17, 0x1, R51 ;  /* 0x0000000111117824 */ /* 0x000fd400078e0233 */
[----:B------:R-:W-:Y:S05]  /*a4f0*/  WARPSYNC.COLLECTIVE R19, `(.L_x_416) ;  /* 0x0000000013087348 */ /* 0x000fea0003c00000 */
[----:B------:R0:W1:Y:S02]  /*a500*/  SHFL.DOWN P5, R51, R17, R50, R14 ;  /* 0x0800003211337389 */ /* 0x00006400000a000e */
[----:B01----:R-:W-:Y:S05]  /*a510*/  ENDCOLLECTIVE ;  /* 0x000000000000791b */ /* 0x003fea0003800000 */
.L_x_416:
[----:B------:R-:W-:Y:S02]  /*a520*/  ISETP.NE.AND P5, PT, R16, 0x65, PT ;  /* 0x000000651000780c */ /* 0x000fe40003fa5270 */
[----:B------:R-:W-:-:S04]  /*a530*/  SEL R51, R51, RZ, !P1 ;  /* 0x000000ff33337207 */ /* 0x000fc80004800000 */
[----:B------:R-:W-:-:S07]  /*a540*/  IADD3 R21, PT, PT, R17, R51, R21 ;  /* 0x0000003311157210 */ /* 0x000fce0007ffe015 */
[----:B------:R-:W-:Y:S05]  /*a550*/  WARPSYNC.COLLECTIVE R19, `(.L_x_417) ;  /* 0x0000000013087348 */ /* 0x000fea0003c00000 */
[----:B------:R-:W-:Y:S01]  /*a560*/  VOTE.ALL P5, P5 ;  /* 0x0000000000ff7806 */ /* 0x000fe200028a0000 */
[----:B------:R-:W-:-:S12]  /*a570*/  ENDCOLLECTIVE ;  /* 0x000000000000791b */ /* 0x000fd80003800000 */
.L_x_417:
[----:B------:R-:W-:Y:S05]  /*a580*/  BRA `(.L_x_418) ;  /* 0xffffff8c00847947 */ /* 0x000fea000383ffff */
.L_x_334:
[----:B------:R-:W-:Y:S01]  /*a590*/  BSSY B1, `(.L_x_419) ;  /* 0x0000006000017945 */ /* 0x000fe20003800000 */
[----:B------:R-:W-:Y:S01]  /*a5a0*/  PLOP3.LUT P6, PT, P6, PT, PT, 0x8, 0x80 ;  /* 0x000000000080781c */ /* 0x000fe200037ce170 */
[----:B------:R-:W-:-:S12]  /*a5b0*/  IMAD.MOV.U32 R19, RZ, RZ, -0x1 ;  /* 0xffffffffff137424 */ /* 0x000fd800078e00ff */
[----:B------:R-:W-:Y:S05]  /*a5c0*/  WARPSYNC.COLLECTIVE R19, `(.L_x_420) ;  /* 0x0000000013087348 */ /* 0x000fea0003c00000 */
[----:B------:R-:W-:Y:S01]  /*a5d0*/  VOTE.ANY P6, P6 ;  /* 0x0000000000ff7806 */ /* 0x000fe200030c0100 */
[----:B------:R-:W-:-:S12]  /*a5e0*/  ENDCOLLECTIVE ;  /* 0x000000000000791b */ /* 0x000fd80003800000 */
.L_x_420:
[----:B------:R-:W-:Y:S05]  /*a5f0*/  BSYNC B1 ;  /* 0x0000000000017941 */ /* 0x000fea0003800000 */
.L_x_419:
[----:B------:R-:W-:Y:S05]  /*a600*/  BRA `(.L_x_421) ;  /* 0xffffffd4009c7947 */ /* 0x000fea000383ffff */
.L_x_338:
[----:B------:R-:W-:Y:S01]  /*a610*/  BSSY B1, `(.L_x_422) ;  /* 0x0000006000017945 */ /* 0x000fe20003800000 */
[----:B------:R-:W-:Y:S01]  /*a620*/  PLOP3.LUT P6, PT, P6, PT, PT, 0x8, 0x80 ;  /* 0x000000000080781c */ /* 0x000fe200037ce170 */
[----:B------:R-:W-:-:S12]  /*a630*/  IMAD.MOV.U32 R19, RZ, RZ, -0x1 ;  /* 0xffffffffff137424 */ /* 0x000fd800078e00ff */
[----:B------:R-:W-:Y:S05]  /*a640*/  WARPSYNC.COLLECTIVE R19, `(.L_x_423) ;  /* 0x0000000013087348 */ /* 0x000fea0003c00000 */
[----:B------:R-:W-:Y:S01]  /*a650*/  VOTE.ANY P6, P6 ;  /* 0x0000000000ff7806 */ /* 0x000fe200030c0100 */
[----:B------:R-:W-:-:S12]  /*a660*/  ENDCOLLECTIVE ;  /* 0x000000000000791b */ /* 0x000fd80003800000 */
.L_x_423:
[----:B------:R-:W-:Y:S05]  /*a670*/  BSYNC B1 ;  /* 0x0000000000017941 */ /* 0x000fea0003800000 */
.L_x_422:
[----:B------:R-:W-:Y:S05]  /*a680*/  BRA `(.L_x_424) ;  /* 0xffffffd400ac7947 */ /* 0x000fea000383ffff */
.L_x_340:
[----:B------:R-:W-:Y:S01]  /*a690*/  BSSY B1, `(.L_x_425) ;  /* 0x0000006000017945 */ /* 0x000fe20003800000 */
[----:B------:R-:W-:Y:S01]  /*a6a0*/  PLOP3.LUT P5, PT, P5, PT, PT, 0x8, 0x80 ;  /* 0x000000000080781c */ /* 0x000fe20002fae170 */
[----:B------:R-:W-:-:S12]  /*a6b0*/  IMAD.MOV.U32 R19, RZ, RZ, -0x1 ;  /* 0xffffffffff137424 */ /* 0x000fd800078e00ff */
[----:B------:R-:W-:Y:S05]  /*a6c0*/  WARPSYNC.COLLECTIVE R19, `(.L_x_426) ;  /* 0x0000000013087348 */ /* 0x000fea0003c00000 */
[----:B------:R-:W-:Y:S01]  /*a6d0*/  VOTE.ANY R19, PT, P5 ;  /* 0x0000000000137806 */ /* 0x000fe200028e0100 */
[----:B------:R-:W-:Y:S06]  /*a6e0*/  ENDCOLLECTIVE ;  /* 0x000000000000791b */ /* 0x000fec0003800000 */
.L_x_426:
[----:B------:R-:W-:Y:S05]  /*a6f0*/  BSYNC B1 ;  /* 0x0000000000017941 */ /* 0x000fea0003800000 */
.L_x_425:
[----:B------:R-:W0:Y:S01]  /*a700*/  S2R R48, SR_GEMASK ;  /* 0x0000000000307919 */ /* 0x000e220000003c00 */
[----:B------:R-:W-:Y:S02]  /*a710*/  IMAD.MOV.U32 R17, RZ, RZ, R37 ;  /* 0x000000ffff117224 */ /* 0x000fe400078e0025 */
[----:B------:R-:W-:Y:S02]  /*a720*/  IMAD.MOV.U32 R50, RZ, RZ, 0x1 ;  /* 0x00000001ff327424 */ /* 0x000fe400078e00ff */
[C---:B------:R-:W-:Y:S02]  /*a730*/  VIADD R38, R46.reuse, 0x4 ;  /* 0x000000042e267836 */ /* 0x040fe40000000000 */
        /* <DEDUP_REMOVED lines=9> */
.L_x_427:
[----:B------:R-:W-:Y:S01]  /*a7d0*/  IMAD.MOV.U32 R50, RZ, RZ, 0x2 ;  /* 0x00000002ff327424 */ /* 0x000fe200078e00ff */
[----:B------:R-:W-:-:S04]  /*a7e0*/  ISETP.GE.AND P5, PT, R46, R14, PT ;  /* 0x0000000e2e00720c */ /* 0x000fc80003fa6270 */
[----:B------:R-:W-:-:S05]  /*a7f0*/  SEL R32, R51, RZ, !P5 ;  /* 0x000000ff33207207 */ /* 0x000fca0006800000 */
[----:B------:R-:W-:Y:S02]  /*a800*/  IMAD.IADD R39, R32, 0x1, R37 ;  /* 0x0000000120277824 */ /* 0x000fe400078e0225 */
[----:B------:R-:W-:Y:S02]  /*a810*/  VIADD R32, R46, 0x2 ;  /* 0x000000022e207836 */ /* 0x000fe40000000000 */
[----:B------:R-:W-:-:S07]  /*a820*/  IMAD.MOV.U32 R17, RZ, RZ, R39 ;  /* 0x000000ffff117224 */ /* 0x000fce00078e0027 */
[----:B------:R-:W-:Y:S05]  /*a830*/  WARPSYNC.COLLECTIVE R19, `(.L_x_428) ;  /* 0x0000000013087348 */ /* 0x000fea0003c00000 */
[----:B------:R0:W1:Y:S02]  /*a840*/  SHFL.DOWN P5, R51, R17, R50, R14 ;  /* 0x0800003211337389 */ /* 0x00006400000a000e */
[----:B01----:R-:W-:Y:S05]  /*a850*/  ENDCOLLECTIVE ;  /* 0x000000000000791b */ /* 0x003fea0003800000 */
.L_x_428:
[----:B------:R-:W-:Y:S01]  /*a860*/  IMAD.MOV.U32 R50, RZ, RZ, 0x4 ;  /* 0x00000004ff327424 */ /* 0x000fe200078e00ff */
[----:B------:R-:W-:-:S04]  /*a870*/  ISETP.GT.AND P5, PT, R32, R14, PT ;  /* 0x0000000e2000720c */ /* 0x000fc80003fa4270 */
[----:B------:R-:W-:-:S05]  /*a880*/  SEL R18, R51, RZ, !P5 ;  /* 0x000000ff33127207 */ /* 0x000fca0006800000 */
[----:B------:R-:W-:Y:S02]  /*a890*/  IMAD.IADD R41, R39, 0x1, R18 ;  /* 0x0000000127297824 */ /* 0x000fe400078e0212 */
[----:B------:R-:W-:Y:S02]  /*a8a0*/  VIADD R39, R46, 0x8 ;  /* 0x000000082e277836 */ /* 0x000fe40000000000 */
[----:B------:R-:W-:-:S07]  /*a8b0*/  IMAD.MOV.U32 R17, RZ, RZ, R41 ;  /* 0x000000ffff117224 */ /* 0x000fce00078e0029 */
[----:B------:R-:W-:Y:S05]  /*a8c0*/  WARPSYNC.COLLECTIVE R19, `(.L_x_429) ;  /* 0x0000000013087348 */ /* 0x000fea0003c00000 */
[----:B------:R0:W1:Y:S02]  /*a8d0*/  SHFL.DOWN P5, R51, R17, R50, R14 ;  /* 0x0800003211337389 */ /* 0x00006400000a000e */
[----:B01----:R-:W-:Y:S05]  /*a8e0*/  ENDCOLLECTIVE ;  /* 0x000000000000791b */ /* 0x003fea0003800000 */
.L_x_429:
[----:B------:R-:W-:Y:S01]  /*a8f0*/  IMAD.MOV.U32 R50, RZ, RZ, 0x8 ;  /* 0x00000008ff327424 */ /* 0x000fe200078e00ff */
[----:B------:R-:W-:-:S04]  /*a900*/  ISETP.GT.AND P5, PT, R38, R14, PT ;  /* 0x0000000e2600720c */ /* 0x000fc80003fa4270 */
[----:B------:R-:W-:-:S05]  /*a910*/  SEL R18, R51, RZ, !P5 ;  /* 0x000000ff33127207 */ /* 0x000fca0006800000 */
[----:B------:R-:W-:-:S04]  /*a920*/  IMAD.IADD R37, R41, 0x1, R18 ;  /* 0x0000000129257824 */ /* 0x000fc800078e0212 */
[----:B------:R-:W-:-:S07]  /*a930*/  IMAD.MOV.U32 R17, RZ, RZ, R37 ;  /* 0x000000ffff117224 */ /* 0x000fce00078e0025 */
[----:B------:R-:W-:Y:S05]  /*a940*/  WARPSYNC.COLLECTIVE R19, `(.L_x_430) ;  /* 0x0000000013087348 */ /* 0x000fea0003c00000 */
[----:B------:R0:W1:Y:S02]  /*a950*/  SHFL.DOWN P5, R51, R17, R50, R14 ;  /* 0x0800003211337389 */ /* 0x00006400000a000e */
[----:B01----:R-:W-:Y:S05]  /*a960*/  ENDCOLLECTIVE ;  /* 0x000000000000791b */ /* 0x003fea0003800000 */
.L_x_430:
        /* <DEDUP_REMOVED lines=8> */
.L_x_431:
[----:B------:R-:W-:-:S04]  /*a9f0*/  ISETP.GT.AND P5, PT, R42, R14, PT ;  /* 0x0000000e2a00720c */ /* 0x000fc80003fa4270 */
[----:B------:R-:W-:Y:S02]  /*aa00*/  SEL R18, R51, RZ, !P5 ;  /* 0x000000ff33127207 */ /* 0x000fe40006800000 */
[----:B------:R-:W-:-:S03]  /*aa10*/  ISETP.NE.AND P5, PT, R36, 0x65, PT ;  /* 0x000000652400780c */ /* 0x000fc60003fa5270 */
[----:B------:R-:W-:Y:S02]  /*aa20*/  IMAD.IADD R43, R41, 0x1, R18 ;  /* 0x00000001292b7824 */ /* 0x000fe400078e0212 */
[----:B------:R-:W0:Y:S02]  /*aa30*/  LDC.64 R18, c[0x0][0x3a0] ;  /* 0x0000e800ff127b82 */ /* 0x000e240000000a00 */
[----:B0-----:R-:W-:-:S05]  /*aa40*/  IADD3 R18, P6, PT, R18, 0x100, RZ ;  /* 0x0000010012127810 */ /* 0x001fca0007fde0ff */
[----:B------:R-:W-:Y:S02]  /*aa50*/  IMAD.X R44, RZ, RZ, R19, P6 ;  /* 0x000000ffff2c7224 */ /* 0x000fe400030e0613 */
[----:B------:R-:W-:-:S07]  /*aa60*/  IMAD.MOV.U32 R19, RZ, RZ, -0x1 ;  /* 0xffffffffff137424 */ /* 0x000fce00078e00ff */
[----:B------:R-:W-:Y:S05]  /*aa70*/  WARPSYNC.COLLECTIVE R19, `(.L_x_432) ;  /* 0x0000000013087348 */ /* 0x000fea0003c00000 */
[----:B------:R-:W-:Y:S01]  /*aa80*/  VOTE.ALL P5, P5 ;  /* 0x0000000000ff7806 */ /* 0x000fe200028a0000 */
[----:B------:R-:W-:-:S12]  /*aa90*/  ENDCOLLECTIVE ;  /* 0x000000000000791b */ /* 0x000fd80003800000 */
.L_x_432:
[----:B------:R-:W-:Y:S05]  /*aaa0*/  BRA `(.L_x_433) ;  /* 0xffffffd400407947 */ /* 0x000fea000383ffff */
.L_x_342:
[----:B------:R-:W-:Y:S01]  /*aab0*/  BSSY B1, `(.L_x_434) ;  /* 0x0000006000017945 */ /* 0x000fe20003800000 */
[----:B------:R-:W-:Y:S01]  /*aac0*/  PLOP3.LUT P6, PT, P6, PT, PT, 0x8, 0x80 ;  /* 0x000000000080781c */ /* 0x000fe200037ce170 */
[----:B------:R-:W-:-:S12]  /*aad0*/  IMAD.MOV.U32 R19, RZ, RZ, -0x1 ;  /* 0xffffffffff137424 */ /* 0x000fd800078e00ff */
[----:B------:R-:W-:Y:S05]  /*aae0*/  WARPSYNC.COLLECTIVE R19, `(.L_x_435) ;  /* 0x0000000013087348 */ /* 0x000fea0003c00000 */
[----:B------:R-:W-:Y:S01]  /*aaf0*/  VOTE.ANY P6, P6 ;  /* 0x0000000000ff7806 */ /* 0x000fe200030c0100 */
[----:B------:R-:W-:-:S12]  /*ab00*/  ENDCOLLECTIVE ;  /* 0x000000000000791b */ /* 0x000fd80003800000 */
.L_x_435:
[----:B------:R-:W-:Y:S05]  /*ab10*/  BSYNC B1 ;  /* 0x0000000000017941 */ /* 0x000fea0003800000 */
.L_x_434:
[----:B------:R-:W-:Y:S05]  /*ab20*/  BRA `(.L_x_436) ;  /* 0xffffffd400447947 */ /* 0x000fea000383ffff */
.L_x_346:
[----:B------:R-:W-:Y:S01]  /*ab30*/  BSSY B1, `(.L_x_437) ;  /* 0x0000006000017945 */ /* 0x000fe20003800000 */
[----:B------:R-:W-:Y:S01]  /*ab40*/  PLOP3.LUT P6, PT, P6, PT, PT, 0x8, 0x80 ;  /* 0x000000000080781c */ /* 0x000fe200037ce170 */
[----:B------:R-:W-:-:S12]  /*ab50*/  IMAD.MOV.U32 R19, RZ, RZ, -0x1 ;  /* 0xffffffffff137424 */ /* 0x000fd800078e00ff */
[----:B------:R-:W-:Y:S05]  /*ab60*/  WARPSYNC.COLLECTIVE R19, `(.L_x_438) ;  /* 0x0000000013087348 */ /* 0x000fea0003c00000 */
[----:B------:R-:W-:Y:S01]  /*ab70*/  VOTE.ANY P6, P6 ;  /* 0x0000000000ff7806 */ /* 0x000fe200030c0100 */
[----:B------:R-:W-:-:S12]  /*ab80*/  ENDCOLLECTIVE ;  /* 0x000000000000791b */ /* 0x000fd80003800000 */
.L_x_438:
[----:B------:R-:W-:Y:S05]  /*ab90*/  BSYNC B1 ;  /* 0x0000000000017941 */ /* 0x000fea0003800000 */
.L_x_437:
[----:B------:R-:W-:Y:S05]  /*aba0*/  BRA `(.L_x_439) ;  /* 0xffffffd400587947 */ /* 0x000fea000383ffff */
.L_x_348:
[----:B------:R-:W-:Y:S01]  /*abb0*/  BSSY B1, `(.L_x_440) ;  /* 0x0000006000017945 */ /* 0x000fe20003800000 */
[----:B------:R-:W-:Y:S01]  /*abc0*/  PLOP3.LUT P5, PT, P5, PT, PT, 0x8, 0x80 ;  /* 0x000000000080781c */ /* 0x000fe20002fae170 */
[----:B------:R-:W-:-:S12]  /*abd0*/  IMAD.MOV.U32 R19, RZ, RZ, -0x1 ;  /* 0xffffffffff137424 */ /* 0x000fd800078e00ff */
[----:B------:R-:W-:Y:S05]  /*abe0*/  WARPSYNC.COLLECTIVE R19, `(.L_x_441) ;  /* 0x0000000013087348 */ /* 0x000fea0003c00000 */
[----:B------:R-:W-:Y:S01]  /*abf0*/  VOTE.ANY R19, PT, P5 ;  /* 0x0000000000137806 */ /* 0x000fe200028e0100 */
[----:B------:R-:W-:Y:S06]  /*ac00*/  ENDCOLLECTIVE ;  /* 0x000000000000791b */ /* 0x000fec0003800000 */
.L_x_441:
[----:B------:R-:W-:Y:S05]  /*ac10*/  BSYNC B1 ;  /* 0x0000000000017941 */ /* 0x000fea0003800000 */
.L_x_440:
        /* <DEDUP_REMOVED lines=11> */
.L_x_442:
[----:B------:R-:W-:Y:S01]  /*acd0*/  IMAD.MOV.U32 R50, RZ, RZ, 0x2 ;  /* 0x00000002ff327424 */ /* 0x000fe200078e00ff */
[----:B------:R-:W-:-:S04]  /*ace0*/  ISETP.GE.AND P5, PT, R46, R14, PT ;  /* 0x0000000e2e00720c */ /* 0x000fc80003fa6270 */
[----:B------:R-:W-:-:S05]  /*acf0*/  SEL R52, R51, RZ, !P5 ;  /* 0x000000ff33347207 */ /* 0x000fca0006800000 */
[----:B------:R-:W-:-:S04]  /*ad00*/  IMAD.IADD R41, R52, 0x1, R37 ;  /* 0x0000000134297824 */ /* 0x000fc800078e0225 */
[----:B------:R-:W-:-:S07]  /*ad10*/  IMAD.MOV.U32 R17, RZ, RZ, R41 ;  /* 0x000000ffff117224 */ /* 0x000fce00078e0029 */
[----:B------:R-:W-:Y:S05]  /*ad20*/  WARPSYNC.COLLECTIVE R19, `(.L_x_443) ;  /* 0x0000000013087348 */ /* 0x000fea0003c00000 */
[----:B------:R0:W1:Y:S02]  /*ad30*/  SHFL.DOWN P5, R51, R17, R50, R14 ;  /* 0x0800003211337389 */ /* 0x00006400000a000e */
[----:B01----:R-:W-:Y:S05]  /*ad40*/  ENDCOLLECTIVE ;  /* 0x000000000000791b */ /* 0x003fea0003800000 */
.L_x_443:
        /* <DEDUP_REMOVED lines=8> */
.L_x_444:
        /* <DEDUP_REMOVED lines=8> */
.L_x_445:
        /* <DEDUP_REMOVED lines=8> */
.L_x_446:
[----:B------:R-:W-:-:S04]  /*aed0*/  ISETP.GT.AND P5, PT, R42, R14, PT ;  /* 0x0000000e2a00720c */ /* 0x000fc80003fa4270 */
[----:B------:R-:W-:Y:S02]  /*aee0*/  SEL R51, R51, RZ, !P5 ;  /* 0x000000ff33337207 */ /* 0x000fe40006800000 */
[----:B------:R-:W-:Y:S02]  /*aef0*/  ISETP.NE.AND P5, PT, R36, 0x65, PT ;  /* 0x000000652400780c */ /* 0x000fe40003fa5270 */
[----:B------:R-:W-:-:S11]  /*af00*/  IADD3 R43, PT, PT, R40, R51, R43 ;  /* 0x00000033282b7210 */ /* 0x000fd60007ffe02b */
[----:B------:R-:W-:Y:S05]  /*af10*/  WARPSYNC.COLLECTIVE R19, `(.L_x_447) ;  /* 0x0000000013087348 */ /* 0x000fea0003c00000 */
[----:B------:R-:W-:Y:S01]  /*af20*/  VOTE.ALL P5, P5 ;  /* 0x0000000000ff7806 */ /* 0x000fe200028a0000 */
[----:B------:R-:W-:-:S12]  /*af30*/  ENDCOLLECTIVE ;  /* 0x000000000000791b */ /* 0x000fd80003800000 */
.L_x_447:
[----:B------:R-:W-:Y:S05]  /*af40*/  BRA `(.L_x_448) ;  /* 0xffffffd000f07947 */ /* 0x000fea000383ffff */
.L_x_449:
        /* <DEDUP_REMOVED lines=11> */
.L_x_669:


//--------------------- .text._ZN3cub18CUB_300001_SM_10006detail10merge_sort26DeviceMergeSortMergeKernelINS2_10policy_hubIPyE9Policy600ES5_PNS0_8NullTypeES5_S9_y9CustomOpTyS8_EEvbT2_T3_T4_PT6_PT7_T5_PSD_SD_NS1_7vsmem_tE --------------------------
	.section	.text._ZN3cub18CUB_300001_SM_10006detail10merge_sort26DeviceMergeSortMergeKernelINS2_10policy_hubIPyE9Policy600ES5_PNS0_8NullTypeES5_S9_y9CustomOpTyS8_EEvbT2_T3_T4_PT6_PT7_T5_PSD_SD_NS1_7vsmem_tE,"ax",@progbits
	.align	128
        .global         _ZN3cub18CUB_300001_SM_10006detail10merge_sort26DeviceMergeSortMergeKernelINS2_10policy_hubIPyE9Policy600ES5_PNS0_8NullTypeES5_S9_y9CustomOpTyS8_EEvbT2_T3_T4_PT6_PT7_T5_PSD_SD_NS1_7vsmem_tE
        .type           _ZN3cub18CUB_300001_SM_10006detail10merge_sort26DeviceMergeSortMergeKernelINS2_10policy_hubIPyE9Policy600ES5_PNS0_8NullTypeES5_S9_y9CustomOpTyS8_EEvbT2_T3_T4_PT6_PT7_T5_PSD_SD_NS1_7vsmem_tE,@function
        .size           _ZN3cub18CUB_300001_SM_10006detail10merge_sort26DeviceMergeSortMergeKernelINS2_10policy_hubIPyE9Policy600ES5_PNS0_8NullTypeES5_S9_y9CustomOpTyS8_EEvbT2_T3_T4_PT6_PT7_T5_PSD_SD_NS1_7vsmem_tE,(.L_x_670 - _ZN3cub18CUB_300001_SM_10006detail10merge_sort26DeviceMergeSortMergeKernelINS2_10policy_hubIPyE9Policy600ES5_PNS0_8NullTypeES5_S9_y9CustomOpTyS8_EEvbT2_T3_T4_PT6_PT7_T5_PSD_SD_NS1_7vsmem_tE)
        .other          _ZN3cub18CUB_300001_SM_10006detail10merge_sort26DeviceMergeSortMergeKernelINS2_10policy_hubIPyE9Policy600ES5_PNS0_8NullTypeES5_S9_y9CustomOpTyS8_EEvbT2_T3_T4_PT6_PT7_T5_PSD_SD_NS1_7vsmem_tE,@"STO_CUDA_ENTRY STV_DEFAULT"
_ZN3cub18CUB_300001_SM_10006detail10merge_sort26DeviceMergeSortMergeKernelINS2_10policy_hubIPyE9Policy600ES5_PNS0_8NullTypeES5_S9_y9CustomOpTyS8_EEvbT2_T3_T4_PT6_PT7_T5_PSD_SD_NS1_7vsmem_tE:
.text._ZN3cub18CUB_300001_SM_10006detail10merge_sort26DeviceMergeSortMergeKernelINS2_10policy_hubIPyE9Policy600ES5_PNS0_8NullTypeES5_S9_y9CustomOpTyS8_EEvbT2_T3_T4_PT6_PT7_T5_PSD_SD_NS1_7vsmem_tE:
[----:B------:R-:W-:Y:S08]  /*0000*/  LDC R1, c[0x0][0x37c] ;  /* 0x0000df00ff017b82 */ /* 0x000ff00000000800 */
[----:B------:R-:W0:Y:S01]  /*0010*/  S2UR UR22, SR_CTAID.X ;  /* 0x00000000001679c3 */ /* 0x000e220000002500 */
[----:B------:R-:W1:Y:S01]  /*0020*/  LDCU UR4, c[0x0][0x370] ;  /* 0x00006e00ff0477ac */ /* 0x000e620008000800 */
[----:B------:R-:W2:Y:S01]  /*0030*/  S2R R0, SR_TID.X ;  /* 0x0000000000007919 */ /* 0x000ea20000002100 */
[----:B------:R-:W3:Y:S01]  /*0040*/  LDCU.64 UR14, c[0x0][0x358] ;  /* 0x00006b00ff0e77ac */ /* 0x000ee20008000a00 */
[----:B------:R-:W4:Y:S01]  /*0050*/  LDCU.64 UR8, c[0x0][0x3c0] ;  /* 0x00007800ff0877ac */ /* 0x000f220008000a00 */
[----:B-1----:R-:W-:-:S04]  /*0060*/  UIADD3 UR4, UPT, UPT, UR4, -0x1, URZ ;  /* 0xffffffff04047890 */ /* 0x002fc8000fffe0ff */
[----:B0-----:R-:W-:-:S09]  /*0070*/  UISETP.GE.U32.AND UP0, UPT, UR22, UR4, UPT ;  /* 0x000000041600728c */ /* 0x001fd2000bf06070 */
[----:B---34-:R-:W-:Y:S05]  /*0080*/  BRA.U UP0, `(.L_x_450) ;  /* 0x0000002100d87547 */ /* 0x018fea000b800000 */
[----:B------:R-:W0:Y:S01]  /*0090*/  LDCU.64 UR4, c[0x0][0x3b8] ;  /* 0x00007700ff0477ac */ /* 0x000e220008000a00 */
[----:B------:R-:W1:Y:S01]  /*00a0*/  LDCU.64 UR12, c[0x0][0x398] ;  /* 0x00007300ff0c77ac */ /* 0x000e620008000a00 */
[----:B------:R-:W3:Y:S01]  /*00b0*/  LDCU.U8 UR10, c[0x0][0x380] ;  /* 0x00007000ff0a77ac */ /* 0x000ee20008000000 */
[----:B0-----:R-:W-:-:S04]  /*00c0*/  ULEA UR4, UP0, UR22, UR4, 0x3 ;  /* 0x0000000416047291 */ /* 0x001fc8000f8018ff */
[----:B------:R-:W-:Y:S02]  /*00d0*/  ULEA.HI.X UR5, UR22, UR5, URZ, 0x3, UP0 ;  /* 0x0000000516057291 */ /* 0x000fe400080f1cff */
[----:B------:R-:W-:-:S04]  /*00e0*/  IMAD.U32 R4, RZ, RZ, UR4 ;  /* 0x00000004ff047e24 */ /* 0x000fc8000f8e00ff */
[----:B------:R-:W-:-:S05]  /*00f0*/  IMAD.U32 R5, RZ, RZ, UR5 ;  /* 0x00000005ff057e24 */ /* 0x000fca000f8e00ff */
[----:B------:R-:W4:Y:S04]  /*0100*/  LDG.E.64 R2, desc[UR14][R4.64] ;  /* 0x0000000e04027981 */ /* 0x000f28000c1e1b00 */
[----:B------:R4:W5:Y:S01]  /*0110*/  LDG.E.64 R6, desc[UR14][R4.64+0x8] ;  /* 0x0000080e04067981 */ /* 0x000962000c1e1b00 */
[----:B------:R-:W-:Y:S01]  /*0120*/  UIADD3 UR6, UP0, UPT, URZ, -UR8, URZ ;  /* 0x80000008ff067290 */ /* 0x000fe2000ff1e0ff */
[----:B------:R-:W-:Y:S01]  /*0130*/  ACQBULK ;  /* 0x000000000000782e */ /* 0x000fe20000000000 */
[----:B------:R-:W-:Y:S02]  /*0140*/  UIMAD.WIDE.U32 UR4, UR8, 0x400, URZ ;  /* 0x00000400080478a5 */ /* 0x000fe4000f8e00ff */
[----:B------:R-:W-:Y:S02]  /*0150*/  ULOP3.LUT UR17, UR6, UR22, URZ, 0xc0, !UPT ;  /* 0x0000001606117292 */ /* 0x000fe4000f8ec0ff */
[----:B------:R-:W-:-:S02]  /*0160*/  USHF.L.U32 UR19, UR9, 0xa, URZ ;  /* 0x0000000a09137899 */ /* 0x000fc400080006ff */
[----:B------:R-:W-:Y:S02]  /*0170*/  USHF.L.U32 UR20, UR17, 0xb, URZ ;  /* 0x0000000b11147899 */ /* 0x000fe400080006ff */
[----:B------:R-:W-:Y:S02]  /*0180*/  UIADD3 UR19, UPT, UPT, UR5, UR19, URZ ;  /* 0x0000001305137290 */ /* 0x000fe4000fffe0ff */
[----:B------:R-:W-:Y:S02]  /*0190*/  USHF.L.U64.HI UR21, UR17, 0xb, URZ ;  /* 0x0000000b11157899 */ /* 0x000fe400080102ff */
[----:B-1----:R-:W-:Y:S02]  /*01a0*/  UIADD3 UR11, UP1, UPT, -UR20, UR12, URZ ;  /* 0x0000000c140b7290 */ /* 0x002fe4000ff3e1ff */
[----:B------:R-:W-:Y:S02]  /*01b0*/  ULOP3.LUT UR5, UR6, UR22, URZ, 0xfc, !UPT ;  /* 0x0000001606057292 */ /* 0x000fe4000f8efcff */
[----:B------:R-:W-:-:S02]  /*01c0*/  ULOP3.LUT UR18, UR4, 0xfffff800, URZ, 0xc0, !UPT ;  /* 0xfffff80004127892 */ /* 0x000fc4000f8ec0ff */
[----:B------:R-:W-:Y:S02]  /*01d0*/  UIADD3.X UR12, UPT, UPT, ~UR21, UR13, URZ, UP1, !UPT ;  /* 0x0000000d150c7290 */ /* 0x000fe40008ffe5ff */
[----:B------:R-:W-:Y:S02]  /*01e0*/  UIADD3.X UR7, UPT, UPT, URZ, ~UR9, URZ, UP0, !UPT ;  /* 0x80000009ff077290 */ /* 0x000fe400087fe4ff */
[----:B------:R-:W-:Y:S02]  /*01f0*/  UIADD3 UR17, UP1, UPT, UR22, -UR17, URZ ;  /* 0x8000001116117290 */ /* 0x000fe4000ff3e0ff */
[----:B------:R-:W-:Y:S02]  /*0200*/  UISETP.NE.U32.AND UP0, UPT, UR5, -0x1, UPT ;  /* 0xffffffff0500788c */ /* 0x000fe4000bf05070 */
[----:B------:R-:W-:Y:S02]  /*0210*/  UIADD3.X UR9, UPT, UPT, URZ, -0x1, URZ, UP1, !UPT ;  /* 0xffffffffff097890 */ /* 0x000fe40008ffe4ff */
[----:B------:R-:W-:-:S02]  /*0220*/  UISETP.NE.U32.AND UP2, UPT, UR17, -0x1, UPT ;  /* 0xffffffff1100788c */ /* 0x000fc4000bf45070 */
[----:B---3--:R-:W-:Y:S02]  /*0230*/  UPRMT UR10, UR10, 0x8880, URZ ;  /* 0x000088800a0a7896 */ /* 0x008fe400080000ff */
[----:B------:R-:W-:Y:S02]  /*0240*/  UISETP.GT.U32.AND UP3, UPT, UR11, UR18, UPT ;  /* 0x000000120b00728c */ /* 0x000fe4000bf64070 */
[----:B------:R-:W-:Y:S01]  /*0250*/  UISETP.NE.AND.EX UP2, UPT, UR9, -0x1, UPT, UP2 ;  /* 0xffffffff0900788c */ /* 0x000fe2000bf45320 */
[----:B------:R-:W-:Y:S01]  /*0260*/  UMOV UR8, 0x7ff ;  /* 0x000007ff00087882 */ /* 0x000fe20000000000 */
[----:B------:R-:W-:Y:S02]  /*0270*/  UISETP.GT.U32.AND.EX UP3, UPT, UR12, UR19, UPT, UP3 ;  /* 0x000000130c00728c */ /* 0x000fe4000bf64130 */
[----:B------:R-:W-:Y:S02]  /*0280*/  USHF.L.U32 UR16, UR17, 0xb, URZ ;  /* 0x0000000b11107899 */ /* 0x000fe400080006ff */
[----:B------:R-:W-:-:S02]  /*0290*/  UISETP.NE.AND.EX UP0, UPT, UR7, -0x1, UPT, UP0 ;  /* 0xffffffff0700788c */ /* 0x000fc4000bf05300 */
[----:B------:R-:W-:Y:S01]  /*02a0*/  USEL UR7, UR8, 0x800, !UP2 ;  /* 0x0000080008077887 */ /* 0x000fe2000d000000 */
[----:B------:R-:W-:Y:S01]  /*02b0*/  UMOV UR6, UR10 ;  /* 0x0000000a00067c82 */ /* 0x000fe20008000000 */
[----:B------:R-:W-:Y:S02]  /*02c0*/  USHF.L.U64.HI UR17, UR17, 0xb, UR9 ;  /* 0x0000000b11117899 */ /* 0x000fe40008010209 */
[----:B------:R-:W-:Y:S02]  /*02d0*/  USEL UR9, UR11, UR18, UP3 ;  /* 0x000000120b097287 */ /* 0x000fe40009800000 */
[----:B------:R-:W-:Y:S02]  /*02e0*/  USEL UR10, UR12, UR19, UP3 ;  /* 0x000000130c0a7287 */ /* 0x000fe40009800000 */
[----:B------:R-:W-:Y:S02]  /*02f0*/  UISETP.LT.U32.AND UP1, UPT, UR18, UR11, UPT ;  /* 0x0000000b1200728c */ /* 0x000fe4000bf21070 */
[----:B------:R-:W-:-:S04]  /*0300*/  UIADD3 UR9, UP2, UPT, UR9, -UR18, URZ ;  /* 0x8000001209097290 */ /* 0x000fc8000ff5e0ff */
[----:B------:R-:W-:Y:S01]  /*0310*/  UIADD3.X UR10, UPT, UPT, UR10, ~UR19, URZ, UP2, !UPT ;  /* 0x800000130a0a7290 */ /* 0x000fe200097fe4ff */
[----:B----4-:R-:W-:Y:S02]  /*0320*/  IADD3 R4, P0, PT, R2, -UR20, RZ ;  /* 0x8000001402047c10 */ /* 0x010fe4000ff1e0ff */
[----:B-----5:R-:W-:Y:S02]  /*0330*/  R2UR UR4, R6 ;  /* 0x00000000060472ca */ /* 0x020fe400000e0000 */
[----:B------:R-:W-:Y:S02]  /*0340*/  R2UR UR24, R4 ;  /* 0x00000000041872ca */ /* 0x000fe400000e0000 */
[----:B------:R-:W-:Y:S02]  /*0350*/  R2UR UR5, R7 ;  /* 0x00000000070572ca */ /* 0x000fe400000e0000 */
[----:B------:R-:W-:-:S04]  /*0360*/  IADD3.X R4, PT, PT, R3, ~UR21, RZ, P0, !PT ;  /* 0x8000001503047c10 */ /* 0x000fc800087fe4ff */
[----:B------:R-:W-:-:S03]  /*0370*/  R2UR UR13, R4 ;  /* 0x00000000040d72ca */ /* 0x000fc600000e0000 */
[----:B------:R-:W-:Y:S02]  /*0380*/  UIADD3 UR23, UP4, UPT, UR4, -UR20, URZ ;  /* 0x8000001404177290 */ /* 0x000fe4000ff9e0ff */
[----:B------:R-:W-:Y:S02]  /*0390*/  UIADD3 UR8, UP3, UPT, -UR24, UR16, URZ ;  /* 0x0000001018087290 */ /* 0x000fe4000ff7e1ff */
[----:B------:R-:W-:Y:S02]  /*03a0*/  UIADD3.X UR5, UPT, UPT, UR5, ~UR21, URZ, UP4, !UPT ;  /* 0x8000001505057290 */ /* 0x000fe4000a7fe4ff */
[----:B------:R-:W-:Y:S02]  /*03b0*/  UIADD3 UR4, UP4, UP5, -UR23, UR7, UR16 ;  /* 0x0000000717047290 */ /* 0x000fe4000fd9e110 */
[----:B------:R-:W-:Y:S02]  /*03c0*/  UISETP.LT.U32.AND UP2, UPT, UR8, UR9, UPT ;  /* 0x000000090800728c */ /* 0x000fe4000bf41070 */
[----:B------:R-:W-:-:S02]  /*03d0*/  UIADD3.X UR7, UPT, UPT, ~UR13, UR17, URZ, UP3, !UPT ;  /* 0x000000110d077290 */ /* 0x000fc40009ffe5ff */
[----:B------:R-:W-:Y:S02]  /*03e0*/  UIADD3.X UR5, UPT, UPT, ~UR5, URZ, UR17, UP4, UP5 ;  /* 0x000000ff05057290 */ /* 0x000fe4000a7ea511 */
[----:B------:R-:W-:Y:S02]  /*03f0*/  UISETP.LT.U32.AND.EX UP3, UPT, UR19, UR12, UPT, UP1 ;  /* 0x0000000c1300728c */ /* 0x000fe4000bf61110 */
[----:B------:R-:W-:Y:S02]  /*0400*/  USEL UR4, UR18, UR4, !UP0 ;  /* 0x0000000412047287 */ /* 0x000fe4000c000000 */
[----:B------:R-:W-:Y:S02]  /*0410*/  USEL UR5, UR19, UR5, !UP0 ;  /* 0x0000000513057287 */ /* 0x000fe4000c000000 */
[----:B------:R-:W-:Y:S02]  /*0420*/  @!UP0 USEL UR23, UR18, UR11, UP3 ;  /* 0x0000000b12178287 */ /* 0x000fe40009800000 */
[----:B------:R-:W-:-:S02]  /*0430*/  UISETP.NE.AND UP0, UPT, UR6, URZ, UPT ;  /* 0x000000ff0600728c */ /* 0x000fc4000bf05270 */
[----:B------:R-:W-:Y:S02]  /*0440*/  UISETP.LT.U32.AND UP4, UPT, UR4, UR9, UPT ;  /* 0x000000090400728c */ /* 0x000fe4000bf81070 */
[----:B------:R-:W-:Y:S01]  /*0450*/  UISETP.LT.U32.AND.EX UP1, UPT, UR7, UR10, UPT, UP2 ;  /* 0x0000000a0700728c */ /* 0x000fe2000bf21120 */
[----:B------:R-:W-:Y:S01]  /*0460*/  IMAD.U32 R5, RZ, RZ, UR23 ;  /* 0x00000017ff057e24 */ /* 0x000fe2000f8e00ff */
[----:B------:R-:W-:Y:S02]  /*0470*/  UISETP.LT.U32.AND.EX UP2, UPT, UR5, UR10, UPT, UP4 ;  /* 0x0000000a0500728c */ /* 0x000fe4000bf41140 */
[----:B------:R-:W-:Y:S01]  /*0480*/  USEL UR5, UR8, UR9, UP1 ;  /* 0x0000000908057287 */ /* 0x000fe20008800000 */
[----:B------:R-:W-:Y:S01]  /*0490*/  VIADD R5, R5, -UR24 ;  /* 0x8000001805057c36 */ /* 0x000fe20008000000 */
[----:B------:R-:W-:Y:S02]  /*04a0*/  USEL UR4, UR4, UR9, UP2 ;  /* 0x0000000904047287 */ /* 0x000fe40009000000 */
[----:B------:R-:W-:-:S02]  /*04b0*/  USEL UR6, UR7, UR10, UP1 ;  /* 0x0000000a07067287 */ /* 0x000fc40008800000 */
[----:B------:R-:W-:Y:S01]  /*04c0*/  UIADD3 UR4, UPT, UPT, UR4, -UR5, URZ ;  /* 0x8000000504047290 */ /* 0x000fe2000fffe0ff */
[----:B------:R-:W-:Y:S11]  /*04d0*/  BRA.U !UP0, `(.L_x_451) ;  /* 0x0000000508ac7547 */ /* 0x000ff6000b800000 */
[----:B------:R-:W-:Y:S01]  /*04e0*/  UIADD3 UR5, UP1, UP2, UR5, UR20, UR18 ;  /* 0x0000001405057290 */ /* 0x000fe2000fa3e012 */
[C-C-:B--2---:R-:W-:Y:S01]  /*04f0*/  IMAD.IADD R11, R0.reuse, 0x1, -R5.reuse ;  /* 0x00000001000b7824 */ /* 0x144fe200078e0a05 */
[C---:B------:R-:W-:Y:S01]  /*0500*/  ISETP.GE.AND P0, PT, R0.reuse, R5, PT ;  /* 0x000000050000720c */ /* 0x040fe20003f06270 */
[C---:B------:R-:W-:Y:S01]  /*0510*/  VIADD R4, R0.reuse, 0x100 ;  /* 0x0000010000047836 */ /* 0x040fe20000000000 */
[----:B------:R-:W-:Y:S01]  /*0520*/  UIADD3.X UR6, UPT, UPT, UR6, UR21, UR19, UP1, UP2 ;  /* 0x0000001506067290 */ /* 0x000fe20008fe4413 */
[C---:B------:R-:W-:Y:S01]  /*0530*/  VIADD R6, R0.reuse, 0x200 ;  /* 0x0000020000067836 */ /* 0x040fe20000000000 */
[----:B------:R-:W-:Y:S01]  /*0540*/  SEL R9, R0, R11, !P0 ;  /* 0x0000000b00097207 */ /* 0x000fe20004000000 */
[--C-:B------:R-:W-:Y:S01]  /*0550*/  IMAD.IADD R7, R4, 0x1, -R5.reuse ;  /* 0x0000000104077824 */ /* 0x100fe200078e0a05 */
[----:B------:R-:W-:Y:S01]  /*0560*/  SEL R8, R2, UR5, !P0 ;  /* 0x0000000502087c07 */ /* 0x000fe2000c000000 */
[----:B------:R-:W-:Y:S01]  /*0570*/  VIADD R10, R0, 0x300 ;  /* 0x00000300000a7836 */ /* 0x000fe20000000000 */
[-C--:B------:R-:W-:Y:S01]  /*0580*/  ISETP.GE.AND P2, PT, R4, R5.reuse, PT ;  /* 0x000000050400720c */ /* 0x080fe20003f46270 */
[--C-:B------:R-:W-:Y:S01]  /*0590*/  IMAD.IADD R13, R6, 0x1, -R5.reuse ;  /* 0x00000001060d7824 */ /* 0x100fe200078e0a05 */
[----:B------:R-:W-:Y:S01]  /*05a0*/  IADD3 R9, P1, PT, R9, R8, RZ ;  /* 0x0000000809097210 */ /* 0x000fe20007f3e0ff */
[--C-:B------:R-:W-:Y:S01]  /*05b0*/  IMAD.IADD R8, R10, 0x1, -R5.reuse ;  /* 0x000000010a087824 */ /* 0x100fe200078e0a05 */
[----:B------:R-:W-:Y:S01]  /*05c0*/  ISETP.GE.AND P4, PT, R6, R5, PT ;  /* 0x000000050600720c */ /* 0x000fe20003f86270 */
[----:B------:R-:W-:Y:S01]  /*05d0*/  VIADD R18, R0, 0x600 ;  /* 0x0000060000127836 */ /* 0x000fe20000000000 */
[----:B------:R-:W-:Y:S01]  /*05e0*/  SEL R12, R4, R7, !P2 ;  /* 0x00000007040c7207 */ /* 0x000fe20005000000 */
[----:B------:R-:W-:Y:S01]  /*05f0*/  VIADD R26, R0, 0x700 ;  /* 0x00000700001a7836 */ /* 0x000fe20000000000 */
[----:B------:R-:W-:Y:S01]  /*0600*/  SEL R15, R2, UR5, !P2 ;  /* 0x00000005020f7c07 */ /* 0x000fe2000d000000 */
[----:B------:R-:W0:Y:S01]  /*0610*/  LDCU.64 UR8, c[0x0][0x388] ;  /* 0x00007100ff0877ac */ /* 0x000e220008000a00 */
[----:B------:R-:W-:Y:S01]  /*0620*/  ISETP.GE.AND P6, PT, R10, R5, PT ;  /* 0x000000050a00720c */ /* 0x000fe20003fc6270 */
[----:B------:R-:W-:Y:S01]  /*0630*/  IMAD.IADD R23, R26, 0x1, -R5 ;  /* 0x000000011a177824 */ /* 0x000fe200078e0a05 */
[----:B------:R-:W-:-:S02]  /*0640*/  SHF.R.S32.HI R7, RZ, 0x1f, R7 ;  /* 0x0000001fff077819 */ /* 0x000fc40000011407 */
[----:B------:R-:W-:Y:S02]  /*0650*/  IADD3 R12, P3, PT, R12, R15, RZ ;  /* 0x0000000f0c0c7210 */ /* 0x000fe40007f7e0ff */
[----:B------:R-:W-:Y:S02]  /*0660*/  SEL R6, R6, R13, !P4 ;  /* 0x0000000d06067207 */ /* 0x000fe40006000000 */
[----:B------:R-:W-:Y:S02]  /*0670*/  SEL R17, R2, UR5, !P4 ;  /* 0x0000000502117c07 */ /* 0x000fe4000e000000 */
[----:B------:R-:W-:Y:S02]  /*0680*/  SEL R14, R10, R8, !P6 ;  /* 0x000000080a0e7207 */ /* 0x000fe40007000000 */
[----:B------:R-:W-:Y:S02]  /*0690*/  SEL R16, R3, UR6, !P2 ;  /* 0x0000000603107c07 */ /* 0x000fe4000d000000 */
[----:B------:R-:W-:-:S02]  /*06a0*/  SEL R15, R2, UR5, !P6 ;  /* 0x00000005020f7c07 */ /* 0x000fc4000f000000 */
[----:B------:R-:W-:Y:S02]  /*06b0*/  SEL R7, R7, RZ, P2 ;  /* 0x000000ff07077207 */ /* 0x000fe40001000000 */
[----:B------:R-:W-:Y:S02]  /*06c0*/  LOP3.LUT R4, R0, 0x400, RZ, 0xfc, !PT ;  /* 0x0000040000047812 */ /* 0x000fe400078efcff */
[----:B------:R-:W-:Y:S01]  /*06d0*/  SHF.R.S32.HI R13, RZ, 0x1f, R13 ;  /* 0x0000001fff0d7819 */ /* 0x000fe2000001140d */
[----:B------:R-:W-:Y:S01]  /*06e0*/  IMAD.X R7, R7, 0x1, R16, P3 ;  /* 0x0000000107077824 */ /* 0x000fe200018e0610 */
[----:B------:R-:W-:Y:S01]  /*06f0*/  IADD3 R10, P5, PT, R6, R17, RZ ;  /* 0x00000011060a7210 */ /* 0x000fe20007fbe0ff */
[----:B------:R-:W-:Y:S01]  /*0700*/  VIADD R16, R0, 0x500 ;  /* 0x0000050000107836 */ /* 0x000fe20000000000 */
[----:B------:R-:W-:Y:S01]  /*0710*/  IADD3 R14, P2, PT, R14, R15, RZ ;  /* 0x0000000f0e0e7210 */ /* 0x000fe20007f5e0ff */
[----:B------:R-:W-:Y:S01]  /*0720*/  IMAD.IADD R15, R4, 0x1, -R5 ;  /* 0x00000001040f7824 */ /* 0x000fe200078e0a05 */
[----:B------:R-:W-:-:S02]  /*0730*/  SEL R6, R3, UR6, !P4 ;  /* 0x0000000603067c07 */ /* 0x000fc4000e000000 */
[----:B------:R-:W-:Y:S02]  /*0740*/  SEL R19, R13, RZ, P4 ;  /* 0x000000ff0d137207 */ /* 0x000fe40002000000 */
[C---:B------:R-:W-:Y:S02]  /*0750*/  ISETP.GE.AND P3, PT, R4.reuse, R5, PT ;  /* 0x000000050400720c */ /* 0x040fe40003f66270 */
[----:B------:R-:W-:Y:S01]  /*0760*/  SHF.R.S32.HI R8, RZ, 0x1f, R8 ;  /* 0x0000001fff087819 */ /* 0x000fe20000011408 */
[----:B------:R-:W-:Y:S01]  /*0770*/  IMAD.X R19, R19, 0x1, R6, P5 ;  /* 0x0000000113137824 */ /* 0x000fe200028e0606 */
[----:B------:R-:W-:Y:S01]  /*0780*/  SEL R4, R4, R15, !P3 ;  /* 0x0000000f04047207 */ /* 0x000fe20005800000 */
[----:B------:R-:W-:Y:S01]  /*0790*/  IMAD.IADD R6, R16, 0x1, -R5 ;  /* 0x0000000110067824 */ /* 0x000fe200078e0a05 */
[----:B------:R-:W-:Y:S02]  /*07a0*/  SEL R13, R2, UR5, !P3 ;  /* 0x00000005020d7c07 */ /* 0x000fe4000d800000 */
[----:B------:R-:W-:-:S02]  /*07b0*/  ISETP.GE.AND P4, PT, R16, R5, PT ;  /* 0x000000051000720c */ /* 0x000fc40003f86270 */
[----:B------:R-:W-:Y:S02]  /*07c0*/  IADD3 R4, P5, PT, R4, R13, RZ ;  /* 0x0000000d04047210 */ /* 0x000fe40007fbe0ff */
[----:B------:R-:W-:Y:S02]  /*07d0*/  SEL R20, R3, UR6, !P6 ;  /* 0x0000000603147c07 */ /* 0x000fe4000f000000 */
[----:B------:R-:W-:Y:S01]  /*07e0*/  SEL R21, R8, RZ, P6 ;  /* 0x000000ff08157207 */ /* 0x000fe20003000000 */
[----:B------:R-:W-:Y:S01]  /*07f0*/  IMAD.IADD R8, R18, 0x1, -R5 ;  /* 0x0000000112087824 */ /* 0x000fe200078e0a05 */
[----:B------:R-:W-:Y:S02]  /*0800*/  SEL R13, R16, R6, !P4 ;  /* 0x00000006100d7207 */ /* 0x000fe40006000000 */
[----:B------:R-:W-:Y:S01]  /*0810*/  SEL R16, R2, UR5, !P4 ;  /* 0x0000000502107c07 */ /* 0x000fe2000e000000 */
[----:B------:R-:W-:Y:S01]  /*0820*/  IMAD.X R21, R21, 0x1, R20, P2 ;  /* 0x0000000115157824 */ /* 0x000fe200010e0614 */
[----:B------:R-:W-:-:S02]  /*0830*/  ISETP.GE.AND P6, PT, R18, R5, PT ;  /* 0x000000051200720c */ /* 0x000fc40003fc6270 */
[----:B------:R-:W-:Y:S02]  /*0840*/  IADD3 R13, P2, PT, R13, R16, RZ ;  /* 0x000000100d0d7210 */ /* 0x000fe40007f5e0ff */
[----:B------:R-:W-:Y:S02]  /*0850*/  SHF.R.S32.HI R16, RZ, 0x1f, R11 ;  /* 0x0000001fff107819 */ /* 0x000fe4000001140b */
[----:B------:R-:W-:Y:S02]  /*0860*/  SHF.R.S32.HI R15, RZ, 0x1f, R15 ;  /* 0x0000001fff0f7819 */ /* 0x000fe4000001140f */
[----:B------:R-:W-:Y:S02]  /*0870*/  SEL R16, R16, RZ, P0 ;  /* 0x000000ff10107207 */ /* 0x000fe40000000000 */
[----:B------:R-:W-:Y:S02]  /*0880*/  SEL R25, R3, UR6, !P0 ;  /* 0x0000000603197c07 */ /* 0x000fe4000c000000 */
[----:B------:R-:W-:-:S02]  /*0890*/  SEL R17, R18, R8, !P6 ;  /* 0x0000000812117207 */ /* 0x000fc40007000000 */
[----:B------:R-:W-:Y:S01]  /*08a0*/  SEL R20, R2, UR5, !P6 ;  /* 0x0000000502147c07 */ /* 0x000fe2000f000000 */
[----:B------:R-:W-:Y:S01]  /*08b0*/  IMAD.X R16, R16, 0x1, R25, P1 ;  /* 0x0000000110107824 */ /* 0x000fe200008e0619 */
[----:B------:R-:W-:Y:S02]  /*08c0*/  ISETP.GE.AND P0, PT, R26, R5, PT ;  /* 0x000000051a00720c */ /* 0x000fe40003f06270 */
[----:B------:R-:W-:Y:S02]  /*08d0*/  SEL R11, R3, UR6, !P3 ;  /* 0x00000006030b7c07 */ /* 0x000fe4000d800000 */
[----:B------:R-:W-:Y:S02]  /*08e0*/  SEL R18, R15, RZ, P3 ;  /* 0x000000ff0f127207 */ /* 0x000fe40001800000 */
[----:B------:R-:W-:Y:S02]  /*08f0*/  IADD3 R15, P3, PT, R17, R20, RZ ;  /* 0x00000014110f7210 */ /* 0x000fe40007f7e0ff */
[----:B------:R-:W-:Y:S01]  /*0900*/  SHF.R.S32.HI R6, RZ, 0x1f, R6 ;  /* 0x0000001fff067819 */ /* 0x000fe20000011406 */
[----:B------:R-:W-:Y:S01]  /*0910*/  IMAD.X R11, R18, 0x1, R11, P5 ;  /* 0x00000001120b7824 */ /* 0x000fe200028e060b */
[----:B------:R-:W-:-:S02]  /*0920*/  SEL R26, R26, R23, !P0 ;  /* 0x000000171a1a7207 */ /* 0x000fc40004000000 */
[----:B------:R-:W-:Y:S02]  /*0930*/  SEL R17, R2, UR5, !P0 ;  /* 0x0000000502117c07 */ /* 0x000fe4000c000000 */
[----:B------:R-:W-:Y:S02]  /*0940*/  SHF.R.S32.HI R8, RZ, 0x1f, R8 ;  /* 0x0000001fff087819 */ /* 0x000fe40000011408 */
[----:B------:R-:W-:Y:S02]  /*0950*/  SHF.R.S32.HI R23, RZ, 0x1f, R23 ;  /* 0x0000001fff177819 */ /* 0x000fe40000011417 */
[C---:B------:R-:W-:Y:S02]  /*0960*/  SEL R20, R3.reuse, UR6, !P4 ;  /* 0x0000000603147c07 */ /* 0x040fe4000e000000 */
[C---:B------:R-:W-:Y:S02]  /*0970*/  SEL R22, R3.reuse, UR6, !P6 ;  /* 0x0000000603167c07 */ /* 0x040fe4000f000000 */
[----:B------:R-:W-:-:S02]  /*0980*/  SEL R24, R3, UR6, !P0 ;  /* 0x0000000603187c07 */ /* 0x000fc4000c000000 */
[----:B------:R-:W-:Y:S02]  /*0990*/  SEL R25, R6, RZ, P4 ;  /* 0x000000ff06197207 */ /* 0x000fe40002000000 */
[----:B------:R-:W-:Y:S02]  /*09a0*/  IADD3 R17, P1, PT, R26, R17, RZ ;  /* 0x000000111a117210 */ /* 0x000fe40007f3e0ff */
[----:B------:R-:W-:Y:S01]  /*09b0*/  SEL R3, R8, RZ, P6 ;  /* 0x000000ff08037207 */ /* 0x000fe20003000000 */
[----:B------:R-:W-:Y:S01]  /*09c0*/  IMAD.X R20, R25, 0x1, R20, P2 ;  /* 0x0000000119147824 */ /* 0x000fe200010e0614 */
[----:B------:R-:W-:Y:S02]  /*09d0*/  SEL R23, R23, RZ, P0 ;  /* 0x000000ff17177207 */ /* 0x000fe40000000000 */
[----:B0-----:R-:W-:Y:S01]  /*09e0*/  LEA R2, P0, R9, UR8, 0x3 ;  /* 0x0000000809027c11 */ /* 0x001fe2000f8018ff */
[----:B------:R-:W-:Y:S01]  /*09f0*/  IMAD.X R22, R3, 0x1, R22, P3 ;  /* 0x0000000103167824 */ /* 0x000fe200018e0616 */
[----:B------:R-:W-:Y:S01]  /*0a00*/  LEA R8, P2, R10, UR8, 0x3 ;  /* 0x000000080a087c11 */ /* 0x000fe2000f8418ff */
[----:B------:R-:W-:Y:S01]  /*0a10*/  IMAD.X R24, R23, 0x1, R24, P1 ;  /* 0x0000000117187824 */ /* 0x000fe200008e0618 */
[----:B------:R-:W-:-:S02]  /*0a20*/  LEA R6, P1, R12, UR8, 0x3 ;  /* 0x000000080c067c11 */ /* 0x000fc4000f8218ff */
[----:B------:R-:W-:Y:S02]  /*0a30*/  LEA R18, P3, R14, UR8, 0x3 ;  /* 0x000000080e127c11 */ /* 0x000fe4000f8618ff */
[----:B------:R-:W-:Y:S02]  /*0a40*/  LEA.HI.X R3, R9, UR9, R16, 0x3, P0 ;  /* 0x0000000909037c11 */ /* 0x000fe400080f1c10 */
[----:B------:R-:W-:Y:S02]  /*0a50*/  LEA.HI.X R9, R10, UR9, R19, 0x3, P2 ;  /* 0x000000090a097c11 */ /* 0x000fe400090f1c13 */
[----:B------:R-:W-:Y:S02]  /*0a60*/  LEA.HI.X R7, R12, UR9, R7, 0x3, P1 ;  /* 0x000000090c077c11 */ /* 0x000fe400088f1c07 */
[----:B------:R-:W-:Y:S01]  /*0a70*/  LEA.HI.X R19, R14, UR9, R21, 0x3, P3 ;  /* 0x000000090e137c11 */ /* 0x000fe200098f1c15 */
[----:B------:R-:W5:Y:S01]  /*0a80*/  LDG.E.64 R2, desc[UR14][R2.64] ;  /* 0x0000000e02027981 */ /* 0x000f62000c1e1b00 */
[----:B------:R-:W-:-:S02]  /*0a90*/  LEA R12, P1, R13, UR8, 0x3 ;  /* 0x000000080d0c7c11 */ /* 0x000fc4000f8218ff */
[----:B------:R-:W-:Y:S01]  /*0aa0*/  LEA R14, P2, R15, UR8, 0x3 ;  /* 0x000000080f0e7c11 */ /* 0x000fe2000f8418ff */
[----:B------:R-:W5:Y:S01]  /*0ab0*/  LDG.E.64 R6, desc[UR14][R6.64] ;  /* 0x0000000e06067981 */ /* 0x000f62000c1e1b00 */
[----:B------:R-:W-:Y:S02]  /*0ac0*/  LEA R16, P3, R17, UR8, 0x3 ;  /* 0x0000000811107c11 */ /* 0x000fe4000f8618ff */
[----:B------:R-:W-:Y:S01]  /*0ad0*/  LEA R10, P0, R4, UR8, 0x3 ;  /* 0x00000008040a7c11 */ /* 0x000fe2000f8018ff */
[----:B------:R-:W5:Y:S01]  /*0ae0*/  LDG.E.64 R8, desc[UR14][R8.64] ;  /* 0x0000000e08087981 */ /* 0x000f62000c1e1b00 */
[----:B------:R-:W-:Y:S02]  /*0af0*/  LEA.HI.X R13, R13, UR9, R20, 0x3, P1 ;  /* 0x000000090d0d7c11 */ /* 0x000fe400088f1c14 */
[----:B------:R-:W-:Y:S01]  /*0b00*/  LEA.HI.X R15, R15, UR9, R22, 0x3, P2 ;  /* 0x000000090f0f7c11 */ /* 0x000fe200090f1c16 */
[----:B------:R-:W5:Y:S01]  /*0b10*/  LDG.E.64 R18, desc[UR14][R18.64] ;  /* 0x0000000e12127981 */ /* 0x000f62000c1e1b00 */
[----:B------:R-:W-:-:S02]  /*0b20*/  LEA.HI.X R17, R17, UR9, R24, 0x3, P3 ;  /* 0x0000000911117c11 */ /* 0x000fc400098f1c18 */
[----:B------:R-:W-:Y:S01]  /*0b30*/  LEA.HI.X R11, R4, UR9, R11, 0x3, P0 ;  /* 0x00000009040b7c11 */ /* 0x000fe200080f1c0b */
[----:B------:R-:W5:Y:S04]  /*0b40*/  LDG.E.64 R12, desc[UR14][R12.64] ;  /* 0x0000000e0c0c7981 */ /* 0x000f68000c1e1b00 */
[----:B------:R0:W5:Y:S04]  /*0b50*/  LDG.E.64 R20, desc[UR14][R10.64] ;  /* 0x0000000e0a147981 */ /* 0x000168000c1e1b00 */
[----:B------:R-:W5:Y:S04]  /*0b60*/  LDG.E.64 R14, desc[UR14][R14.64] ;  /* 0x0000000e0e0e7981 */ /* 0x000f68000c1e1b00 */
[----:B------:R-:W5:Y:S01]  /*0b70*/  LDG.E.64 R16, desc[UR14][R16.64] ;  /* 0x0000000e10107981 */ /* 0x000f62000c1e1b00 */
[----:B------:R-:W-:Y:S05]  /*0b80*/  BRA `(.L_x_452) ;  /* 0x0000000400a87947 */ /* 0x000fea0003800000 */
.L_x_451:
        /* <DEDUP_REMOVED lines=9> */
[--C-:B------:R-:W-:Y:S01]  /*0c20*/  IMAD.IADD R15, R10, 0x1, -R5.reuse ;  /* 0x000000010a0f7824 */ /* 0x100fe200078e0a05 */
[----:B------:R-:W-:Y:S01]  /*0c30*/  ISETP.GE.AND P2, PT, R6, R5, PT ;  /* 0x000000050600720c */ /* 0x000fe20003f46270 */
[----:B------:R-:W-:Y:S01]  /*0c40*/  VIADD R18, R0, 0x500 ;  /* 0x0000050000127836 */ /* 0x000fe20000000000 */
[----:B------:R-:W-:Y:S01]  /*0c50*/  IADD3 R7, P1, PT, R4, R7, RZ ;  /* 0x0000000704077210 */ /* 0x000fe20007f3e0ff */
[----:B------:R-:W-:Y:S01]  /*0c60*/  VIADD R4, R0, 0x300 ;  /* 0x0000030000047836 */ /* 0x000fe20000000000 */
[----:B------:R-:W-:Y:S01]  /*0c70*/  SEL R6, R6, R13, !P2 ;  /* 0x0000000d06067207 */ /* 0x000fe20005000000 */
[----:B------:R-:W-:Y:S01]  /*0c80*/  VIADD R20, R0, 0x600 ;  /* 0x0000060000147836 */ /* 0x000fe20000000000 */
[----:B------:R-:W-:Y:S01]  /*0c90*/  SEL R9, R2, UR5, !P2 ;  /* 0x0000000502097c07 */ /* 0x000fe2000d000000 */
[----:B------:R-:W-:Y:S01]  /*0ca0*/  IMAD.IADD R8, R4, 0x1, -R5 ;  /* 0x0000000104087824 */ /* 0x000fe200078e0a05 */
[----:B------:R-:W-:Y:S01]  /*0cb0*/  SHF.R.S32.HI R13, RZ, 0x1f, R13 ;  /* 0x0000001fff0d7819 */ /* 0x000fe2000001140d */
[----:B------:R-:W-:Y:S01]  /*0cc0*/  VIADD R26, R0, 0x700 ;  /* 0x00000700001a7836 */ /* 0x000fe20000000000 */
[-C--:B------:R-:W-:Y:S01]  /*0cd0*/  ISETP.GE.AND P4, PT, R10, R5.reuse, PT ;  /* 0x000000050a00720c */ /* 0x080fe20003f86270 */
[----:B------:R-:W0:Y:S01]  /*0ce0*/  LDCU.64 UR8, c[0x0][0x3a0] ;  /* 0x00007400ff0877ac */ /* 0x000e220008000a00 */
[----:B------:R-:W-:Y:S01]  /*0cf0*/  ISETP.GE.AND P6, PT, R4, R5, PT ;  /* 0x000000050400720c */ /* 0x000fe20003fc6270 */
[----:B------:R-:W-:Y:S01]  /*0d00*/  IMAD.IADD R23, R26, 0x1, -R5 ;  /* 0x000000011a177824 */ /* 0x000fe200078e0a05 */
[----:B------:R-:W-:-:S02]  /*0d10*/  IADD3 R9, P3, PT, R6, R9, RZ ;  /* 0x0000000906097210 */ /* 0x000fc40007f7e0ff */
[----:B------:R-:W-:Y:S02]  /*0d20*/  SEL R14, R3, UR6, !P2 ;  /* 0x00000006030e7c07 */ /* 0x000fe4000d000000 */
[----:B------:R-:W-:Y:S02]  /*0d30*/  SEL R13, R13, RZ, P2 ;  /* 0x000000ff0d0d7207 */ /* 0x000fe40001000000 */
[----:B------:R-:W-:Y:S02]  /*0d40*/  LOP3.LUT R6, R0, 0x400, RZ, 0xfc, !PT ;  /* 0x0000040000067812 */ /* 0x000fe400078efcff */
[----:B------:R-:W-:Y:S01]  /*0d50*/  SEL R17, R10, R15, !P4 ;  /* 0x0000000f0a117207 */ /* 0x000fe20006000000 */
[----:B------:R-:W-:Y:S01]  /*0d60*/  IMAD.X R14, R13, 0x1, R14, P3 ;  /* 0x000000010d0e7824 */ /* 0x000fe200018e060e */
[----:B------:R-:W-:Y:S02]  /*0d70*/  SEL R19, R4, R8, !P6 ;  /* 0x0000000804137207 */ /* 0x000fe40007000000 */
[----:B------:R-:W-:-:S02]  /*0d80*/  SEL R12, R2, UR5, !P6 ;  /* 0x00000005020c7c07 */ /* 0x000fc4000f000000 */
[----:B------:R-:W-:Y:S02]  /*0d90*/  SEL R10, R2, UR5, !P4 ;  /* 0x00000005020a7c07 */ /* 0x000fe4000e000000 */
[----:B------:R-:W-:Y:S01]  /*0da0*/  SHF.R.S32.HI R4, RZ, 0x1f, R15 ;  /* 0x0000001fff047819 */ /* 0x000fe2000001140f */
[C---:B------:R-:W-:Y:S01]  /*0db0*/  IMAD.IADD R15, R6.reuse, 0x1, -R5 ;  /* 0x00000001060f7824 */ /* 0x040fe200078e0a05 */
[----:B------:R-:W-:Y:S02]  /*0dc0*/  ISETP.GE.AND P3, PT, R6, R5, PT ;  /* 0x000000050600720c */ /* 0x000fe40003f66270 */
[----:B------:R-:W-:Y:S02]  /*0dd0*/  IADD3 R12, P2, PT, R19, R12, RZ ;  /* 0x0000000c130c7210 */ /* 0x000fe40007f5e0ff */
[----:B------:R-:W-:Y:S02]  /*0de0*/  IADD3 R10, P5, PT, R17, R10, RZ ;  /* 0x0000000a110a7210 */ /* 0x000fe40007fbe0ff */
[----:B------:R-:W-:-:S02]  /*0df0*/  SEL R19, R3, UR6, !P4 ;  /* 0x0000000603137c07 */ /* 0x000fc4000e000000 */
[----:B------:R-:W-:Y:S02]  /*0e00*/  SEL R4, R4, RZ, P4 ;  /* 0x000000ff04047207 */ /* 0x000fe40002000000 */
[----:B------:R-:W-:Y:S01]  /*0e10*/  SEL R16, R6, R15, !P3 ;  /* 0x0000000f06107207 */ /* 0x000fe20005800000 */
[----:B------:R-:W-:Y:S01]  /*0e20*/  IMAD.IADD R6, R18, 0x1, -R5 ;  /* 0x0000000112067824 */ /* 0x000fe200078e0a05 */
[----:B------:R-:W-:Y:S01]  /*0e30*/  SEL R13, R2, UR5, !P3 ;  /* 0x00000005020d7c07 */ /* 0x000fe2000d800000 */
[----:B------:R-:W-:Y:S01]  /*0e40*/  IMAD.X R19, R4, 0x1, R19, P5 ;  /* 0x0000000104137824 */ /* 0x000fe200028e0613 */
[----:B------:R-:W-:Y:S02]  /*0e50*/  SHF.R.S32.HI R8, RZ, 0x1f, R8 ;  /* 0x0000001fff087819 */ /* 0x000fe40000011408 */
[----:B------:R-:W-:Y:S02]  /*0e60*/  IADD3 R4, P5, PT, R16, R13, RZ ;  /* 0x0000000d10047210 */ /* 0x000fe40007fbe0ff */
[----:B------:R-:W-:-:S02]  /*0e70*/  SEL R21, R3, UR6, !P6 ;  /* 0x0000000603157c07 */ /* 0x000fc4000f000000 */
[----:B------:R-:W-:Y:S01]  /*0e80*/  SEL R16, R8, RZ, P6 ;  /* 0x000000ff08107207 */ /* 0x000fe20003000000 */
[----:B------:R-:W-:Y:S01]  /*0e90*/  IMAD.IADD R8, R20, 0x1, -R5 ;  /* 0x0000000114087824 */ /* 0x000fe200078e0a05 */
[-C--:B------:R-:W-:Y:S02]  /*0ea0*/  ISETP.GE.AND P4, PT, R18, R5.reuse, PT ;  /* 0x000000051200720c */ /* 0x080fe40003f86270 */
[----:B------:R-:W-:Y:S01]  /*0eb0*/  ISETP.GE.AND P6, PT, R20, R5, PT ;  /* 0x000000051400720c */ /* 0x000fe20003fc6270 */
[----:B------:R-:W-:Y:S01]  /*0ec0*/  IMAD.X R21, R16, 0x1, R21, P2 ;  /* 0x0000000110157824 */ /* 0x000fe200010e0615 */
[----:B------:R-:W-:Y:S02]  /*0ed0*/  SHF.R.S32.HI R16, RZ, 0x1f, R11 ;  /* 0x0000001fff107819 */ /* 0x000fe4000001140b */
[----:B------:R-:W-:Y:S02]  /*0ee0*/  SEL R18, R18, R6, !P4 ;  /* 0x0000000612127207 */ /* 0x000fe40006000000 */
[----:B------:R-:W-:-:S02]  /*0ef0*/  SEL R13, R2, UR5, !P4 ;  /* 0x00000005020d7c07 */ /* 0x000fc4000e000000 */
[----:B------:R-:W-:Y:S02]  /*0f00*/  SEL R25, R16, RZ, P0 ;  /* 0x000000ff10197207 */ /* 0x000fe40000000000 */
[----:B------:R-:W-:Y:S02]  /*0f10*/  SEL R16, R3, UR6, !P0 ;  /* 0x0000000603107c07 */ /* 0x000fe4000c000000 */
[----:B------:R-:W-:Y:S02]  /*0f20*/  ISETP.GE.AND P0, PT, R26, R5, PT ;  /* 0x000000051a00720c */ /* 0x000fe40003f06270 */
[----:B------:R-:W-:Y:S01]  /*0f30*/  IADD3 R13, P2, PT, R18, R13, RZ ;  /* 0x0000000d120d7210 */ /* 0x000fe20007f5e0ff */
[----:B------:R-:W-:Y:S01]  /*0f40*/  IMAD.X R16, R25, 0x1, R16, P1 ;  /* 0x0000000119107824 */ /* 0x000fe200008e0610 */
[----:B------:R-:W-:Y:S02]  /*0f50*/  SHF.R.S32.HI R18, RZ, 0x1f, R15 ;  /* 0x0000001fff127819 */ /* 0x000fe4000001140f */
[----:B------:R-:W-:-:S02]  /*0f60*/  SEL R20, R20, R8, !P6 ;  /* 0x0000000814147207 */ /* 0x000fc40007000000 */
[C---:B------:R-:W-:Y:S02]  /*0f70*/  SEL R15, R2.reuse, UR5, !P6 ;  /* 0x00000005020f7c07 */ /* 0x040fe4000f000000 */
[----:B------:R-:W-:Y:S02]  /*0f80*/  SEL R17, R2, UR5, !P0 ;  /* 0x0000000502117c07 */ /* 0x000fe4000c000000 */
[----:B------:R-:W-:Y:S02]  /*0f90*/  SEL R26, R26, R23, !P0 ;  /* 0x000000171a1a7207 */ /* 0x000fe40004000000 */
[----:B------:R-:W-:Y:S02]  /*0fa0*/  SHF.R.S32.HI R2, RZ, 0x1f, R23 ;  /* 0x0000001fff027819 */ /* 0x000fe40000011417 */
[----:B------:R-:W-:Y:S02]  /*0fb0*/  SHF.R.S32.HI R6, RZ, 0x1f, R6 ;  /* 0x0000001fff067819 */ /* 0x000fe40000011406 */
[----:B------:R-:W-:-:S02]  /*0fc0*/  SEL R11, R3, UR6, !P3 ;  /* 0x00000006030b7c07 */ /* 0x000fc4000d800000 */
[----:B------:R-:W-:Y:S02]  /*0fd0*/  SEL R18, R18, RZ, P3 ;  /* 0x000000ff12127207 */ /* 0x000fe40001800000 */
[----:B------:R-:W-:Y:S02]  /*0fe0*/  SHF.R.S32.HI R8, RZ, 0x1f, R8 ;  /* 0x0000001fff087819 */ /* 0x000fe40000011408 */
[----:B------:R-:W-:Y:S01]  /*0ff0*/  IADD3 R15, P3, PT, R20, R15, RZ ;  /* 0x0000000f140f7210 */ /* 0x000fe20007f7e0ff */
[----:B------:R-:W-:Y:S01]  /*1000*/  IMAD.X R11, R18, 0x1, R11, P5 ;  /* 0x00000001120b7824 */ /* 0x000fe200028e060b */
[C---:B------:R-:W-:Y:S02]  /*1010*/  SEL R20, R3.reuse, UR6, !P4 ;  /* 0x0000000603147c07 */ /* 0x040fe4000e000000 */
[C---:B------:R-:W-:Y:S02]  /*1020*/  SEL R22, R3.reuse, UR6, !P6 ;  /* 0x0000000603167c07 */ /* 0x040fe4000f000000 */
[----:B------:R-:W-:-:S02]  /*1030*/  SEL R24, R3, UR6, !P0 ;  /* 0x0000000603187c07 */ /* 0x000fc4000c000000 */
[----:B------:R-:W-:Y:S02]  /*1040*/  IADD3 R17, P1, PT, R26, R17, RZ ;  /* 0x000000111a117210 */ /* 0x000fe40007f3e0ff */
[----:B------:R-:W-:Y:S02]  /*1050*/  SEL R25, R2, RZ, P0 ;  /* 0x000000ff02197207 */ /* 0x000fe40000000000 */
[----:B------:R-:W-:Y:S02]  /*1060*/  SEL R3, R6, RZ, P4 ;  /* 0x000000ff06037207 */ /* 0x000fe40002000000 */
[----:B------:R-:W-:Y:S01]  /*1070*/  SEL R23, R8, RZ, P6 ;  /* 0x000000ff08177207 */ /* 0x000fe20003000000 */
[----:B------:R-:W-:Y:S01]  /*1080*/  IMAD.X R24, R25, 0x1, R24, P1 ;  /* 0x0000000119187824 */ /* 0x000fe200008e0618 */
        /* <DEDUP_REMOVED lines=25> */
[----:B------:R-:W5:Y:S02]  /*1220*/  LDG.E.64 R16, desc[UR14][R16.64] ;  /* 0x0000000e10107981 */ /* 0x000f64000c1e1b00 */
.L_x_452:
[----:B------:R-:W2:Y:S01]  /*1230*/  S2UR UR6, SR_CgaCtaId ;  /* 0x00000000000679c3 */ /* 0x000ea20000008800 */
[----:B------:R-:W-:Y:S01]  /*1240*/  UMOV UR5, 0x400 ;  /* 0x0000040000057882 */ /* 0x000fe20000000000 */
[----:B01----:R-:W-:Y:S01]  /*1250*/  IMAD.SHL.U32 R11, R0, 0x8, RZ ;  /* 0x00000008000b7824 */ /* 0x003fe200078e00ff */
[----:B--2---:R-:W-:-:S09]  /*1260*/  ULEA UR5, UR6, UR5, 0x18 ;  /* 0x0000000506057291 */ /* 0x004fd2000f8ec0ff */
[----:B-----5:R-:W-:Y:S04]  /*1270*/  STS.64 [R11+UR5], R2 ;  /* 0x000000020b007988 */ /* 0x020fe80008000a05 */
[----:B------:R0:W-:Y:S04]  /*1280*/  STS.64 [R11+UR5+0x800], R6 ;  /* 0x000800060b007988 */ /* 0x0001e80008000a05 */
[----:B------:R1:W-:Y:S04]  /*1290*/  STS.64 [R11+UR5+0x1000], R8 ;  /* 0x001000080b007988 */ /* 0x0003e80008000a05 */
[----:B------:R1:W-:Y:S04]  /*12a0*/  STS.64 [R11+UR5+0x1800], R18 ;  /* 0x001800120b007988 */ /* 0x0003e80008000a05 */
[----:B------:R1:W-:Y:S04]  /*12b0*/  STS.64 [R11+UR5+0x2000], R20 ;  /* 0x002000140b007988 */ /* 0x0003e80008000a05 */
[----:B------:R1:W-:Y:S04]  /*12c0*/  STS.64 [R11+UR5+0x2800], R12 ;  /* 0x0028000c0b007988 */ /* 0x0003e80008000a05 */
[----:B------:R1:W-:Y:S04]  /*12d0*/  STS.64 [R11+UR5+0x3000], R14 ;  /* 0x0030000e0b007988 */ /* 0x0003e80008000a05 */
[----:B------:R1:W-:Y:S01]  /*12e0*/  STS.64 [R11+UR5+0x3800], R16 ;  /* 0x003800100b007988 */ /* 0x0003e20008000a05 */
[----:B------:R-:W-:Y:S01]  /*12f0*/  BAR.SYNC.DEFER_BLOCKING 0x0 ;  /* 0x0000000000007b1d */ /* 0x000fe20000010000 */
[----:B------:R-:W-:-:S07]  /*1300*/  VIADD R4, R5, UR4 ;  /* 0x0000000405047c36 */ /* 0x000fce0008000000 */
[----:B------:R-:W-:Y:S01]  /*1310*/  PREEXIT ;  /* 0x000000000000782d */ /* 0x000fe20000000000 */
[----:B------:R-:W-:Y:S01]  /*1320*/  BSSY.RECONVERGENT B0, `(.L_x_453) ;  /* 0x0000019000007945 */ /* 0x000fe20003800200 */
[----:B------:R-:W-:Y:S02]  /*1330*/  LEA R10, R5, UR5, 0x3 ;  /* 0x00000005050a7c11 */ /* 0x000fe4000f8e18ff */
[----:B0-----:R-:W-:-:S04]  /*1340*/  VIMNMX R7, PT, PT, R11, R4, PT ;  /* 0x000000040b077248 */ /* 0x001fc80003fe0100 */
[C---:B------:R-:W-:Y:S01]  /*1350*/  ISETP.GE.AND P0, PT, R7.reuse, UR4, PT ;  /* 0x0000000407007c0c */ /* 0x040fe2000bf06270 */
[----:B------:R-:W-:Y:S01]  /*1360*/  VIADD R6, R7, -UR4 ;  /* 0x8000000407067c36 */ /* 0x000fe20008000000 */
[----:B------:R-:W-:-:S04]  /*1370*/  VIMNMX R3, PT, PT, R5, R7, PT ;  /* 0x0000000705037248 */ /* 0x000fc80003fe0100 */
[----:B------:R-:W-:-:S04]  /*1380*/  SEL R6, R6, RZ, P0 ;  /* 0x000000ff06067207 */ /* 0x000fc80000000000 */
[----:B------:R-:W-:-:S13]  /*1390*/  ISETP.GE.AND P0, PT, R6, R3, PT ;  /* 0x000000030600720c */ /* 0x000fda0003f06270 */
[----:B-1----:R-:W-:Y:S05]  /*13a0*/  @P0 BRA `(.L_x_454) ;  /* 0x0000000000400947 */ /* 0x002fea0003800000 */
[----:B------:R-:W-:-:S07]  /*13b0*/  IMAD.MOV.U32 R13, RZ, RZ, R3 ;  /* 0x000000ffff0d7224 */ /* 0x000fce00078e0003 */
.L_x_455:
[----:B------:R-:W-:-:S05]  /*13c0*/  IMAD.IADD R2, R13, 0x1, -R6 ;  /* 0x000000010d027824 */ /* 0x000fca00078e0a06 */
[----:B------:R-:W-:-:S04]  /*13d0*/  LEA.HI R3, R2, R2, RZ, 0x1 ;  /* 0x0000000202037211 */ /* 0x000fc800078f08ff */
[----:B------:R-:W-:-:S04]  /*13e0*/  LEA.HI.SX32 R12, R3, R6, 0x1f ;  /* 0x00000006030c7211 */ /* 0x000fc800078ffaff */
[----:B------:R-:W-:-:S05]  /*13f0*/  LOP3.LUT R2, RZ, R12, RZ, 0x33, !PT ;  /* 0x0000000cff027212 */ /* 0x000fca00078e33ff */
[----:B------:R-:W-:Y:S01]  /*1400*/  IMAD.IADD R3, R7, 0x1, R2 ;  /* 0x0000000107037824 */ /* 0x000fe200078e0202 */
[----:B------:R-:W-:-:S03]  /*1410*/  LEA R2, R12, UR5, 0x3 ;  /* 0x000000050c027c11 */ /* 0x000fc6000f8e18ff */
[----:B------:R-:W-:-:S03]  /*1420*/  IMAD R8, R3, 0x8, R10 ;  /* 0x0000000803087824 */ /* 0x000fc600078e020a */
[----:B------:R-:W-:Y:S04]  /*1430*/  LDS.64 R2, [R2] ;  /* 0x0000000002027984 */ /* 0x000fe80000000a00 */
[----:B------:R-:W0:Y:S02]  /*1440*/  LDS.64 R8, [R8] ;  /* 0x0000000008087984 */ /* 0x000e240000000a00 */
[----:B0-----:R-:W-:-:S04]  /*1450*/  ISETP.GE.U32.AND P0, PT, R8, R2, PT ;  /* 0x000000020800720c */ /* 0x001fc80003f06070 */
[----:B------:R-:W-:-:S04]  /*1460*/  ISETP.GE.U32.AND.EX P0, PT, R9, R3, PT, P0 ;  /* 0x000000030900720c */ /* 0x000fc80003f06100 */
[----:B------:R-:W-:-:S09]  /*1470*/  SEL R13, R12, R13, !P0 ;  /* 0x0000000d0c0d7207 */ /* 0x000fd20004000000 */
[----:B------:R-:W-:-:S05]  /*1480*/  @P0 VIADD R6, R12, 0x1 ;  /* 0x000000010c060836 */ /* 0x000fca0000000000 */
[----:B------:R-:W-:-:S13]  /*1490*/  ISETP.GE.AND P0, PT, R6, R13, PT ;  /* 0x0000000d0600720c */ /* 0x000fda0003f06270 */
[----:B------:R-:W-:Y:S05]  /*14a0*/  @!P0 BRA `(.L_x_455) ;  /* 0xfffffffc00c48947 */ /* 0x000fea000383ffff */
.L_x_454:
[----:B------:R-:W-:Y:S05]  /*14b0*/  BSYNC.RECONVERGENT B0 ;  /* 0x0000000000007941 */ /* 0x000fea0003800200 */
.L_x_453:
[----:B------:R-:W-:Y:S01]  /*14c0*/  IMAD.IADD R7, R7, 0x1, -R6 ;  /* 0x0000000107077824 */ /* 0x000fe200078e0a06 */
[C---:B------:R-:W-:Y:S01]  /*14d0*/  LEA R12, R6.reuse, UR5, 0x3 ;  /* 0x00000005060c7c11 */ /* 0x040fe2000f8e18ff */
[----:B------:R-:W-:Y:S01]  /*14e0*/  VIADD R8, R6, 0x1 ;  /* 0x0000000106087836 */ /* 0x000fe20000000000 */
[----:B------:R-:W-:Y:S01]  /*14f0*/  PLOP3.LUT P1, PT, PT, PT, PT, 0x8, 0x80 ;  /* 0x000000000080781c */ /* 0x000fe20003f2e170 */
[----:B------:R-:W-:Y:S02]  /*1500*/  IMAD R10, R7, 0x8, R10 ;  /* 0x00000008070a7824 */ /* 0x000fe400078e020a */
[----:B------:R-:W-:Y:S01]  /*1510*/  LDS.64 R20, [R12] ;  /* 0x000000000c147984 */ /* 0x000fe20000000a00 */
[----:B------:R-:W-:-:S03]  /*1520*/  IMAD.IADD R9, R5, 0x1, R7 ;  /* 0x0000000105097824 */ /* 0x000fc600078e0207 */
[----:B------:R-:W0:Y:S01]  /*1530*/  LDS.64 R22, [R10] ;  /* 0x000000000a167984 */ /* 0x000e220000000a00 */
[C---:B------:R-:W-:Y:S01]  /*1540*/  VIADD R7, R9.reuse, 0x1 ;  /* 0x0000000109077836 */ /* 0x040fe20000000000 */
[----:B------:R-:W-:-:S13]  /*1550*/  ISETP.GE.AND P2, PT, R9, R4, PT ;  /* 0x000000040900720c */ /* 0x000fda0003f46270 */
[----:B0-----:R-:W-:-:S04]  /*1560*/  @!P2 ISETP.GE.U32.AND P0, PT, R22, R20, PT ;  /* 0x000000141600a20c */ /* 0x001fc80003f06070 */
[----:B------:R-:W-:-:S04]  /*1570*/  @!P2 ISETP.GE.U32.AND.EX P0, PT, R23, R21, PT, P0 ;  /* 0x000000151700a20c */ /* 0x000fc80003f06100 */
[----:B------:R-:W-:-:S04]  /*1580*/  @!P2 ISETP.GE.OR P1, PT, R6, R5, !P0 ;  /* 0x000000050600a20c */ /* 0x000fc80004726670 */
[----:B------:R-:W-:Y:S02]  /*1590*/  SEL R2, R22, R20, P1 ;  /* 0x0000001416027207 */ /* 0x000fe40000800000 */
[----:B------:R-:W-:-:S07]  /*15a0*/  SEL R3, R23, R21, P1 ;  /* 0x0000001517037207 */ /* 0x000fce0000800000 */
[----:B------:R-:W-:Y:S01]  /*15b0*/  @P1 LDS.64 R22, [R10+0x8] ;  /* 0x000008000a161984 */ /* 0x000fe20000000a00 */
[----:B------:R-:W-:Y:S02]  /*15c0*/  @!P1 IMAD.MOV R7, RZ, RZ, R9 ;  /* 0x000000ffff079224 */ /* 0x000fe400078e0209 */
[----:B------:R-:W-:Y:S01]  /*15d0*/  @P1 IMAD.MOV R8, RZ, RZ, R6 ;  /* 0x000000ffff081224 */ /* 0x000fe200078e0206 */
[----:B------:R-:W0:Y:S01]  /*15e0*/  @!P1 LDS.64 R20, [R12+0x8] ;  /* 0x000008000c149984 */ /* 0x000e220000000a00 */
[----:B------:R-:W-:Y:S01]  /*15f0*/  PLOP3.LUT P1, PT, PT, PT, PT, 0x8, 0x80 ;  /* 0x000000000080781c */ /* 0x000fe20003f2e170 */
[C---:B------:R-:W-:Y:S01]  /*1600*/  VIADD R9, R7.reuse, 0x1 ;  /* 0x0000000107097836 */ /* 0x040fe20000000000 */
[----:B------:R-:W-:Y:S01]  /*1610*/  ISETP.GE.AND P2, PT, R7, R4, PT ;  /* 0x000000040700720c */ /* 0x000fe20003f46270 */
[----:B------:R-:W-:-:S12]  /*1620*/  VIADD R6, R8, 0x1 ;  /* 0x0000000108067836 */ /* 0x000fd80000000000 */
[----:B0-----:R-:W-:-:S04]  /*1630*/  @!P2 ISETP.GE.U32.AND P0, PT, R22, R20, PT ;  /* 0x000000141600a20c */ /* 0x001fc80003f06070 */
[----:B------:R-:W-:-:S04]  /*1640*/  @!P2 ISETP.GE.U32.AND.EX P0, PT, R23, R21, PT, P0 ;  /* 0x000000151700a20c */ /* 0x000fc80003f06100 */
[----:B------:R-:W-:-:S04]  /*1650*/  @!P2 ISETP.GE.OR P1, PT, R8, R5, !P0 ;  /* 0x000000050800a20c */ /* 0x000fc80004726670 */
[----:B------:R-:W-:Y:S02]  /*1660*/  SEL R18, R22, R20, P1 ;  /* 0x0000001416127207 */ /* 0x000fe40000800000 */
[----:B------:R-:W-:-:S07]  /*1670*/  SEL R19, R23, R21, P1 ;  /* 0x0000001517137207 */ /* 0x000fce0000800000 */
[----:B------:R-:W-:Y:S02]  /*1680*/  @P1 IMAD.MOV R6, RZ, RZ, R8 ;  /* 0x000000ffff061224 */ /* 0x000fe400078e0208 */
[----:B------:R-:W-:Y:S02]  /*1690*/  @!P1 IMAD.MOV R9, RZ, RZ, R7 ;  /* 0x000000ffff099224 */ /* 0x000fe400078e0207 */
[C---:B------:R-:W-:Y:S01]  /*16a0*/  VIADD R10, R6.reuse, 0x1 ;  /* 0x00000001060a7836 */ /* 0x040fe20000000000 */
[----:B------:R-:W-:Y:S01]  /*16b0*/  @!P1 LEA R7, R6, UR5, 0x3 ;  /* 0x0000000506079c11 */ /* 0x000fe2000f8e18ff */
[C---:B------:R-:W-:Y:S01]  /*16c0*/  VIADD R13, R9.reuse, 0x1 ;  /* 0x00000001090d7836 */ /* 0x040fe20000000000 */
[C---:B------:R-:W-:Y:S02]  /*16d0*/  @P1 LEA R8, R9.reuse, UR5, 0x3 ;  /* 0x0000000509081c11 */ /* 0x040fe4000f8e18ff */
[----:B------:R-:W-:Y:S01]  /*16e0*/  ISETP.GE.AND P2, PT, R9, R4, PT ;  /* 0x000000040900720c */ /* 0x000fe20003f46270 */
[----:B------:R-:W-:Y:S04]  /*16f0*/  @!P1 LDS.64 R20, [R7] ;  /* 0x0000000007149984 */ /* 0x000fe80000000a00 */
[----:B------:R-:W0:Y:S01]  /*1700*/  @P1 LDS.64 R22, [R8] ;  /* 0x0000000008161984 */ /* 0x000e220000000a00 */
[----:B------:R-:W-:-:S07]  /*1710*/  PLOP3.LUT P1, PT, PT, PT, PT, 0x8, 0x80 ;  /* 0x000000000080781c */ /* 0x000fce0003f2e170 */
        /* <DEDUP_REMOVED lines=65> */
[----:B------:R-:W-:Y:S02]  /*1b30*/  @!P1 IMAD.MOV R25, RZ, RZ, R27 ;  /* 0x000000ffff199224 */ /* 0x000fe400078e021b */
[----:B------:R-:W-:-:S03]  /*1b40*/  @P1 IMAD.MOV R10, RZ, RZ, R24 ;  /* 0x000000ffff0a1224 */ /* 0x000fc600078e0218 */
[C---:B------:R-:W-:Y:S02]  /*1b50*/  @P1 LEA R26, R25.reuse, UR5, 0x3 ;  /* 0x00000005191a1c11 */ /* 0x040fe4000f8e18ff */
[C---:B------:R-:W-:Y:S02]  /*1b60*/  @!P1 LEA R24, R10.reuse, UR5, 0x3 ;  /* 0x000000050a189c11 */ /* 0x040fe4000f8e18ff */
[----:B------:R-:W-:Y:S01]  /*1b70*/  ISETP.GE.AND P2, PT, R10, R5, PT ;  /* 0x000000050a00720c */ /* 0x000fe20003f46270 */
[----:B------:R-:W-:Y:S04]  /*1b80*/  @P1 LDS.64 R22, [R26] ;  /* 0x000000001a161984 */ /* 0x000fe80000000a00 */
[----:B------:R-:W0:Y:S01]  /*1b90*/  @!P1 LDS.64 R20, [R24] ;  /* 0x0000000018149984 */ /* 0x000e220000000a00 */
[----:B------:R-:W-:Y:S01]  /*1ba0*/  BAR.SYNC.DEFER_BLOCKING 0x0 ;  /* 0x0000000000007b1d */ /* 0x000fe20000010000 */
[----:B------:R-:W-:-:S02]  /*1bb0*/  ISETP.GE.AND P1, PT, R25, R4, PT ;  /* 0x000000041900720c */ /* 0x000fc40003f26270 */
[----:B0-----:R-:W-:-:S04]  /*1bc0*/  ISETP.LT.U32.AND P0, PT, R22, R20, PT ;  /* 0x000000141600720c */ /* 0x001fc80003f01070 */
[----:B------:R-:W-:-:S04]  /*1bd0*/  ISETP.LT.U32.AND.EX P0, PT, R23, R21, PT, P0 ;  /* 0x000000151700720c */ /* 0x000fc80003f01100 */
[-C--:B------:R-:W-:Y:S02]  /*1be0*/  @!P2 SEL R22, R22, R20.reuse, P0 ;  /* 0x000000141616a207 */ /* 0x080fe40000000000 */
[-C--:B------:R-:W-:Y:S02]  /*1bf0*/  @!P2 SEL R23, R23, R21.reuse, P0 ;  /* 0x000000151717a207 */ /* 0x080fe40000000000 */
[----:B------:R-:W-:Y:S02]  /*1c00*/  SEL R20, R22, R20, !P1 ;  /* 0x0000001416147207 */ /* 0x000fe40004800000 */
[----:B------:R-:W-:Y:S01]  /*1c10*/  SEL R21, R23, R21, !P1 ;  /* 0x0000001517157207 */ /* 0x000fe20004800000 */
[----:B------:R-:W-:Y:S06]  /*1c20*/  BRA.U !UP0, `(.L_x_456) ;  /* 0x0000000108f87547 */ /* 0x000fec000b800000 */
[----:B------:R-:W0:Y:S01]  /*1c30*/  S2R R10, SR_LANEID ;  /* 0x00000000000a7919 */ /* 0x000e220000000000 */
[----:B------:R-:W-:Y:S01]  /*1c40*/  LOP3.LUT R11, R11, 0x1f00, RZ, 0xc0, !PT ;  /* 0x00001f000b0b7812 */ /* 0x000fe200078ec0ff */
[----:B------:R-:W1:Y:S04]  /*1c50*/  LDCU.64 UR6, c[0x0][0x3a0] ;  /* 0x00007400ff0677ac */ /* 0x000e680008000a00 */
[----:B0-----:R-:W-:-:S05]  /*1c60*/  IMAD R4, R10, 0x8, R11 ;  /* 0x000000080a047824 */ /* 0x001fca00078e020b */
[----:B------:R-:W-:Y:S01]  /*1c70*/  LEA.HI.SX32 R5, R4, R4, 0x1b ;  /* 0x0000000404057211 */ /* 0x000fe200078fdaff */
[----:B------:R-:W-:-:S03]  /*1c80*/  IMAD R4, R10, -0x7, R4 ;  /* 0xfffffff90a047824 */ /* 0x000fc600078e0204 */
[----:B------:R-:W-:Y:S01]  /*1c90*/  LEA R5, R5, UR5, 0x3 ;  /* 0x0000000505057c11 */ /* 0x000fe2000f8e18ff */
[C---:B------:R-:W-:Y:S01]  /*1ca0*/  VIADD R23, R4.reuse, 0x20 ;  /* 0x0000002004177836 */ /* 0x040fe20000000000 */
[CC--:B------:R-:W-:Y:S01]  /*1cb0*/  LEA.HI.SX32 R10, R4.reuse, R4.reuse, 0x1b ;  /* 0x00000004040a7211 */ /* 0x0c0fe200078fdaff */
[C---:B------:R-:W-:Y:S02]  /*1cc0*/  VIADD R25, R4.reuse, 0x40 ;  /* 0x0000004004197836 */ /* 0x040fe40000000000 */
[----:B------:R0:W-:Y:S01]  /*1cd0*/  STS.64 [R5], R2 ;  /* 0x0000000205007388 */ /* 0x0001e20000000a00 */
[-C--:B------:R-:W-:Y:S02]  /*1ce0*/  LEA.HI.SX32 R23, R23, R4.reuse, 0x1b ;  /* 0x0000000417177211 */ /* 0x080fe400078fdaff */
[----:B------:R-:W-:Y:S01]  /*1cf0*/  LEA.HI.SX32 R25, R25, R4, 0x1b ;  /* 0x0000000419197211 */ /* 0x000fe200078fdaff */
[----:B------:R2:W-:Y:S04]  /*1d00*/  STS.64 [R5+0x8], R18 ;  /* 0x0000081205007388 */ /* 0x0005e80000000a00 */
[----:B------:R3:W-:Y:S04]  /*1d10*/  STS.64 [R5+0x10], R16 ;  /* 0x0000101005007388 */ /* 0x0007e80000000a00 */
[----:B------:R4:W-:Y:S01]  /*1d20*/  STS.64 [R5+0x18], R14 ;  /* 0x0000180e05007388 */ /* 0x0009e20000000a00 */
[----:B0-----:R-:W-:Y:S01]  /*1d30*/  VIADD R3, R4, 0x60 ;  /* 0x0000006004037836 */ /* 0x001fe20000000000 */
[----:B------:R-:W-:-:S02]  /*1d40*/  LEA R2, R10, UR5, 0x3 ;  /* 0x000000050a027c11 */ /* 0x000fc4000f8e18ff */
[----:B------:R0:W-:Y:S01]  /*1d50*/  STS.64 [R5+0x20], R12 ;  /* 0x0000200c05007388 */ /* 0x0001e20000000a00 */
[C---:B--2---:R-:W-:Y:S01]  /*1d60*/  VIADD R19, R4.reuse, 0x80 ;  /* 0x0000008004137836 */ /* 0x044fe20000000000 */
[-C--:B------:R-:W-:Y:S01]  /*1d70*/  LEA.HI.SX32 R3, R3, R4.reuse, 0x1b ;  /* 0x0000000403037211 */ /* 0x080fe200078fdaff */
[C---:B---3--:R-:W-:Y:S01]  /*1d80*/  VIADD R17, R4.reuse, 0xa0 ;  /* 0x000000a004117836 */ /* 0x048fe20000000000 */
[----:B------:R-:W-:Y:S02]  /*1d90*/  STS.64 [R5+0x28], R8 ;  /* 0x0000280805007388 */ /* 0x000fe40000000a00 */
[-C--:B------:R-:W-:Y:S01]  /*1da0*/  LEA.HI.SX32 R19, R19, R4.reuse, 0x1b ;  /* 0x0000000413137211 */ /* 0x080fe200078fdaff */
[C---:B----4-:R-:W-:Y:S01]  /*1db0*/  VIADD R15, R4.reuse, 0xc0 ;  /* 0x000000c0040f7836 */ /* 0x050fe20000000000 */
[-C--:B------:R-:W-:Y:S01]  /*1dc0*/  LEA.HI.SX32 R17, R17, R4.reuse, 0x1b ;  /* 0x0000000411117211 */ /* 0x080fe200078fdaff */
[----:B------:R2:W-:Y:S01]  /*1dd0*/  STS.64 [R5+0x30], R6 ;  /* 0x0000300605007388 */ /* 0x0005e20000000a00 */
[----:B------:R-:W-:Y:S01]  /*1de0*/  LOP3.LUT R10, R11, 0x1f, R0, 0xf8, !PT ;  /* 0x0000001f0b0a7812 */ /* 0x000fe200078ef800 */
[----:B0-----:R-:W-:Y:S01]  /*1df0*/  VIADD R13, R4, 0xe0 ;  /* 0x000000e0040d7836 */ /* 0x001fe20000000000 */
[-C--:B------:R-:W-:Y:S01]  /*1e00*/  LEA.HI.SX32 R15, R15, R4.reuse, 0x1b ;  /* 0x000000040f0f7211 */ /* 0x080fe200078fdaff */
[----:B------:R0:W-:Y:S01]  /*1e10*/  STS.64 [R5+0x38], R20 ;  /* 0x0000381405007388 */ /* 0x0001e20000000a00 */
[----:B------:R-:W-:Y:S01]  /*1e20*/  LEA R12, R19, UR5, 0x3 ;  /* 0x00000005130c7c11 */ /* 0x000fe2000f8e18ff */
[----:B------:R-:W-:Y:S01]  /*1e30*/  IMAD.MOV.U32 R11, RZ, RZ, RZ ;  /* 0x000000ffff0b7224 */ /* 0x000fe200078e00ff */
[----:B------:R-:W-:-:S02]  /*1e40*/  LEA.HI.SX32 R13, R13, R4, 0x1b ;  /* 0x000000040d0d7211 */ /* 0x000fc400078fdaff */
[----:B------:R-:W-:Y:S01]  /*1e50*/  LEA R4, R23, UR5, 0x3 ;  /* 0x0000000517047c11 */ /* 0x000fe2000f8e18ff */
[----:B------:R-:W-:Y:S01]  /*1e60*/  NOP ;  /* 0x0000000000007918 */ /* 0x000fe20000000000 */
[----:B--2---:R-:W-:-:S04]  /*1e70*/  LEA R6, R25, UR5, 0x3 ;  /* 0x0000000519067c11 */ /* 0x004fc8000f8e18ff */
[----:B------:R-:W2:Y:S01]  /*1e80*/  LDS.64 R4, [R4+0x100] ;  /* 0x0001000004047984 */ /* 0x000ea20000000a00 */
[----:B------:R-:W-:Y:S01]  /*1e90*/  LEA R8, R3, UR5, 0x3 ;  /* 0x0000000503087c11 */ /* 0x000fe2000f8e18ff */
[----:B0-----:R-:W-:Y:S01]  /*1ea0*/  IMAD.U32 R21, RZ, RZ, UR22 ;  /* 0x00000016ff157e24 */ /* 0x001fe2000f8e00ff */
[----:B------:R-:W-:Y:S01]  /*1eb0*/  LEA R14, R17, UR5, 0x3 ;  /* 0x00000005110e7c11 */ /* 0x000fe2000f8e18ff */
[----:B------:R-:W0:Y:S01]  /*1ec0*/  LDS.64 R2, [R2] ;  /* 0x0000000002027984 */ /* 0x000e220000000a00 */
[----:B------:R-:W-:Y:S01]  /*1ed0*/  LEA R16, R15, UR5, 0x3 ;  /* 0x000000050f107c11 */ /* 0x000fe2000f8e18ff */
[----:B------:R-:W-:Y:S01]  /*1ee0*/  IMAD.WIDE.U32 R10, R21, 0x800, R10 ;  /* 0x00000800150a7825 */ /* 0x000fe200078e000a */
[----:B------:R-:W-:Y:S01]  /*1ef0*/  LEA R18, R13, UR5, 0x3 ;  /* 0x000000050d127c11 */ /* 0x000fe2000f8e18ff */
[----:B------:R-:W3:Y:S01]  /*1f00*/  LDS.64 R6, [R6+0x200] ;  /* 0x0002000006067984 */ /* 0x000ee20000000a00 */
[----:B-1----:R-:W-:-:S03]  /*1f10*/  LEA R20, P0, R10, UR6, 0x3 ;  /* 0x000000060a147c11 */ /* 0x002fc6000f8018ff */
[----:B------:R-:W1:Y:S01]  /*1f20*/  LDS.64 R8, [R8+0x300] ;  /* 0x0003000008087984 */ /* 0x000e620000000a00 */
[----:B------:R-:W-:-:S03]  /*1f30*/  LEA.HI.X R21, R10, UR7, R11, 0x3, P0 ;  /* 0x000000070a157c11 */ /* 0x000fc600080f1c0b */
[----:B------:R-:W4:Y:S04]  /*1f40*/  LDS.64 R12, [R12+0x400] ;  /* 0x000400000c0c7984 */ /* 0x000f280000000a00 */
[----:B------:R-:W5:Y:S04]  /*1f50*/  LDS.64 R14, [R14+0x500] ;  /* 0x000500000e0e7984 */ /* 0x000f680000000a00 */
[----:B------:R-:W5:Y:S04]  /*1f60*/  LDS.64 R16, [R16+0x600] ;  /* 0x0006000010107984 */ /* 0x000f680000000a00 */
[----:B------:R-:W5:Y:S04]  /*1f70*/  LDS.64 R18, [R18+0x700] ;  /* 0x0007000012127984 */ /* 0x000f680000000a00 */
[----:B--2---:R-:W-:Y:S04]  /*1f80*/  STG.E.64 desc[UR14][R20.64+0x100], R4 ;  /* 0x0001000414007986 */ /* 0x004fe8000c101b0e */
[----:B0-----:R-:W-:Y:S04]  /*1f90*/  STG.E.64 desc[UR14][R20.64], R2 ;  /* 0x0000000214007986 */ /* 0x001fe8000c101b0e */
[----:B---3--:R-:W-:Y:S04]  /*1fa0*/  STG.E.64 desc[UR14][R20.64+0x200], R6 ;  /* 0x0002000614007986 */ /* 0x008fe8000c101b0e */
[----:B-1----:R-:W-:Y:S04]  /*1fb0*/  STG.E.64 desc[UR14][R20.64+0x300], R8 ;  /* 0x0003000814007986 */ /* 0x002fe8000c101b0e */
[----:B----4-:R-:W-:Y:S04]  /*1fc0*/  STG.E.64 desc[UR14][R20.64+0x400], R12 ;  /* 0x0004000c14007986 */ /* 0x010fe8000c101b0e */
[----:B-----5:R-:W-:Y:S04]  /*1fd0*/  STG.E.64 desc[UR14][R20.64+0x500], R14 ;  /* 0x0005000e14007986 */ /* 0x020fe8000c101b0e */
[----:B------:R-:W-:Y:S04]  /*1fe0*/  STG.E.64 desc[UR14][R20.64+0x600], R16 ;  /* 0x0006001014007986 */ /* 0x000fe8000c101b0e */
[----:B------:R-:W-:Y:S01]  /*1ff0*/  STG.E.64 desc[UR14][R20.64+0x700], R18 ;  /* 0x0007001214007986 */ /* 0x000fe2000c101b0e */
[----:B------:R-:W-:Y:S05]  /*2000*/  EXIT ;  /* 0x000000000000794d */ /* 0x000fea0003800000 */
.L_x_456:
[----:B------:R-:W0:Y:S01]  /*2010*/  S2R R4, SR_LANEID ;  /* 0x0000000000047919 */ /* 0x000e220000000000 */
[----:B------:R-:W-:Y:S01]  /*2020*/  LOP3.LUT R11, R11, 0x1f00, RZ, 0xc0, !PT ;  /* 0x00001f000b0b7812 */ /* 0x000fe200078ec0ff */
[----:B------:R-:W1:Y:S04]  /*2030*/  LDCU.64 UR6, c[0x0][0x388] ;  /* 0x00007100ff0677ac */ /* 0x000e680008000a00 */
[----:B0-----:R-:W-:-:S04]  /*2040*/  IMAD R5, R4, 0x8, R11 ;  /* 0x0000000804057824 */ /* 0x001fc800078e020b */
[----:B------:R-:W-:Y:S01]  /*2050*/  IMAD R4, R4, -0x7, R5 ;  /* 0xfffffff904047824 */ /* 0x000fe200078e0205 */
[----:B------:R-:W-:-:S03]  /*2060*/  LEA.HI.SX32 R10, R5, R5, 0x1b ;  /* 0x00000005050a7211 */ /* 0x000fc600078fdaff */
[----:B------:R-:W-:Y:S01]  /*2070*/  VIADD R25, R4, 0x20 ;  /* 0x0000002004197836 */ /* 0x000fe20000000000 */
[----:B------:R-:W-:Y:S01]  /*2080*/  LEA R23, R10, UR5, 0x3 ;  /* 0x000000050a177c11 */ /* 0x000fe2000f8e18ff */
[C---:B------:R-:W-:Y:S01]  /*2090*/  VIADD R27, R4.reuse, 0x40 ;  /* 0x00000040041b7836 */ /* 0x040fe20000000000 */
[-C--:B------:R-:W-:Y:S02]  /*20a0*/  LEA.HI.SX32 R5, R4, R4.reuse, 0x1b ;  /* 0x0000000404057211 */ /* 0x080fe400078fdaff */
[-C--:B------:R-:W-:Y:S01]  /*20b0*/  LEA.HI.SX32 R25, R25, R4.reuse, 0x1b ;  /* 0x0000000419197211 */ /* 0x080fe200078fdaff */
[----:B------:R0:W-:Y:S01]  /*20c0*/  STS.64 [R23], R2 ;  /* 0x0000000217007388 */ /* 0x0001e20000000a00 */
[----:B------:R-:W-:Y:S02]  /*20d0*/  LEA.HI.SX32 R27, R27, R4, 0x1b ;  /* 0x000000041b1b7211 */ /* 0x000fe400078fdaff */
[----:B------:R-:W-:Y:S01]  /*20e0*/  LOP3.LUT R10, R11, 0x1f, R0, 0xf8, !PT ;  /* 0x0000001f0b0a7812 */ /* 0x000fe200078ef800 */
[----:B------:R2:W-:Y:S01]  /*20f0*/  STS.64 [R23+0x8], R18 ;  /* 0x0000081217007388 */ /* 0x0005e20000000a00 */
[----:B------:R-:W-:-:S03]  /*2100*/  IMAD.MOV.U32 R11, RZ, RZ, RZ ;  /* 0x000000ffff0b7224 */ /* 0x000fc600078e00ff */
[----:B------:R3:W-:Y:S04]  /*2110*/  STS.64 [R23+0x10], R16 ;  /* 0x0000101017007388 */ /* 0x0007e80000000a00 */
[----:B------:R4:W-:Y:S01]  /*2120*/  STS.64 [R23+0x18], R14 ;  /* 0x0000180e17007388 */ /* 0x0009e20000000a00 */
[C---:B0-----:R-:W-:Y:S01]  /*2130*/  VIADD R3, R4.reuse, 0x60 ;  /* 0x0000006004037836 */ /* 0x041fe20000000000 */
[----:B------:R-:W-:Y:S02]  /*2140*/  LEA R2, R5, UR5, 0x3 ;  /* 0x0000000505027c11 */ /* 0x000fe4000f8e18ff */
[----:B------:R0:W-:Y:S01]  /*2150*/  STS.64 [R23+0x20], R12 ;  /* 0x0000200c17007388 */ /* 0x0001e20000000a00 */
[C---:B--2---:R-:W-:Y:S01]  /*2160*/  VIADD R19, R4.reuse, 0x80 ;  /* 0x0000008004137836 */ /* 0x044fe20000000000 */
[-C--:B------:R-:W-:Y:S01]  /*2170*/  LEA.HI.SX32 R3, R3, R4.reuse, 0x1b ;  /* 0x0000000403037211 */ /* 0x080fe200078fdaff */
[C---:B---3--:R-:W-:Y:S01]  /*2180*/  VIADD R17, R4.reuse, 0xa0 ;  /* 0x000000a004117836 */ /* 0x048fe20000000000 */
[----:B------:R-:W-:Y:S02]  /*2190*/  STS.64 [R23+0x28], R8 ;  /* 0x0000280817007388 */ /* 0x000fe40000000a00 */
[-C--:B------:R-:W-:Y:S01]  /*21a0*/  LEA.HI.SX32 R19, R19, R4.reuse, 0x1b ;  /* 0x0000000413137211 */ /* 0x080fe200078fdaff */
[C---:B----4-:R-:W-:Y:S01]  /*21b0*/  VIADD R15, R4.reuse, 0xc0 ;  /* 0x000000c0040f7836 */ /* 0x050fe20000000000 */
[----:B------:R-:W-:Y:S01]  /*21c0*/  LEA.HI.SX32 R17, R17, R4, 0x1b ;  /* 0x0000000411117211 */ /* 0x000fe200078fdaff */
[----:B------:R2:W-:Y:S01]  /*21d0*/  STS.64 [R23+0x30], R6 ;  /* 0x0000300617007388 */ /* 0x0005e20000000a00 */
[----:B0-----:R-:W-:-:S02]  /*21e0*/  VIADD R13, R4, 0xe0 ;  /* 0x000000e0040d7836 */ /* 0x001fc40000000000 */
[-C--:B------:R-:W-:Y:S01]  /*21f0*/  LEA.HI.SX32 R15, R15, R4.reuse, 0x1b ;  /* 0x000000040f0f7211 */ /* 0x080fe200078fdaff */
[----:B------:R0:W-:Y:S01]  /*2200*/  STS.64 [R23+0x38], R20 ;  /* 0x0000381417007388 */ /* 0x0001e20000000a00 */
[----:B------:R-:W-:Y:S02]  /*2210*/  LEA R12, R19, UR5, 0x3 ;  /* 0x00000005130c7c11 */ /* 0x000fe4000f8e18ff */
[----:B------:R-:W-:Y:S02]  /*2220*/  LEA.HI.SX32 R13, R13, R4, 0x1b ;  /* 0x000000040d0d7211 */ /* 0x000fe400078fdaff */
        /* <DEDUP_REMOVED lines=28> */
.L_x_450:
        /* <DEDUP_REMOVED lines=8> */
[----:B------:R-:W5:Y:S01]  /*2470*/  LDG.E.64 R6, desc[UR14][R2.64] ;  /* 0x0000000e02067981 */ /* 0x000f62000c1e1b00 */
[----:B------:R-:W-:Y:S02]  /*2480*/  UIADD3 UR4, UP0, UPT, URZ, -UR8, URZ ;  /* 0x80000008ff047290 */ /* 0x000fe4000ff1e0ff */
[----:B------:R-:W-:Y:S02]  /*2490*/  USHF.L.U64.HI UR13, UR8, 0xa, UR9 ;  /* 0x0000000a080d7899 */ /* 0x000fe40008010209 */
[----:B------:R-:W-:Y:S01]  /*24a0*/  USHF.L.U32 UR12, UR8, 0xa, URZ ;  /* 0x0000000a080c7899 */ /* 0x000fe200080006ff */
[----:B------:R-:W-:Y:S01]  /*24b0*/  BSSY.RECONVERGENT B0, `(.L_x_457) ;  /* 0x000014a000007945 */ /* 0x000fe20003800200 */
[----:B------:R-:W-:Y:S01]  /*24c0*/  ULOP3.LUT UR5, UR4, UR22, URZ, 0xc0, !UPT ;  /* 0x0000001604057292 */ /* 0x000fe2000f8ec0ff */
[----:B------:R-:W-:-:S03]  /*24d0*/  ACQBULK ;  /* 0x000000000000782e */ /* 0x000fc60000000000 */
[----:B------:R-:W-:Y:S02]  /*24e0*/  USHF.L.U32 UR17, UR5, 0xb, URZ ;  /* 0x0000000b05117899 */ /* 0x000fe400080006ff */
[----:B------:R-:W-:Y:S02]  /*24f0*/  UIADD3.X UR9, UPT, UPT, URZ, ~UR9, URZ, UP0, !UPT ;  /* 0x80000009ff097290 */ /* 0x000fe400087fe4ff */
[----:B------:R-:W-:Y:S02]  /*2500*/  ULOP3.LUT UR4, UR4, UR22, URZ, 0xfc, !UPT ;  /* 0x0000001604047292 */ /* 0x000fe4000f8efcff */
[----:B------:R-:W-:Y:S02]  /*2510*/  USHF.L.U64.HI UR16, UR5, 0xb, URZ ;  /* 0x0000000b05107899 */ /* 0x000fe400080102ff */
[----:B-1----:R-:W-:-:S04]  /*2520*/  UIADD3 UR20, UP0, UPT, -UR17, UR6, URZ ;  /* 0x0000000611147290 */ /* 0x002fc8000ff1e1ff */
[----:B------:R-:W-:Y:S02]  /*2530*/  UIADD3.X UR21, UPT, UPT, ~UR16, UR7, URZ, UP0, !UPT ;  /* 0x0000000710157290 */ /* 0x000fe400087fe5ff */
[----:B------:R-:W-:Y:S02]  /*2540*/  UISETP.NE.U32.AND UP0, UPT, UR4, -0x1, UPT ;  /* 0xffffffff0400788c */ /* 0x000fe4000bf05070 */
[----:B------:R-:W-:Y:S02]  /*2550*/  UIADD3 UR6, UP1, UPT, UR22, -UR5, URZ ;  /* 0x8000000516067290 */ /* 0x000fe4000ff3e0ff */
[----:B------:R-:W-:Y:S02]  /*2560*/  ULOP3.LUT UR12, UR12, 0xfffff800, URZ, 0xc0, !UPT ;  /* 0xfffff8000c0c7892 */ /* 0x000fe4000f8ec0ff */
[----:B------:R-:W-:Y:S02]  /*2570*/  UIADD3.X UR8, UPT, UPT, URZ, -0x1, URZ, UP1, !UPT ;  /* 0xffffffffff087890 */ /* 0x000fe40008ffe4ff */
[----:B------:R-:W-:-:S02]  /*2580*/  UISETP.NE.U32.AND UP1, UPT, UR6, -0x1, UPT ;  /* 0xffffffff0600788c */ /* 0x000fc4000bf25070 */
[----:B------:R-:W-:Y:S02]  /*2590*/  UISETP.GT.U32.AND UP2, UPT, UR20, UR12, UPT ;  /* 0x0000000c1400728c */ /* 0x000fe4000bf44070 */
[----:B------:R-:W-:Y:S02]  /*25a0*/  UISETP.NE.AND.EX UP3, UPT, UR8, -0x1, UPT, UP1 ;  /* 0xffffffff0800788c */ /* 0x000fe4000bf65310 */
[----:B---3--:R-:W-:Y:S01]  /*25b0*/  UPRMT UR26, UR10, 0x8880, URZ ;  /* 0x000088800a1a7896 */ /* 0x008fe200080000ff */
[----:B------:R-:W-:Y:S01]  /*25c0*/  UMOV UR7, 0x7ff ;  /* 0x000007ff00077882 */ /* 0x000fe20000000000 */
[----:B------:R-:W-:Y:S02]  /*25d0*/  UISETP.GT.U32.AND.EX UP2, UPT, UR21, UR13, UPT, UP2 ;  /* 0x0000000d1500728c */ /* 0x000fe4000bf44120 */
[----:B------:R-:W-:Y:S02]  /*25e0*/  USHF.L.U32 UR19, UR6, 0xb, URZ ;  /* 0x0000000b06137899 */ /* 0x000fe400080006ff */
[----:B------:R-:W-:-:S02]  /*25f0*/  USEL UR23, UR7, 0x800, !UP3 ;  /* 0x0000080007177887 */ /* 0x000fc4000d800000 */
[----:B------:R-:W-:Y:S02]  /*2600*/  USHF.L.U64.HI UR18, UR6, 0xb, UR8 ;  /* 0x0000000b06127899 */ /* 0x000fe40008010208 */
[----:B------:R-:W-:Y:S02]  /*2610*/  USEL UR8, UR20, UR12, UP2 ;  /* 0x0000000c14087287 */ /* 0x000fe40009000000 */
[----:B------:R-:W-:Y:S02]  /*2620*/  UISETP.NE.AND.EX UP0, UPT, UR9, -0x1, UPT, UP0 ;  /* 0xffffffff0900788c */ /* 0x000fe4000bf05300 */
[----:B------:R-:W-:Y:S02]  /*2630*/  USEL UR9, UR21, UR13, UP2 ;  /* 0x0000000d15097287 */ /* 0x000fe40009000000 */
[----:B------:R-:W-:Y:S02]  /*2640*/  UIADD3 UR8, UP2, UPT, UR8, -UR12, URZ ;  /* 0x8000000c08087290 */ /* 0x000fe4000ff5e0ff */
[----:B------:R-:W-:-:S02]  /*2650*/  UISETP.LT.U32.AND UP1, UPT, UR12, UR20, UPT ;  /* 0x000000140c00728c */ /* 0x000fc4000bf21070 */
[----:B------:R-:W-:Y:S01]  /*2660*/  UIADD3.X UR9, UPT, UPT, UR9, ~UR13, URZ, UP2, !UPT ;  /* 0x8000000d09097290 */ /* 0x000fe200097fe4ff */
[----:B----4-:R-:W-:Y:S02]  /*2670*/  R2UR UR4, R4 ;  /* 0x00000000040472ca */ /* 0x010fe400000e0000 */
[----:B------:R-:W-:Y:S02]  /*2680*/  R2UR UR5, R5 ;  /* 0x00000000050572ca */ /* 0x000fe400000e0000 */
[----:B-----5:R-:W-:Y:S02]  /*2690*/  R2UR UR24, R6 ;  /* 0x00000000061872ca */ /* 0x020fe400000e0000 */
[----:B------:R-:W-:-:S07]  /*26a0*/  R2UR UR25, R7 ;  /* 0x00000000071972ca */ /* 0x000fce00000e0000 */
[----:B------:R-:W-:-:S04]  /*26b0*/  UIADD3 UR10, UP4, UPT, UR4, -UR17, URZ ;  /* 0x80000011040a7290 */ /* 0x000fc8000ff9e0ff */
[----:B------:R-:W-:Y:S02]  /*26c0*/  UIADD3 UR11, UP3, UPT, UR24, -UR17, URZ ;  /* 0x80000011180b7290 */ /* 0x000fe4000ff7e0ff */
[----:B------:R-:W-:Y:S02]  /*26d0*/  UIADD3.X UR4, UPT, UPT, UR5, ~UR16, URZ, UP4, !UPT ;  /* 0x8000001005047290 */ /* 0x000fe4000a7fe4ff */
[----:B------:R-:W-:Y:S02]  /*26e0*/  UIADD3 UR5, UP4, UP5, -UR10, UR23, UR19 ;  /* 0x000000170a057290 */ /* 0x000fe4000fd9e113 */
[----:B------:R-:W-:Y:S02]  /*26f0*/  UIADD3.X UR7, UPT, UPT, UR25, ~UR16, URZ, UP3, !UPT ;  /* 0x8000001019077290 */ /* 0x000fe40009ffe4ff */
[----:B------:R-:W-:Y:S02]  /*2700*/  UIADD3 UR6, UP3, UPT, -UR11, UR19, URZ ;  /* 0x000000130b067290 */ /* 0x000fe4000ff7e1ff */
[----:B------:R-:W-:-:S02]  /*2710*/  UIADD3.X UR4, UPT, UPT, ~UR4, URZ, UR18, UP4, UP5 ;  /* 0x000000ff04047290 */ /* 0x000fc4000a7ea512 */
[----:B------:R-:W-:Y:S02]  /*2720*/  USEL UR5, UR12, UR5, !UP0 ;  /* 0x000000050c057287 */ /* 0x000fe4000c000000 */
[----:B------:R-:W-:Y:S02]  /*2730*/  UIADD3.X UR7, UPT, UPT, ~UR7, UR18, URZ, UP3, !UPT ;  /* 0x0000001207077290 */ /* 0x000fe40009ffe5ff */
[----:B------:R-:W-:Y:S02]  /*2740*/  UISETP.LT.U32.AND UP2, UPT, UR6, UR8, UPT ;  /* 0x000000080600728c */ /* 0x000fe4000bf41070 */
[----:B------:R-:W-:Y:S02]  /*2750*/  USEL UR4, UR13, UR4, !UP0 ;  /* 0x000000040d047287 */ /* 0x000fe4000c000000 */
[----:B------:R-:W-:Y:S02]  /*2760*/  UISETP.LT.U32.AND UP4, UPT, UR5, UR8, UPT ;  /* 0x000000080500728c */ /* 0x000fe4000bf81070 */
[----:B------:R-:W-:-:S02]  /*2770*/  UISETP.LT.U32.AND.EX UP3, UPT, UR13, UR21, UPT, UP1 ;  /* 0x000000150d00728c */ /* 0x000fc4000bf61110 */
[----:B------:R-:W-:Y:S02]  /*2780*/  UISETP.LT.U32.AND.EX UP1, UPT, UR7, UR9, UPT, UP2 ;  /* 0x000000090700728c */ /* 0x000fe4000bf21120 */
[----:B------:R-:W-:-:S04]  /*2790*/  UISETP.LT.U32.AND.EX UP2, UPT, UR4, UR9, UPT, UP4 ;  /* 0x000000090400728c */ /* 0x000fc8000bf41140 */
[----:B------:R-:W-:Y:S02]  /*27a0*/  USEL UR5, UR5, UR8, UP2 ;  /* 0x0000000805057287 */ /* 0x000fe40009000000 */
[----:B------:R-:W-:Y:S02]  /*27b0*/  UISETP.NE.AND UP2, UPT, UR26, URZ, UPT ;  /* 0x000000ff1a00728c */ /* 0x000fe4000bf45270 */
[----:B------:R-:W-:Y:S02]  /*27c0*/  @!UP0 USEL UR10, UR12, UR20, UP3 ;  /* 0x000000140c0a8287 */ /* 0x000fe40009800000 */
[----:B------:R-:W-:Y:S02]  /*27d0*/  USEL UR6, UR6, UR8, UP1 ;  /* 0x0000000806067287 */ /* 0x000fe40008800000 */
[----:B------:R-:W-:Y:S02]  /*27e0*/  UIADD3 UR4, UPT, UPT, UR10, -UR11, URZ ;  /* 0x8000000b0a047290 */ /* 0x000fe4000fffe0ff */
[----:B------:R-:W-:-:S02]  /*27f0*/  USEL UR7, UR7, UR9, UP1 ;  /* 0x0000000907077287 */ /* 0x000fc40008800000 */
[----:B------:R-:W-:Y:S01]  /*2800*/  UIADD3 UR5, UPT, UPT, UR5, -UR6, URZ ;  /* 0x8000000605057290 */ /* 0x000fe2000fffe0ff */
[----:B------:R-:W-:Y:S11]  /*2810*/  BRA.U !UP2, `(.L_x_458) ;  /* 0x000000090a307547 */ /* 0x000ff6000b800000 */
[----:B------:R-:W-:Y:S01]  /*2820*/  UIADD3 UR8, UPT, UPT, UR4, UR5, URZ ;  /* 0x0000000504087290 */ /* 0x000fe2000fffe0ff */
[C---:B--2---:R-:W-:Y:S01]  /*2830*/  VIADD R21, R0.reuse, 0x100 ;  /* 0x0000010000157836 */ /* 0x044fe20000000000 */
[----:B------:R-:W-:Y:S01]  /*2840*/  UIADD3 UR6, UP0, UP1, UR6, UR17, UR12 ;  /* 0x0000001106067290 */ /* 0x000fe2000f91e00c */
[----:B------:R-:W-:Y:S02]  /*2850*/  IMAD.U32 R17, RZ, RZ, UR24 ;  /* 0x00000018ff117e24 */ /* 0x000fe4000f8e00ff */
[----:B------:R-:W-:Y:S01]  /*2860*/  IMAD.U32 R23, RZ, RZ, UR24 ;  /* 0x00000018ff177e24 */ /* 0x000fe2000f8e00ff */
[----:B------:R-:W-:Y:S01]  /*2870*/  ISETP.GE.AND P1, PT, R0, UR8, PT ;  /* 0x0000000800007c0c */ /* 0x000fe2000bf26270 */
[----:B------:R-:W-:Y:S01]  /*2880*/  UIADD3.X UR7, UPT, UPT, UR7, UR16, UR13, UP0, UP1 ;  /* 0x0000001007077290 */ /* 0x000fe200087e240d */
[----:B------:R-:W-:Y:S01]  /*2890*/  ISETP.GE.AND P0, PT, R21, UR8, PT ;  /* 0x0000000815007c0c */ /* 0x000fe2000bf06270 */
[----:B------:R-:W-:Y:S02]  /*28a0*/  IMAD.U32 R26, RZ, RZ, UR25 ;  /* 0x00000019ff1a7e24 */ /* 0x000fe4000f8e00ff */
[----:B------:R-:W-:-:S02]  /*28b0*/  IMAD.U32 R25, RZ, RZ, UR25 ;  /* 0x00000019ff197e24 */ /* 0x000fc4000f8e00ff */
[----:B------:R-:W-:-:S06]  /*28c0*/  VIADD R27, R0, 0x300 ;  /* 0x00000300001b7836 */ /* 0x000fcc0000000000 */
[C---:B------:R-:W-:Y:S01]  /*28d0*/  @!P1 ISETP.GE.AND P2, PT, R0.reuse, UR4, PT ;  /* 0x0000000400009c0c */ /* 0x040fe2000bf46270 */
[C---:B------:R-:W-:Y:S01]  /*28e0*/  @!P1 VIADD R19, R0.reuse, -UR4 ;  /* 0x8000000400139c36 */ /* 0x040fe20008000000 */
[C---:B------:R-:W-:Y:S01]  /*28f0*/  @!P0 ISETP.GE.AND P4, PT, R21.reuse, UR4, PT ;  /* 0x0000000415008c0c */ /* 0x040fe2000bf86270 */
[----:B------:R-:W-:Y:S01]  /*2900*/  @!P0 VIADD R24, R21, -UR4 ;  /* 0x8000000415188c36 */ /* 0x000fe20008000000 */
[----:B------:R-:W-:Y:S02]  /*2910*/  @!P1 SEL R17, R17, UR6, !P2 ;  /* 0x0000000611119c07 */ /* 0x000fe4000d000000 */
[----:B------:R-:W-:Y:S02]  /*2920*/  @!P1 SEL R18, R0, R19, !P2 ;  /* 0x0000001300129207 */ /* 0x000fe40005000000 */
[----:B------:R-:W-:Y:S02]  /*2930*/  @!P0 SEL R22, R21, R24, !P4 ;  /* 0x0000001815168207 */ /* 0x000fe40006000000 */
[----:B------:R-:W0:Y:S01]  /*2940*/  @!P0 LDC.64 R20, c[0x0][0x388] ;  /* 0x0000e200ff148b82 */ /* 0x000e220000000a00 */
[----:B------:R-:W-:-:S02]  /*2950*/  @!P1 IADD3 R18, P5, PT, R18, R17, RZ ;  /* 0x0000001112129210 */ /* 0x000fc40007fbe0ff */
[----:B------:R-:W-:Y:S02]  /*2960*/  @!P0 SEL R23, R23, UR6, !P4 ;  /* 0x0000000617178c07 */ /* 0x000fe4000e000000 */
[----:B------:R-:W-:Y:S02]  /*2970*/  @!P1 SHF.R.S32.HI R19, RZ, 0x1f, R19 ;  /* 0x0000001fff139819 */ /* 0x000fe40000011413 */
[----:B------:R-:W-:Y:S01]  /*2980*/  @!P0 IADD3 R22, P3, PT, R22, R23, RZ ;  /* 0x0000001716168210 */ /* 0x000fe20007f7e0ff */
[----:B------:R-:W1:Y:S01]  /*2990*/  @!P1 LDC.64 R16, c[0x0][0x388] ;  /* 0x0000e200ff109b82 */ /* 0x000e620000000a00 */
[----:B------:R-:W-:Y:S01]  /*29a0*/  VIADD R23, R0, 0x200 ;  /* 0x0000020000177836 */ /* 0x000fe20000000000 */
[----:B------:R-:W-:Y:S02]  /*29b0*/  @!P0 SHF.R.S32.HI R24, RZ, 0x1f, R24 ;  /* 0x0000001fff188819 */ /* 0x000fe40000011418 */
[----:B------:R-:W-:Y:S02]  /*29c0*/  @!P1 SEL R26, R26, UR7, !P2 ;  /* 0x000000071a1a9c07 */ /* 0x000fe4000d000000 */
[----:B------:R-:W-:-:S02]  /*29d0*/  @!P1 SEL R19, R19, RZ, P2 ;  /* 0x000000ff13139207 */ /* 0x000fc40001000000 */
[----:B------:R-:W-:Y:S02]  /*29e0*/  ISETP.GE.AND P2, PT, R23, UR8, PT ;  /* 0x0000000817007c0c */ /* 0x000fe4000bf46270 */
[----:B------:R-:W-:Y:S01]  /*29f0*/  @!P0 SEL R25, R25, UR7, !P4 ;  /* 0x0000000719198c07 */ /* 0x000fe2000e000000 */
[----:B------:R-:W-:Y:S01]  /*2a00*/  @!P1 IMAD.X R19, R19, 0x1, R26, P5 ;  /* 0x0000000113139824 */ /* 0x000fe200028e061a */
[----:B------:R-:W-:-:S05]  /*2a10*/  @!P0 SEL R24, R24, RZ, P4 ;  /* 0x000000ff18188207 */ /* 0x000fca0002000000 */
[----:B------:R-:W-:Y:S01]  /*2a20*/  @!P0 IMAD.X R24, R24, 0x1, R25, P3 ;  /* 0x0000000118188824 */ /* 0x000fe200018e0619 */
[----:B0-----:R-:W-:Y:S01]  /*2a30*/  @!P0 LEA R20, P3, R22, R20, 0x3 ;  /* 0x0000001416148211 */ /* 0x001fe200078618ff */
[----:B------:R-:W-:-:S03]  /*2a40*/  IMAD.U32 R25, RZ, RZ, UR25 ;  /* 0x00000019ff197e24 */ /* 0x000fc6000f8e00ff */
[----:B------:R-:W-:Y:S01]  /*2a50*/  @!P0 LEA.HI.X R21, R22, R21, R24, 0x3, P3 ;  /* 0x0000001516158211 */ /* 0x000fe200018f1c18 */
[C---:B------:R-:W-:Y:S01]  /*2a60*/  @!P2 VIADD R22, R23.reuse, -UR4 ;  /* 0x800000041716ac36 */ /* 0x040fe20008000000 */
[C---:B-1----:R-:W-:Y:S01]  /*2a70*/  @!P1 LEA R16, P4, R18.reuse, R16, 0x3 ;  /* 0x0000001012109211 */ /* 0x042fe200078818ff */
[----:B------:R-:W-:Y:S01]  /*2a80*/  IMAD.U32 R24, RZ, RZ, UR24 ;  /* 0x00000018ff187e24 */ /* 0x000fe2000f8e00ff */
[C---:B------:R-:W-:Y:S01]  /*2a90*/  @!P2 ISETP.GE.AND P3, PT, R23.reuse, UR4, PT ;  /* 0x000000041700ac0c */ /* 0x040fe2000bf66270 */
[----:B------:R-:W-:Y:S01]  /*2aa0*/  IMAD.U32 R28, RZ, RZ, UR24 ;  /* 0x00000018ff1c7e24 */ /* 0x000fe2000f8e00ff */
[----:B------:R-:W-:Y:S01]  /*2ab0*/  @!P1 LEA.HI.X R17, R18, R17, R19, 0x3, P4 ;  /* 0x0000001112119211 */ /* 0x000fe200020f1c13 */
[----:B------:R-:W-:Y:S01]  /*2ac0*/  IMAD.U32 R29, RZ, RZ, UR24 ;  /* 0x00000018ff1d7e24 */ /* 0x000fe2000f8e00ff */
[----:B------:R-:W0:Y:S01]  /*2ad0*/  @!P2 LDC.64 R18, c[0x0][0x388] ;  /* 0x0000e200ff12ab82 */ /* 0x000e220000000a00 */
[----:B------:R-:W-:Y:S01]  /*2ae0*/  @!P2 SEL R23, R23, R22, !P3 ;  /* 0x000000161717a207 */ /* 0x000fe20005800000 */
[----:B------:R-:W5:Y:S01]  /*2af0*/  @!P0 LDG.E.64 R4, desc[UR14][R20.64] ;  /* 0x0000000e14048981 */ /* 0x000f62000c1e1b00 */
[----:B------:R-:W-:-:S02]  /*2b00*/  @!P2 SEL R24, R24, UR6, !P3 ;  /* 0x000000061818ac07 */ /* 0x000fc4000d800000 */
[----:B------:R-:W-:Y:S01]  /*2b10*/  @!P2 SHF.R.S32.HI R22, RZ, 0x1f, R22 ;  /* 0x0000001fff16a819 */ /* 0x000fe20000011416 */
[----:B------:R1:W5:Y:S01]  /*2b20*/  @!P1 LDG.E.64 R2, desc[UR14][R16.64] ;  /* 0x0000000e10029981 */ /* 0x000362000c1e1b00 */
[----:B------:R-:W-:Y:S02]  /*2b30*/  @!P2 IADD3 R23, P4, PT, R23, R24, RZ ;  /* 0x000000181717a210 */ /* 0x000fe40007f9e0ff */
[----:B------:R-:W-:Y:S02]  /*2b40*/  @!P2 SEL R25, R25, UR7, !P3 ;  /* 0x000000071919ac07 */ /* 0x000fe4000d800000 */
[----:B------:R-:W-:Y:S02]  /*2b50*/  @!P2 SEL R22, R22, RZ, P3 ;  /* 0x000000ff1616a207 */ /* 0x000fe40001800000 */
[----:B------:R-:W-:-:S03]  /*2b60*/  ISETP.GE.AND P3, PT, R27, UR8, PT ;  /* 0x000000081b007c0c */ /* 0x000fc6000bf66270 */
[----:B------:R-:W-:Y:S01]  /*2b70*/  @!P2 IMAD.X R26, R22, 0x1, R25, P4 ;  /* 0x00000001161aa824 */ /* 0x000fe200020e0619 */
[----:B------:R-:W-:-:S04]  /*2b80*/  LOP3.LUT R22, R0, 0x400, RZ, 0xfc, !PT ;  /* 0x0000040000167812 */ /* 0x000fc800078efcff */
[----:B------:R-:W-:Y:S02]  /*2b90*/  ISETP.GE.AND P4, PT, R22, UR8, PT ;  /* 0x0000000816007c0c */ /* 0x000fe4000bf86270 */
[----:B0-----:R-:W-:-:S03]  /*2ba0*/  @!P2 LEA R24, P5, R23, R18, 0x3 ;  /* 0x000000121718a211 */ /* 0x001fc600078a18ff */
[----:B-1----:R-:W0:Y:S01]  /*2bb0*/  @!P3 LDC.64 R16, c[0x0][0x388] ;  /* 0x0000e200ff10bb82 */ /* 0x002e220000000a00 */
[----:B------:R-:W-:Y:S01]  /*2bc0*/  @!P2 LEA.HI.X R25, R23, R19, R26, 0x3, P5 ;  /* 0x000000131719a211 */ /* 0x000fe200028f1c1a */
[C---:B------:R-:W-:Y:S01]  /*2bd0*/  @!P3 VIADD R26, R27.reuse, -UR4 ;  /* 0x800000041b1abc36 */ /* 0x040fe20008000000 */
[----:B------:R-:W-:-:S03]  /*2be0*/  @!P3 ISETP.GE.AND P1, PT, R27, UR4, PT ;  /* 0x000000041b00bc0c */ /* 0x000fc6000bf26270 */
[----:B------:R1:W5:Y:S02]  /*2bf0*/  @!P2 LDG.E.64 R6, desc[UR14][R24.64] ;  /* 0x0000000e1806a981 */ /* 0x000364000c1e1b00 */
[----:B------:R-:W2:Y:S01]  /*2c00*/  @!P4 LDC.64 R18, c[0x0][0x388] ;  /* 0x0000e200ff12cb82 */ /* 0x000ea20000000a00 */
[C---:B------:R-:W-:Y:S01]  /*2c10*/  @!P4 VIADD R23, R22.reuse, -UR4 ;  /* 0x800000041617cc36 */ /* 0x040fe20008000000 */
[----:B------:R-:W-:Y:S02]  /*2c20*/  @!P4 ISETP.GE.AND P2, PT, R22, UR4, PT ;  /* 0x000000041600cc0c */ /* 0x000fe4000bf46270 */
[----:B------:R-:W-:Y:S02]  /*2c30*/  @!P3 SEL R27, R27, R26, !P1 ;  /* 0x0000001a1b1bb207 */ /* 0x000fe40004800000 */
[----:B------:R-:W-:Y:S02]  /*2c40*/  @!P3 SEL R28, R28, UR6, !P1 ;  /* 0x000000061c1cbc07 */ /* 0x000fe4000c800000 */
[----:B------:R-:W-:Y:S01]  /*2c50*/  @!P4 SEL R21, R22, R23, !P2 ;  /* 0x000000171615c207 */ /* 0x000fe20005000000 */
[----:B------:R-:W-:Y:S01]  /*2c60*/  VIADD R22, R0, 0x500 ;  /* 0x0000050000167836 */ /* 0x000fe20000000000 */
[----:B------:R-:W-:Y:S01]  /*2c70*/  @!P3 IADD3 R20, P5, PT, R27, R28, RZ ;  /* 0x0000001c1b14b210 */ /* 0x000fe20007fbe0ff */
[----:B------:R-:W-:Y:S01]  /*2c80*/  IMAD.U32 R27, RZ, RZ, UR25 ;  /* 0x00000019ff1b7e24 */ /* 0x000fe2000f8e00ff */
[----:B-1----:R-:W-:Y:S01]  /*2c90*/  @!P4 SEL R24, R29, UR6, !P2 ;  /* 0x000000061d18cc07 */ /* 0x002fe2000d000000 */
[----:B------:R-:W-:Y:S01]  /*2ca0*/  IMAD.U32 R25, RZ, RZ, UR25 ;  /* 0x00000019ff197e24 */ /* 0x000fe2000f8e00ff */
[----:B------:R-:W-:-:S02]  /*2cb0*/  @!P3 SHF.R.S32.HI R26, RZ, 0x1f, R26 ;  /* 0x0000001fff1ab819 */ /* 0x000fc4000001141a */
[----:B------:R-:W-:Y:S02]  /*2cc0*/  @!P4 SHF.R.S32.HI R23, RZ, 0x1f, R23 ;  /* 0x0000001fff17c819 */ /* 0x000fe40000011417 */
[----:B------:R-:W-:Y:S02]  /*2cd0*/  ISETP.GE.AND P0, PT, R22, UR8, PT ;  /* 0x0000000816007c0c */ /* 0x000fe4000bf06270 */
[----:B------:R-:W-:Y:S02]  /*2ce0*/  @!P4 IADD3 R21, P6, PT, R21, R24, RZ ;  /* 0x000000181515c210 */ /* 0x000fe40007fde0ff */
[----:B------:R-:W-:Y:S02]  /*2cf0*/  @!P3 SEL R27, R27, UR7, !P1 ;  /* 0x000000071b1bbc07 */ /* 0x000fe4000c800000 */
[----:B------:R-:W-:Y:S02]  /*2d00*/  @!P4 SEL R25, R25, UR7, !P2 ;  /* 0x000000071919cc07 */ /* 0x000fe4000d000000 */
[----:B------:R-:W-:-:S02]  /*2d10*/  @!P3 SEL R26, R26, RZ, P1 ;  /* 0x000000ff1a1ab207 */ /* 0x000fc40000800000 */
[----:B------:R-:W-:Y:S02]  /*2d20*/  @!P4 SEL R24, R23, RZ, P2 ;  /* 0x000000ff1718c207 */ /* 0x000fe40001000000 */
[----:B0-----:R-:W-:Y:S01]  /*2d30*/  @!P3 LEA R16, P1, R20, R16, 0x3 ;  /* 0x000000101410b211 */ /* 0x001fe200078218ff */
[----:B------:R-:W-:Y:S01]  /*2d40*/  @!P3 IMAD.X R23, R26, 0x1, R27, P5 ;  /* 0x000000011a17b824 */ /* 0x000fe200028e061b */
[----:B--2---:R-:W-:Y:S01]  /*2d50*/  @!P4 LEA R18, P2, R21, R18, 0x3 ;  /* 0x000000121512c211 */ /* 0x004fe200078418ff */
[----:B------:R-:W-:-:S03]  /*2d60*/  @!P4 IMAD.X R24, R24, 0x1, R25, P6 ;  /* 0x000000011818c824 */ /* 0x000fc600030e0619 */
[----:B------:R-:W-:Y:S02]  /*2d70*/  @!P3 LEA.HI.X R17, R20, R17, R23, 0x3, P1 ;  /* 0x000000111411b211 */ /* 0x000fe400008f1c17 */
[----:B------:R-:W-:Y:S02]  /*2d80*/  @!P4 LEA.HI.X R19, R21, R19, R24, 0x3, P2 ;  /* 0x000000131513c211 */ /* 0x000fe400010f1c18 */
[----:B------:R-:W0:Y:S01]  /*2d90*/  @!P0 LDC.64 R20, c[0x0][0x388] ;  /* 0x0000e200ff148b82 */ /* 0x000e220000000a00 */
[C---:B------:R-:W-:Y:S01]  /*2da0*/  @!P0 VIADD R23, R22.reuse, -UR4 ;  /* 0x8000000416178c36 */ /* 0x040fe20008000000 */
[----:B------:R-:W-:Y:S01]  /*2db0*/  @!P0 ISETP.GE.AND P2, PT, R22, UR4, PT ;  /* 0x0000000416008c0c */ /* 0x000fe2000bf46270 */
[----:B------:R-:W-:Y:S01]  /*2dc0*/  IMAD.U32 R25, RZ, RZ, UR24 ;  /* 0x00000018ff197e24 */ /* 0x000fe2000f8e00ff */
[----:B------:R1:W5:Y:S01]  /*2dd0*/  @!P3 LDG.E.64 R8, desc[UR14][R16.64] ;  /* 0x0000000e1008b981 */ /* 0x000362000c1e1b00 */
[----:B------:R-:W-:Y:S01]  /*2de0*/  VIADD R24, R0, 0x600 ;  /* 0x0000060000187836 */ /* 0x000fe20000000000 */
[----:B------:R-:W-:Y:S01]  /*2df0*/  @!P0 SEL R22, R22, R23, !P2 ;  /* 0x0000001716168207 */ /* 0x000fe20005000000 */
[----:B------:R-:W-:Y:S01]  /*2e00*/  IMAD.U32 R26, RZ, RZ, UR25 ;  /* 0x00000019ff1a7e24 */ /* 0x000fe2000f8e00ff */
[----:B------:R-:W-:Y:S01]  /*2e10*/  @!P0 SEL R25, R25, UR6, !P2 ;  /* 0x0000000619198c07 */ /* 0x000fe2000d000000 */
[----:B------:R-:W-:Y:S01]  /*2e20*/  IMAD.U32 R27, RZ, RZ, UR24 ;  /* 0x00000018ff1b7e24 */ /* 0x000fe2000f8e00ff */
[----:B------:R-:W-:Y:S01]  /*2e30*/  @!P0 SHF.R.S32.HI R23, RZ, 0x1f, R23 ;  /* 0x0000001fff178819 */ /* 0x000fe20000011417 */
[----:B------:R1:W5:Y:S01]  /*2e40*/  @!P4 LDG.E.64 R10, desc[UR14][R18.64] ;  /* 0x0000000e120ac981 */ /* 0x000362000c1e1b00 */
[----:B------:R-:W-:-:S02]  /*2e50*/  ISETP.GE.AND P1, PT, R24, UR8, PT ;  /* 0x0000000818007c0c */ /* 0x000fc4000bf26270 */
[----:B------:R-:W-:Y:S02]  /*2e60*/  @!P0 IADD3 R22, P5, PT, R22, R25, RZ ;  /* 0x0000001916168210 */ /* 0x000fe40007fbe0ff */
[----:B------:R-:W-:Y:S02]  /*2e70*/  @!P0 SEL R26, R26, UR7, !P2 ;  /* 0x000000071a1a8c07 */ /* 0x000fe4000d000000 */
[----:B------:R-:W-:-:S05]  /*2e80*/  @!P0 SEL R23, R23, RZ, P2 ;  /* 0x000000ff17178207 */ /* 0x000fca0001000000 */
[----:B------:R-:W-:Y:S01]  /*2e90*/  @!P0 IMAD.X R23, R23, 0x1, R26, P5 ;  /* 0x0000000117178824 */ /* 0x000fe200028e061a */
[----:B0-----:R-:W-:-:S04]  /*2ea0*/  @!P0 LEA R20, P2, R22, R20, 0x3 ;  /* 0x0000001416148211 */ /* 0x001fc800078418ff */
[----:B------:R-:W-:Y:S02]  /*2eb0*/  @!P0 LEA.HI.X R21, R22, R21, R23, 0x3, P2 ;  /* 0x0000001516158211 */ /* 0x000fe400010f1c17 */
[----:B------:R-:W0:Y:S01]  /*2ec0*/  @!P1 LDC.64 R22, c[0x0][0x388] ;  /* 0x0000e200ff169b82 */ /* 0x000e220000000a00 */
[C---:B------:R-:W-:Y:S01]  /*2ed0*/  @!P1 VIADD R25, R24.reuse, -UR4 ;  /* 0x8000000418199c36 */ /* 0x040fe20008000000 */
[C---:B------:R-:W-:Y:S01]  /*2ee0*/  @!P1 ISETP.GE.AND P2, PT, R24.reuse, UR4, PT ;  /* 0x0000000418009c0c */ /* 0x040fe2000bf46270 */
[----:B------:R-:W-:Y:S01]  /*2ef0*/  IMAD.U32 R26, RZ, RZ, UR25 ;  /* 0x00000019ff1a7e24 */ /* 0x000fe2000f8e00ff */
[----:B------:R1:W5:Y:S02]  /*2f00*/  @!P0 LDG.E.64 R12, desc[UR14][R20.64] ;  /* 0x0000000e140c8981 */ /* 0x000364000c1e1b00 */
[----:B------:R-:W-:Y:S02]  /*2f10*/  @!P1 SEL R24, R24, R25, !P2 ;  /* 0x0000001918189207 */ /* 0x000fe40005000000 */
[----:B------:R-:W-:-:S02]  /*2f20*/  @!P1 SEL R27, R27, UR6, !P2 ;  /* 0x000000061b1b9c07 */ /* 0x000fc4000d000000 */
[----:B------:R-:W-:Y:S02]  /*2f30*/  @!P1 SHF.R.S32.HI R25, RZ, 0x1f, R25 ;  /* 0x0000001fff199819 */ /* 0x000fe40000011419 */
[----:B------:R-:W-:Y:S02]  /*2f40*/  @!P1 IADD3 R24, P5, PT, R24, R27, RZ ;  /* 0x0000001b18189210 */ /* 0x000fe40007fbe0ff */
[----:B------:R-:W-:Y:S02]  /*2f50*/  @!P1 SEL R26, R26, UR7, !P2 ;  /* 0x000000071a1a9c07 */ /* 0x000fe4000d000000 */
[----:B------:R-:W-:-:S05]  /*2f60*/  @!P1 SEL R25, R25, RZ, P2 ;  /* 0x000000ff19199207 */ /* 0x000fca0001000000 */
[----:B------:R-:W-:Y:S01]  /*2f70*/  @!P1 IMAD.X R25, R25, 0x1, R26, P5 ;  /* 0x0000000119199824 */ /* 0x000fe200028e061a */
[----:B0-----:R-:W-:-:S04]  /*2f80*/  @!P1 LEA R22, P2, R24, R22, 0x3 ;  /* 0x0000001618169211 */ /* 0x001fc800078418ff */
[----:B------:R-:W-:-:S05]  /*2f90*/  @!P1 LEA.HI.X R23, R24, R23, R25, 0x3, P2 ;  /* 0x0000001718179211 */ /* 0x000fca00010f1c19 */
[----:B------:R1:W5:Y:S01]  /*2fa0*/  @!P1 LDG.E.64 R14, desc[UR14][R22.64] ;  /* 0x0000000e160e9981 */ /* 0x000362000c1e1b00 */
[----:B------:R-:W-:-:S05]  /*2fb0*/  VIADD R25, R0, 0x700 ;  /* 0x0000070000197836 */ /* 0x000fca0000000000 */
[----:B------:R-:W-:-:S13]  /*2fc0*/  ISETP.GE.AND P0, PT, R25, UR8, PT ;  /* 0x0000000819007c0c */ /* 0x000fda000bf06270 */
[----:B-1----:R-:W-:Y:S05]  /*2fd0*/  @P0 BRA `(.L_x_459) ;  /* 0x00000008005c0947 */ /* 0x002fea0003800000 */
[----:B------:R-:W0:Y:S01]  /*2fe0*/  LDCU.64 UR10, c[0x0][0x388] ;  /* 0x00007100ff0a77ac */ /* 0x000e220008000a00 */
[C---:B------:R-:W-:Y:S01]  /*2ff0*/  VIADD R16, R25.reuse, -UR4 ;  /* 0x8000000419107c36 */ /* 0x040fe20008000000 */
[C---:B------:R-:W-:Y:S01]  /*3000*/  ISETP.GE.AND P0, PT, R25.reuse, UR4, PT ;  /* 0x0000000419007c0c */ /* 0x040fe2000bf06270 */
[----:B------:R-:W-:Y:S02]  /*3010*/  IMAD.U32 R18, RZ, RZ, UR24 ;  /* 0x00000018ff127e24 */ /* 0x000fe4000f8e00ff */
[----:B------:R-:W-:Y:S01]  /*3020*/  IMAD.U32 R19, RZ, RZ, UR25 ;  /* 0x00000019ff137e24 */ /* 0x000fe2000f8e00ff */
[----:B------:R-:W-:Y:S02]  /*3030*/  SEL R17, R25, R16, !P0 ;  /* 0x0000001019117207 */ /* 0x000fe40004000000 */
[----:B------:R-:W-:Y:S02]  /*3040*/  SEL R18, R18, UR6, !P0 ;  /* 0x0000000612127c07 */ /* 0x000fe4000c000000 */
[----:B------:R-:W-:-:S02]  /*3050*/  SHF.R.S32.HI R16, RZ, 0x1f, R16 ;  /* 0x0000001fff107819 */ /* 0x000fc40000011410 */
[----:B------:R-:W-:Y:S02]  /*3060*/  IADD3 R17, P1, PT, R17, R18, RZ ;  /* 0x0000001211117210 */ /* 0x000fe40007f3e0ff */
[----:B------:R-:W-:Y:S02]  /*3070*/  SEL R19, R19, UR7, !P0 ;  /* 0x0000000713137c07 */ /* 0x000fe4000c000000 */
[----:B------:R-:W-:-:S05]  /*3080*/  SEL R16, R16, RZ, P0 ;  /* 0x000000ff10107207 */ /* 0x000fca0000000000 */
[----:B------:R-:W-:Y:S01]  /*3090*/  IMAD.X R18, R16, 0x1, R19, P1 ;  /* 0x0000000110127824 */ /* 0x000fe200008e0613 */
[----:B0-----:R-:W-:-:S04]  /*30a0*/  LEA R16, P0, R17, UR10, 0x3 ;  /* 0x0000000a11107c11 */ /* 0x001fc8000f8018ff */
[----:B------:R-:W-:-:S06]  /*30b0*/  LEA.HI.X R17, R17, UR11, R18, 0x3, P0 ;  /* 0x0000000b11117c11 */ /* 0x000fcc00080f1c12 */
[----:B------:R-:W5:Y:S01]  /*30c0*/  LDG.E.64 R16, desc[UR14][R16.64] ;  /* 0x0000000e10107981 */ /* 0x000f62000c1e1b00 */
[----:B------:R-:W-:Y:S05]  /*30d0*/  BRA `(.L_x_459) ;  /* 0x00000008001c7947 */ /* 0x000fea0003800000 */
.L_x_458:
[----:B------:R-:W-:Y:S01]  /*30e0*/  UIADD3 UR8, UPT, UPT, UR4, UR5, URZ ;  /* 0x0000000504087290 */ /* 0x000fe2000fffe0ff */
[----:B------:R-:W-:Y:S01]  /*30f0*/  IMAD.U32 R23, RZ, RZ, UR24 ;  /* 0x00000018ff177e24 */ /* 0x000fe2000f8e00ff */
[----:B------:R-:W-:Y:S01]  /*3100*/  UIADD3 UR6, UP0, UP1, UR6, UR17, UR12 ;  /* 0x0000001106067290 */ /* 0x000fe2000f91e00c */
[C---:B--2---:R-:W-:Y:S02]  /*3110*/  VIADD R22, R0.reuse, 0x100 ;  /* 0x0000010000167836 */ /* 0x044fe40000000000 */
[----:B------:R-:W-:Y:S01]  /*3120*/  IMAD.U32 R24, RZ, RZ, UR25 ;  /* 0x00000019ff187e24 */ /* 0x000fe2000f8e00ff */
[----:B------:R-:W-:Y:S01]  /*3130*/  ISETP.GE.AND P1, PT, R0, UR8, PT ;  /* 0x0000000800007c0c */ /* 0x000fe2000bf26270 */
[----:B------:R-:W-:Y:S01]  /*3140*/  UIADD3.X UR7, UPT, UPT, UR7, UR16, UR13, UP0, UP1 ;  /* 0x0000001007077290 */ /* 0x000fe200087e240d */
[----:B------:R-:W-:-:S11]  /*3150*/  ISETP.GE.AND P2, PT, R22, UR8, PT ;  /* 0x0000000816007c0c */ /* 0x000fd6000bf46270 */
[----:B------:R-:W0:Y:S01]  /*3160*/  @!P1 LDC.64 R18, c[0x0][0x3a0] ;  /* 0x0000e800ff129b82 */ /* 0x000e220000000a00 */
[C---:B------:R-:W-:Y:S01]  /*3170*/  @!P1 VIADD R21, R0.reuse, -UR4 ;  /* 0x8000000400159c36 */ /* 0x040fe20008000000 */
[----:B------:R-:W-:-:S04]  /*3180*/  @!P1 ISETP.GE.AND P0, PT, R0, UR4, PT ;  /* 0x0000000400009c0c */ /* 0x000fc8000bf06270 */
[----:B------:R-:W-:Y:S02]  /*3190*/  @!P1 SEL R23, R23, UR6, !P0 ;  /* 0x0000000617179c07 */ /* 0x000fe4000c000000 */
[----:B------:R-:W-:Y:S02]  /*31a0*/  @!P1 SEL R20, R0, R21, !P0 ;  /* 0x0000001500149207 */ /* 0x000fe40004000000 */
[----:B------:R-:W-:Y:S02]  /*31b0*/  @!P1 SHF.R.S32.HI R21, RZ, 0x1f, R21 ;  /* 0x0000001fff159819 */ /* 0x000fe40000011415 */
[----:B------:R-:W-:Y:S02]  /*31c0*/  @!P1 IADD3 R23, P3, PT, R20, R23, RZ ;  /* 0x0000001714179210 */ /* 0x000fe40007f7e0ff */
[----:B------:R-:W-:Y:S02]  /*31d0*/  @!P1 SEL R20, R24, UR7, !P0 ;  /* 0x0000000718149c07 */ /* 0x000fe4000c000000 */
[----:B------:R-:W-:-:S05]  /*31e0*/  @!P1 SEL R21, R21, RZ, P0 ;  /* 0x000000ff15159207 */ /* 0x000fca0000000000 */
[----:B------:R-:W-:Y:S01]  /*31f0*/  @!P1 IMAD.X R24, R21, 0x1, R20, P3 ;  /* 0x0000000115189824 */ /* 0x000fe200018e0614 */
[----:B------:R-:W-:Y:S01]  /*3200*/  @!P2 ISETP.GE.AND P3, PT, R22, UR4, PT ;  /* 0x000000041600ac0c */ /* 0x000fe2000bf66270 */
[----:B------:R-:W1:Y:S01]  /*3210*/  @!P2 LDC.64 R20, c[0x0][0x3a0] ;  /* 0x0000e800ff14ab82 */ /* 0x000e620000000a00 */
[----:B0-----:R-:W-:-:S04]  /*3220*/  @!P1 LEA R18, P0, R23, R18, 0x3 ;  /* 0x0000001217129211 */ /* 0x001fc800078018ff */
[----:B------:R-:W-:Y:S01]  /*3230*/  @!P1 LEA.HI.X R19, R23, R19, R24, 0x3, P0 ;  /* 0x0000001317139211 */ /* 0x000fe200000f1c18 */
[C---:B------:R-:W-:Y:S02]  /*3240*/  @!P2 VIADD R23, R22.reuse, -UR4 ;  /* 0x800000041617ac36 */ /* 0x040fe40008000000 */
[----:B------:R-:W-:Y:S02]  /*3250*/  IMAD.U32 R24, RZ, RZ, UR24 ;  /* 0x00000018ff187e24 */ /* 0x000fe4000f8e00ff */
[----:B------:R0:W5:Y:S01]  /*3260*/  @!P1 LDG.E.64 R2, desc[UR14][R18.64] ;  /* 0x0000000e12029981 */ /* 0x000162000c1e1b00 */
[----:B------:R-:W-:Y:S02]  /*3270*/  @!P2 SEL R25, R22, R23, !P3 ;  /* 0x000000171619a207 */ /* 0x000fe40005800000 */
[----:B------:R-:W-:Y:S01]  /*3280*/  @!P2 SEL R22, R24, UR6, !P3 ;  /* 0x000000061816ac07 */ /* 0x000fe2000d800000 */
[----:B------:R-:W-:Y:S01]  /*3290*/  VIADD R24, R0, 0x200 ;  /* 0x0000020000187836 */ /* 0x000fe20000000000 */
[----:B------:R-:W-:-:S02]  /*32a0*/  @!P2 SHF.R.S32.HI R23, RZ, 0x1f, R23 ;  /* 0x0000001fff17a819 */ /* 0x000fc40000011417 */
[----:B------:R-:W-:Y:S01]  /*32b0*/  @!P2 IADD3 R22, P4, PT, R25, R22, RZ ;  /* 0x000000161916a210 */ /* 0x000fe20007f9e0ff */
[----:B------:R-:W-:Y:S01]  /*32c0*/  IMAD.U32 R25, RZ, RZ, UR25 ;  /* 0x00000019ff197e24 */ /* 0x000fe2000f8e00ff */
[----:B------:R-:W-:Y:S02]  /*32d0*/  ISETP.GE.AND P0, PT, R24, UR8, PT ;  /* 0x0000000818007c0c */ /* 0x000fe4000bf06270 */
[----:B------:R-:W-:Y:S02]  /*32e0*/  @!P2 SEL R26, R23, RZ, P3 ;  /* 0x000000ff171aa207 */ /* 0x000fe40001800000 */
[----:B------:R-:W-:Y:S02]  /*32f0*/  @!P2 SEL R25, R25, UR7, !P3 ;  /* 0x000000071919ac07 */ /* 0x000fe4000d800000 */
[----:B-1----:R-:W-:-:S03]  /*3300*/  @!P2 LEA R20, P3, R22, R20, 0x3 ;  /* 0x000000141614a211 */ /* 0x002fc600078618ff */
[----:B------:R-:W-:-:S05]  /*3310*/  @!P2 IMAD.X R25, R26, 0x1, R25, P4 ;  /* 0x000000011a19a824 */ /* 0x000fca00020e0619 */
[----:B------:R-:W-:Y:S01]  /*3320*/  @!P2 LEA.HI.X R21, R22, R21, R25, 0x3, P3 ;  /* 0x000000151615a211 */ /* 0x000fe200018f1c19 */
[C---:B------:R-:W-:Y:S01]  /*3330*/  @!P0 VIADD R27, R24.reuse, -UR4 ;  /* 0x80000004181b8c36 */ /* 0x040fe20008000000 */
[----:B------:R-:W1:Y:S01]  /*3340*/  @!P0 LDC.64 R22, c[0x0][0x3a0] ;  /* 0x0000e800ff168b82 */ /* 0x000e620000000a00 */
[----:B------:R-:W-:Y:S01]  /*3350*/  IMAD.U32 R25, RZ, RZ, UR24 ;  /* 0x00000018ff197e24 */ /* 0x000fe2000f8e00ff */
[C---:B------:R-:W-:Y:S01]  /*3360*/  @!P0 ISETP.GE.AND P3, PT, R24.reuse, UR4, PT ;  /* 0x0000000418008c0c */ /* 0x040fe2000bf66270 */
[----:B------:R-:W-:Y:S01]  /*3370*/  IMAD.U32 R26, RZ, RZ, UR25 ;  /* 0x00000019ff1a7e24 */ /* 0x000fe2000f8e00ff */
[----:B------:R2:W5:Y:S02]  /*3380*/  @!P2 LDG.E.64 R4, desc[UR14][R20.64] ;  /* 0x0000000e1404a981 */ /* 0x000564000c1e1b00 */
[----:B------:R-:W-:Y:S02]  /*3390*/  @!P0 SEL R24, R24, R27, !P3 ;  /* 0x0000001b18188207 */ /* 0x000fe40005800000 */
[----:B------:R-:W-:-:S04]  /*33a0*/  @!P0 SEL R25, R25, UR6, !P3 ;  /* 0x0000000619198c07 */ /* 0x000fc8000d800000 */
[----:B------:R-:W-:Y:S01]  /*33b0*/  @!P0 IADD3 R25, P4, PT, R24, R25, RZ ;  /* 0x0000001918198210 */ /* 0x000fe20007f9e0ff */
[----:B------:R-:W-:Y:S01]  /*33c0*/  VIADD R24, R0, 0x300 ;  /* 0x0000030000187836 */ /* 0x000fe20000000000 */
[----:B------:R-:W-:Y:S02]  /*33d0*/  @!P0 SHF.R.S32.HI R27, RZ, 0x1f, R27 ;  /* 0x0000001fff1b8819 */ /* 0x000fe4000001141b */
[----:B0-----:R-:W-:Y:S02]  /*33e0*/  @!P0 SEL R18, R26, UR7, !P3 ;  /* 0x000000071a128c07 */ /* 0x001fe4000d800000 */
[----:B------:R-:W-:Y:S02]  /*33f0*/  ISETP.GE.AND P1, PT, R24, UR8, PT ;  /* 0x0000000818007c0c */ /* 0x000fe4000bf26270 */
[----:B------:R-:W-:Y:S02]  /*3400*/  @!P0 SEL R27, R27, RZ, P3 ;  /* 0x000000ff1b1b8207 */ /* 0x000fe40001800000 */
[----:B-1----:R-:W-:-:S03]  /*3410*/  @!P0 LEA R22, P3, R25, R22, 0x3 ;  /* 0x0000001619168211 */ /* 0x002fc600078618ff */
[----:B------:R-:W-:-:S05]  /*3420*/  @!P0 IMAD.X R18, R27, 0x1, R18, P4 ;  /* 0x000000011b128824 */ /* 0x000fca00020e0612 */
[----:B------:R-:W-:Y:S02]  /*3430*/  @!P0 LEA.HI.X R23, R25, R23, R18, 0x3, P3 ;  /* 0x0000001719178211 */ /* 0x000fe400018f1c12 */
[----:B------:R-:W0:Y:S01]  /*3440*/  @!P1 LDC.64 R18, c[0x0][0x3a0] ;  /* 0x0000e800ff129b82 */ /* 0x000e220000000a00 */
[C---:B------:R-:W-:Y:S01]  /*3450*/  @!P1 VIADD R27, R24.reuse, -UR4 ;  /* 0x80000004181b9c36 */ /* 0x040fe20008000000 */
[C---:B------:R-:W-:Y:S01]  /*3460*/  @!P1 ISETP.GE.AND P3, PT, R24.reuse, UR4, PT ;  /* 0x0000000418009c0c */ /* 0x040fe2000bf66270 */
[----:B------:R-:W-:Y:S01]  /*3470*/  IMAD.U32 R25, RZ, RZ, UR24 ;  /* 0x00000018ff197e24 */ /* 0x000fe2000f8e00ff */
[----:B------:R1:W5:Y:S02]  /*3480*/  @!P0 LDG.E.64 R6, desc[UR14][R22.64] ;  /* 0x0000000e16068981 */ /* 0x000364000c1e1b00 */
[----:B------:R-:W-:Y:S02]  /*3490*/  @!P1 SEL R24, R24, R27, !P3 ;  /* 0x0000001b18189207 */ /* 0x000fe40005800000 */
[----:B------:R-:W-:-:S04]  /*34a0*/  @!P1 SEL R25, R25, UR6, !P3 ;  /* 0x0000000619199c07 */ /* 0x000fc8000d800000 */
[----:B------:R-:W-:Y:S02]  /*34b0*/  @!P1 IADD3 R25, P4, PT, R24, R25, RZ ;  /* 0x0000001918199210 */ /* 0x000fe40007f9e0ff */
[----:B------:R-:W-:Y:S02]  /*34c0*/  LOP3.LUT R24, R0, 0x400, RZ, 0xfc, !PT ;  /* 0x0000040000187812 */ /* 0x000fe400078efcff */
[----:B------:R-:W-:Y:S02]  /*34d0*/  @!P1 SHF.R.S32.HI R27, RZ, 0x1f, R27 ;  /* 0x0000001fff1b9819 */ /* 0x000fe4000001141b */
[----:B------:R-:W-:Y:S02]  /*34e0*/  ISETP.GE.AND P2, PT, R24, UR8, PT ;  /* 0x0000000818007c0c */ /* 0x000fe4000bf46270 */
[----:B--2---:R-:W-:Y:S02]  /*34f0*/  @!P1 SEL R20, R26, UR7, !P3 ;  /* 0x000000071a149c07 */ /* 0x004fe4000d800000 */
[----:B------:R-:W-:-:S02]  /*3500*/  @!P1 SEL R27, R27, RZ, P3 ;  /* 0x000000ff1b1b9207 */ /* 0x000fc40001800000 */
[----:B0-----:R-:W-:-:S03]  /*3510*/  @!P1 LEA R18, P3, R25, R18, 0x3 ;  /* 0x0000001219129211 */ /* 0x001fc600078618ff */
[----:B------:R-:W-:-:S05]  /*3520*/  @!P1 IMAD.X R20, R27, 0x1, R20, P4 ;  /* 0x000000011b149824 */ /* 0x000fca00020e0614 */
[----:B------:R-:W-:Y:S01]  /*3530*/  @!P1 LEA.HI.X R19, R25, R19, R20, 0x3, P3 ;  /* 0x0000001319139211 */ /* 0x000fe200018f1c14 */
[C---:B------:R-:W-:Y:S01]  /*3540*/  @!P2 VIADD R27, R24.reuse, -UR4 ;  /* 0x80000004181bac36 */ /* 0x040fe20008000000 */
[----:B------:R-:W0:Y:S01]  /*3550*/  @!P2 LDC.64 R20, c[0x0][0x3a0] ;  /* 0x0000e800ff14ab82 */ /* 0x000e220000000a00 */
[----:B------:R-:W-:Y:S01]  /*3560*/  IMAD.U32 R25, RZ, RZ, UR24 ;  /* 0x00000018ff197e24 */ /* 0x000fe2000f8e00ff */
[C---:B------:R-:W-:Y:S01]  /*3570*/  @!P2 ISETP.GE.AND P3, PT, R24.reuse, UR4, PT ;  /* 0x000000041800ac0c */ /* 0x040fe2000bf66270 */
[----:B------:R2:W5:Y:S03]  /*3580*/  @!P1 LDG.E.64 R8, desc[UR14][R18.64] ;  /* 0x0000000e12089981 */ /* 0x000566000c1e1b00 */
[----:B------:R-:W-:Y:S02]  /*3590*/  @!P2 SEL R24, R24, R27, !P3 ;  /* 0x0000001b1818a207 */ /* 0x000fe40005800000 */
[----:B------:R-:W-:-:S04]  /*35a0*/  @!P2 SEL R25, R25, UR6, !P3 ;  /* 0x000000061919ac07 */ /* 0x000fc8000d800000 */
[----:B------:R-:W-:Y:S01]  /*35b0*/  @!P2 IADD3 R25, P4, PT, R24, R25, RZ ;  /* 0x000000191819a210 */ /* 0x000fe20007f9e0ff */
[----:B------:R-:W-:Y:S01]  /*35c0*/  VIADD R24, R0, 0x500 ;  /* 0x0000050000187836 */ /* 0x000fe20000000000 */
[----:B------:R-:W-:Y:S02]  /*35d0*/  @!P2 SHF.R.S32.HI R27, RZ, 0x1f, R27 ;  /* 0x0000001fff1ba819 */ /* 0x000fe4000001141b */
[----:B-1----:R-:W-:Y:S02]  /*35e0*/  @!P2 SEL R22, R26, UR7, !P3 ;  /* 0x000000071a16ac07 */ /* 0x002fe4000d800000 */
[----:B------:R-:W-:Y:S02]  /*35f0*/  ISETP.GE.AND P0, PT, R24, UR8, PT ;  /* 0x0000000818007c0c */ /* 0x000fe4000bf06270 */
[----:B------:R-:W-:Y:S02]  /*3600*/  @!P2 SEL R27, R27, RZ, P3 ;  /* 0x000000ff1b1ba207 */ /* 0x000fe40001800000 */
        /* <DEDUP_REMOVED lines=13> */
[----:B--2---:R-:W-:Y:S02]  /*36e0*/  @!P0 SEL R18, R26, UR7, !P3 ;  /* 0x000000071a128c07 */ /* 0x004fe4000d800000 */
[----:B------:R-:W-:Y:S02]  /*36f0*/  ISETP.GE.AND P1, PT, R24, UR8, PT ;  /* 0x0000000818007c0c */ /* 0x000fe4000bf26270 */
[----:B------:R-:W-:-:S05]  /*3700*/  @!P0 SEL R27, R27, RZ, P3 ;  /* 0x000000ff1b1b8207 */ /* 0x000fca0001800000 */
[----:B------:R-:W-:Y:S01]  /*3710*/  @!P0 IMAD.X R26, R27, 0x1, R18, P4 ;  /* 0x000000011b1a8824 */ /* 0x000fe200020e0612 */
[----:B0-----:R-:W-:-:S04]  /*3720*/  @!P0 LEA R18, P3, R25, R22, 0x3 ;  /* 0x0000001619128211 */ /* 0x001fc800078618ff */
[----:B------:R-:W-:Y:S01]  /*3730*/  @!P0 LEA.HI.X R19, R25, R23, R26, 0x3, P3 ;  /* 0x0000001719138211 */ /* 0x000fe200018f1c1a */
[C---:B------:R-:W-:Y:S01]  /*3740*/  @!P1 VIADD R27, R24.reuse, -UR4 ;  /* 0x80000004181b9c36 */ /* 0x040fe20008000000 */
[----:B------:R-:W0:Y:S01]  /*3750*/  @!P1 LDC.64 R22, c[0x0][0x3a0] ;  /* 0x0000e800ff169b82 */ /* 0x000e220000000a00 */
        /* <DEDUP_REMOVED lines=21> */
[----:B------:R-:W-:Y:S01]  /*38b0*/  @!P2 SEL R24, R26, UR6, !P3 ;  /* 0x000000061a18ac07 */ /* 0x000fe2000d800000 */
[----:B------:R-:W-:Y:S01]  /*38c0*/  IMAD.U32 R26, RZ, RZ, UR25 ;  /* 0x00000019ff1a7e24 */ /* 0x000fe2000f8e00ff */
[----:B------:R-:W-:-:S02]  /*38d0*/  @!P2 SHF.R.S32.HI R25, RZ, 0x1f, R25 ;  /* 0x0000001fff19a819 */ /* 0x000fc40000011419 */
[----:B------:R-:W-:Y:S02]  /*38e0*/  @!P2 IADD3 R24, P4, PT, R27, R24, RZ ;  /* 0x000000181b18a210 */ /* 0x000fe40007f9e0ff */
[----:B------:R-:W-:Y:S02]  /*38f0*/  @!P2 SEL R26, R26, UR7, !P3 ;  /* 0x000000071a1aac07 */ /* 0x000fe4000d800000 */
[----:B------:R-:W-:-:S05]  /*3900*/  @!P2 SEL R25, R25, RZ, P3 ;  /* 0x000000ff1919a207 */ /* 0x000fca0001800000 */
[----:B------:R-:W-:Y:S01]  /*3910*/  @!P2 IMAD.X R25, R25, 0x1, R26, P4 ;  /* 0x000000011919a824 */ /* 0x000fe200020e061a */
[----:B0-----:R-:W-:-:S04]  /*3920*/  @!P2 LEA R20, P3, R24, R20, 0x3 ;  /* 0x000000141814a211 */ /* 0x001fc800078618ff */
[----:B------:R-:W-:-:S05]  /*3930*/  @!P2 LEA.HI.X R21, R24, R21, R25, 0x3, P3 ;  /* 0x000000151815a211 */ /* 0x000fca00018f1c19 */
[----:B------:R2:W5:Y:S04]  /*3940*/  @!P2 LDG.E.64 R16, desc[UR14][R20.64] ;  /* 0x0000000e1410a981 */ /* 0x000568000c1e1b00 */
.L_x_459:
[----:B------:R-:W-:Y:S05]  /*3950*/  BSYNC.RECONVERGENT B0 ;  /* 0x0000000000007941 */ /* 0x000fea0003800200 */
.L_x_457:
[----:B------:R-:W0:Y:S01]  /*3960*/  S2UR UR7, SR_CgaCtaId ;  /* 0x00000000000779c3 */ /* 0x000e220000008800 */
[----:B------:R-:W-:Y:S01]  /*3970*/  UMOV UR6, 0x400 ;  /* 0x0000040000067882 */ /* 0x000fe20000000000 */
[----:B--2---:R-:W-:Y:S01]  /*3980*/  IMAD.SHL.U32 R19, R0, 0x8, RZ ;  /* 0x0000000800137824 */ /* 0x004fe200078e00ff */
[----:B0-----:R-:W-:-:S09]  /*3990*/  ULEA UR6, UR7, UR6, 0x18 ;  /* 0x0000000607067291 */ /* 0x001fd2000f8ec0ff */
[----:B-----5:R-:W-:Y:S04]  /*39a0*/  STS.64 [R19+UR6], R2 ;  /* 0x0000000213007988 */ /* 0x020fe80008000a06 */
[----:B------:R-:W-:Y:S04]  /*39b0*/  STS.64 [R19+UR6+0x800], R4 ;  /* 0x0008000413007988 */ /* 0x000fe80008000a06 */
[----:B------:R0:W-:Y:S04]  /*39c0*/  STS.64 [R19+UR6+0x1000], R6 ;  /* 0x0010000613007988 */ /* 0x0001e80008000a06 */
[----:B------:R1:W-:Y:S04]  /*39d0*/  STS.64 [R19+UR6+0x1800], R8 ;  /* 0x0018000813007988 */ /* 0x0003e80008000a06 */
[----:B------:R1:W-:Y:S04]  /*39e0*/  STS.64 [R19+UR6+0x2000], R10 ;  /* 0x0020000a13007988 */ /* 0x0003e80008000a06 */
[----:B------:R1:W-:Y:S04]  /*39f0*/  STS.64 [R19+UR6+0x2800], R12 ;  /* 0x0028000c13007988 */ /* 0x0003e80008000a06 */
[----:B------:R1:W-:Y:S04]  /*3a00*/  STS.64 [R19+UR6+0x3000], R14 ;  /* 0x0030000e13007988 */ /* 0x0003e80008000a06 */
[----:B------:R1:W-:Y:S01]  /*3a10*/  STS.64 [R19+UR6+0x3800], R16 ;  /* 0x0038001013007988 */ /* 0x0003e20008000a06 */
[----:B------:R-:W-:Y:S01]  /*3a20*/  BAR.SYNC.DEFER_BLOCKING 0x0 ;  /* 0x0000000000007b1d */ /* 0x000fe20000010000 */
[----:B0-----:R-:W-:-:S07]  /*3a30*/  VIMNMX R6, PT, PT, R19, UR8, PT ;  /* 0x0000000813067c48 */ /* 0x001fce000bfe0100 */
[----:B------:R-:W-:Y:S01]  /*3a40*/  PREEXIT ;  /* 0x000000000000782d */ /* 0x000fe20000000000 */
[----:B------:R-:W-:Y:S01]  /*3a50*/  BSSY.RECONVERGENT B0, `(.L_x_460) ;  /* 0x0000018000007945 */ /* 0x000fe20003800200 */
[C---:B------:R-:W-:Y:S01]  /*3a60*/  ISETP.GE.AND P0, PT, R6.reuse, UR5, PT ;  /* 0x0000000506007c0c */ /* 0x040fe2000bf06270 */
[C---:B------:R-:W-:Y:S01]  /*3a70*/  VIADD R2, R6.reuse, -UR5 ;  /* 0x8000000506027c36 */ /* 0x040fe20008000000 */
[----:B------:R-:W-:Y:S01]  /*3a80*/  VIMNMX R3, PT, PT, R6, UR4, PT ;  /* 0x0000000406037c48 */ /* 0x000fe2000bfe0100 */
[----:B------:R-:W-:-:S03]  /*3a90*/  ULEA UR5, UR4, UR6, 0x3 ;  /* 0x0000000604057291 */ /* 0x000fc6000f8e18ff */
[----:B------:R-:W-:-:S04]  /*3aa0*/  SEL R7, R2, RZ, P0 ;  /* 0x000000ff02077207 */ /* 0x000fc80000000000 */
[----:B------:R-:W-:-:S13]  /*3ab0*/  ISETP.GE.AND P0, PT, R7, R3, PT ;  /* 0x000000030700720c */ /* 0x000fda0003f06270 */
[----:B-1----:R-:W-:Y:S05]  /*3ac0*/  @P0 BRA `(.L_x_461) ;  /* 0x0000000000400947 */ /* 0x002fea0003800000 */
[----:B------:R-:W-:-:S07]  /*3ad0*/  IMAD.MOV.U32 R8, RZ, RZ, R3 ;  /* 0x000000ffff087224 */ /* 0x000fce00078e0003 */
.L_x_462:
[----:B------:R-:W-:-:S05]  /*3ae0*/  IMAD.IADD R2, R8, 0x1, -R7 ;  /* 0x0000000108027824 */ /* 0x000fca00078e0a07 */
[----:B------:R-:W-:-:S04]  /*3af0*/  LEA.HI R2, R2, R2, RZ, 0x1 ;  /* 0x0000000202027211 */ /* 0x000fc800078f08ff */
[----:B------:R-:W-:-:S04]  /*3b00*/  LEA.HI.SX32 R9, R2, R7, 0x1f ;  /* 0x0000000702097211 */ /* 0x000fc800078ffaff */
[----:B------:R-:W-:Y:S02]  /*3b10*/  LOP3.LUT R3, RZ, R9, RZ, 0x33, !PT ;  /* 0x00000009ff037212 */ /* 0x000fe400078e33ff */
[----:B------:R-:W-:-:S03]  /*3b20*/  LEA R2, R9, UR6, 0x3 ;  /* 0x0000000609027c11 */ /* 0x000fc6000f8e18ff */
[----:B------:R-:W-:-:S05]  /*3b30*/  IMAD.IADD R3, R6, 0x1, R3 ;  /* 0x0000000106037824 */ /* 0x000fca00078e0203 */
[----:B------:R-:W-:Y:S02]  /*3b40*/  LEA R4, R3, UR5, 0x3 ;  /* 0x0000000503047c11 */ /* 0x000fe4000f8e18ff */
        /* <DEDUP_REMOVED lines=8> */
.L_x_461:
[----:B------:R-:W-:Y:S05]  /*3bd0*/  BSYNC.RECONVERGENT B0 ;  /* 0x0000000000007941 */ /* 0x000fea0003800200 */
.L_x_460:
[----:B------:R-:W-:Y:S01]  /*3be0*/  IMAD.IADD R6, R6, 0x1, -R7 ;  /* 0x0000000106067824 */ /* 0x000fe200078e0a07 */
[C---:B------:R-:W-:Y:S01]  /*3bf0*/  LEA R5, R7.reuse, UR6, 0x3 ;  /* 0x0000000607057c11 */ /* 0x040fe2000f8e18ff */
[----:B------:R-:W-:Y:S01]  /*3c00*/  VIADD R3, R7, 0x1 ;  /* 0x0000000107037836 */ /* 0x000fe20000000000 */
[----:B------:R-:W-:Y:S02]  /*3c10*/  PLOP3.LUT P1, PT, PT, PT, PT, 0x8, 0x80 ;  /* 0x000000000080781c */ /* 0x000fe40003f2e170 */
[C---:B------:R-:W-:Y:S01]  /*3c20*/  LEA R4, R6.reuse, UR5, 0x3 ;  /* 0x0000000506047c11 */ /* 0x040fe2000f8e18ff */
[----:B------:R-:W-:Y:S01]  /*3c30*/  LDS.64 R16, [R5] ;  /* 0x0000000005107984 */ /* 0x000fe20000000a00 */
[----:B------:R-:W-:-:S03]  /*3c40*/  VIADD R6, R6, UR4 ;  /* 0x0000000406067c36 */ /* 0x000fc60008000000 */
[----:B------:R-:W0:Y:S01]  /*3c50*/  LDS.64 R20, [R4] ;  /* 0x0000000004147984 */ /* 0x000e220000000a00 */
[C---:B------:R-:W-:Y:S01]  /*3c60*/  VIADD R2, R6.reuse, 0x1 ;  /* 0x0000000106027836 */ /* 0x040fe20000000000 */
[----:B------:R-:W-:-:S13]  /*3c70*/  ISETP.GE.AND P2, PT, R6, UR8, PT ;  /* 0x0000000806007c0c */ /* 0x000fda000bf46270 */
[----:B0-----:R-:W-:-:S04]  /*3c80*/  @!P2 ISETP.GE.U32.AND P0, PT, R20, R16, PT ;  /* 0x000000101400a20c */ /* 0x001fc80003f06070 */
[----:B------:R-:W-:-:S04]  /*3c90*/  @!P2 ISETP.GE.U32.AND.EX P0, PT, R21, R17, PT, P0 ;  /* 0x000000111500a20c */ /* 0x000fc80003f06100 */
[----:B------:R-:W-:-:S04]  /*3ca0*/  @!P2 ISETP.GE.OR P1, PT, R7, UR4, !P0 ;  /* 0x000000040700ac0c */ /* 0x000fc8000c726670 */
[----:B------:R-:W-:Y:S02]  /*3cb0*/  SEL R14, R20, R16, P1 ;  /* 0x00000010140e7207 */ /* 0x000fe40000800000 */
[----:B------:R-:W-:-:S07]  /*3cc0*/  SEL R15, R21, R17, P1 ;  /* 0x00000011150f7207 */ /* 0x000fce0000800000 */
[----:B------:R0:W-:Y:S01]  /*3cd0*/  @P1 LDS.64 R20, [R4+0x8] ;  /* 0x0000080004141984 */ /* 0x0001e20000000a00 */
[----:B------:R-:W-:Y:S02]  /*3ce0*/  @!P1 IMAD.MOV R2, RZ, RZ, R6 ;  /* 0x000000ffff029224 */ /* 0x000fe400078e0206 */
[----:B------:R-:W-:Y:S01]  /*3cf0*/  @P1 IMAD.MOV R3, RZ, RZ, R7 ;  /* 0x000000ffff031224 */ /* 0x000fe200078e0207 */
[----:B------:R-:W1:Y:S01]  /*3d00*/  @!P1 LDS.64 R16, [R5+0x8] ;  /* 0x0000080005109984 */ /* 0x000e620000000a00 */
[----:B------:R-:W-:Y:S01]  /*3d10*/  PLOP3.LUT P1, PT, PT, PT, PT, 0x8, 0x80 ;  /* 0x000000000080781c */ /* 0x000fe20003f2e170 */
[C---:B------:R-:W-:Y:S01]  /*3d20*/  VIADD R7, R2.reuse, 0x1 ;  /* 0x0000000102077836 */ /* 0x040fe20000000000 */
[----:B------:R-:W-:Y:S01]  /*3d30*/  ISETP.GE.AND P2, PT, R2, UR8, PT ;  /* 0x0000000802007c0c */ /* 0x000fe2000bf46270 */
[----:B0-----:R-:W-:-:S12]  /*3d40*/  VIADD R4, R3, 0x1 ;  /* 0x0000000103047836 */ /* 0x001fd80000000000 */
[----:B-1----:R-:W-:-:S04]  /*3d50*/  @!P2 ISETP.GE.U32.AND P0, PT, R20, R16, PT ;  /* 0x000000101400a20c */ /* 0x002fc80003f06070 */
[----:B------:R-:W-:-:S04]  /*3d60*/  @!P2 ISETP.GE.U32.AND.EX P0, PT, R21, R17, PT, P0 ;  /* 0x000000111500a20c */ /* 0x000fc80003f06100 */
[----:B------:R-:W-:-:S04]  /*3d70*/  @!P2 ISETP.GE.OR P1, PT, R3, UR4, !P0 ;  /* 0x000000040300ac0c */ /* 0x000fc8000c726670 */
        /* <DEDUP_REMOVED lines=8> */
[----:B------:R-:W-:Y:S01]  /*3e00*/  ISETP.GE.AND P2, PT, R7, UR8, PT ;  /* 0x0000000807007c0c */ /* 0x000fe2000bf46270 */
[----:B------:R-:W-:Y:S04]  /*3e10*/  @!P1 LDS.64 R16, [R2] ;  /* 0x0000000002109984 */ /* 0x000fe80000000a00 */
[----:B------:R-:W0:Y:S01]  /*3e20*/  @P1 LDS.64 R20, [R3] ;  /* 0x0000000003141984 */ /* 0x000e220000000a00 */
[----:B------:R-:W-:-:S07]  /*3e30*/  PLOP3.LUT P1, PT, PT, PT, PT, 0x8, 0x80 ;  /* 0x000000000080781c */ /* 0x000fce0003f2e170 */
[----:B0-----:R-:W-:-:S04]  /*3e40*/  @!P2 ISETP.GE.U32.AND P0, PT, R20, R16, PT ;  /* 0x000000101400a20c */ /* 0x001fc80003f06070 */
        /* <DEDUP_REMOVED lines=32> */
[----:B------:R-:W-:-:S09]  /*4050*/  SEL R6, R20, R16, P1 ;  /* 0x0000001014067207 */ /* 0x000fd20000800000 */
[----:B------:R-:W-:Y:S01]  /*4060*/  @P1 IMAD.MOV R18, RZ, RZ, R7 ;  /* 0x000000ffff121224 */ /* 0x000fe200078e0207 */
[----:B------:R-:W-:Y:S01]  /*4070*/  SEL R7, R21, R17, P1 ;  /* 0x0000001115077207 */ /* 0x000fe20000800000 */
        /* <DEDUP_REMOVED lines=13> */
[----:B------:R-:W-:Y:S02]  /*4150*/  @P1 IMAD.MOV R23, RZ, RZ, R18 ;  /* 0x000000ffff171224 */ /* 0x000fe400078e0212 */
[----:B------:R-:W-:Y:S01]  /*4160*/  @!P1 IMAD.MOV R22, RZ, RZ, R5 ;  /* 0x000000ffff169224 */ /* 0x000fe200078e0205 */
[----:B------:R-:W-:Y:S01]  /*4170*/  SEL R5, R21, R17, P1 ;  /* 0x0000001115057207 */ /* 0x000fe20000800000 */
        /* <DEDUP_REMOVED lines=13> */
[----:B------:R-:W-:Y:S02]  /*4250*/  @!P1 IMAD.MOV R18, RZ, RZ, R22 ;  /* 0x000000ffff129224 */ /* 0x000fe400078e0216 */
[----:B------:R-:W-:-:S03]  /*4260*/  @P1 IMAD.MOV R24, RZ, RZ, R23 ;  /* 0x000000ffff181224 */ /* 0x000fc600078e0217 */
[----:B------:R-:W-:Y:S02]  /*4270*/  @P1 LEA R23, R18, UR6, 0x3 ;  /* 0x0000000612171c11 */ /* 0x000fe4000f8e18ff */
[C---:B------:R-:W-:Y:S02]  /*4280*/  @!P1 LEA R22, R24.reuse, UR6, 0x3 ;  /* 0x0000000618169c11 */ /* 0x040fe4000f8e18ff */
[----:B------:R-:W-:Y:S01]  /*4290*/  ISETP.GE.AND P2, PT, R24, UR4, PT ;  /* 0x0000000418007c0c */ /* 0x000fe2000bf46270 */
[----:B------:R-:W-:Y:S04]  /*42a0*/  @P1 LDS.64 R20, [R23] ;  /* 0x0000000017141984 */ /* 0x000fe80000000a00 */
[----:B------:R-:W0:Y:S01]  /*42b0*/  @!P1 LDS.64 R16, [R22] ;  /* 0x0000000016109984 */ /* 0x000e220000000a00 */
[----:B------:R-:W-:Y:S01]  /*42c0*/  BAR.SYNC.DEFER_BLOCKING 0x0 ;  /* 0x0000000000007b1d */ /* 0x000fe20000010000 */
[----:B------:R-:W-:-:S02]  /*42d0*/  ISETP.GE.AND P1, PT, R18, UR8, PT ;  /* 0x0000000812007c0c */ /* 0x000fc4000bf26270 */
        /* <DEDUP_REMOVED lines=9> */
[----:B------:R-:W-:Y:S01]  /*4370*/  IMAD.U32 R22, RZ, RZ, UR8 ;  /* 0x00000008ff167e24 */ /* 0x000fe2000f8e00ff */
[C---:B------:R-:W-:Y:S01]  /*4380*/  ISETP.NE.AND P0, PT, R0.reuse, RZ, PT ;  /* 0x000000ff0000720c */ /* 0x040fe20003f05270 */
[----:B------:R-:W1:Y:S01]  /*4390*/  LDCU.64 UR4, c[0x0][0x3a0] ;  /* 0x00007400ff0477ac */ /* 0x000e620008000a00 */
[----:B------:R-:W-:Y:S01]  /*43a0*/  LOP3.LUT R0, R0, 0x1f, RZ, 0xc0, !PT ;  /* 0x0000001f00007812 */ /* 0x000fe200078ec0ff */
[----:B0-----:R-:W-:-:S04]  /*43b0*/  IMAD R21, R18, 0x8, R19 ;  /* 0x0000000812157824 */ /* 0x001fc800078e0213 */
[----:B------:R-:W-:Y:S01]  /*43c0*/  IMAD R18, R18, -0x7, R21 ;  /* 0xfffffff912127824 */ /* 0x000fe200078e0215 */
[----:B------:R-:W-:-:S03]  /*43d0*/  LEA.HI.SX32 R20, R21, R21, 0x1b ;  /* 0x0000001515147211 */ /* 0x000fc600078fdaff */
[----:B------:R-:W-:Y:S01]  /*43e0*/  VIADD R21, R18, 0x20 ;  /* 0x0000002012157836 */ /* 0x000fe20000000000 */
[----:B------:R-:W-:Y:S01]  /*43f0*/  LEA R23, R20, UR6, 0x3 ;  /* 0x0000000614177c11 */ /* 0x000fe2000f8e18ff */
[C---:B------:R-:W-:Y:S02]  /*4400*/  VIADD R25, R18.reuse, 0x40 ;  /* 0x0000004012197836 */ /* 0x040fe40000000000 */
[----:B------:R-:W-:Y:S01]  /*4410*/  VIADD R27, R18, 0x60 ;  /* 0x00000060121b7836 */ /* 0x000fe20000000000 */
[-C--:B------:R-:W-:Y:S01]  /*4420*/  LEA.HI.SX32 R21, R21, R18.reuse, 0x1b ;  /* 0x0000001215157211 */ /* 0x080fe200078fdaff */
[----:B------:R0:W-:Y:S01]  /*4430*/  STS.64 [R23], R14 ;  /* 0x0000000e17007388 */ /* 0x0001e20000000a00 */
[-C--:B------:R-:W-:Y:S01]  /*4440*/  LEA.HI.SX32 R25, R25, R18.reuse, 0x1b ;  /* 0x0000001219197211 */ /* 0x080fe200078fdaff */
[----:B------:R-:W-:Y:S01]  /*4450*/  IMAD.IADD R20, R19, 0x1, R0 ;  /* 0x0000000113147824 */ /* 0x000fe200078e0200 */
[----:B------:R-:W-:Y:S01]  /*4460*/  LEA.HI.SX32 R27, R27, R18, 0x1b ;  /* 0x000000121b1b7211 */ /* 0x000fe200078fdaff */
[----:B------:R2:W-:Y:S02]  /*4470*/  STS.64 [R23+0x8], R12 ;  /* 0x0000080c17007388 */ /* 0x0005e40000000a00 */
[----:B------:R-:W-:-:S02]  /*4480*/  VIADD R0, R20, 0x20 ;  /* 0x0000002014007836 */ /* 0x000fc40000000000 */
[----:B------:R3:W-:Y:S01]  /*4490*/  STS.64 [R23+0x10], R10 ;  /* 0x0000100a17007388 */ /* 0x0007e20000000a00 */
[----:B------:R-:W-:-:S03]  /*44a0*/  VIADD R26, R20, 0xc0 ;  /* 0x000000c0141a7836 */ /* 0x000fc60000000000 */
[----:B------:R4:W-:Y:S01]  /*44b0*/  STS.64 [R23+0x20], R6 ;  /* 0x0000200617007388 */ /* 0x0009e20000000a00 */
[C---:B0-----:R-:W-:Y:S01]  /*44c0*/  VIADD R15, R18.reuse, 0x80 ;  /* 0x00000080120f7836 */ /* 0x041fe20000000000 */
[----:B------:R-:W-:Y:S01]  /*44d0*/  LEA R14, R21, UR6, 0x3 ;  /* 0x00000006150e7c11 */ /* 0x000fe2000f8e18ff */
[----:B------:R-:W-:Y:S01]  /*44e0*/  IMAD.MOV.U32 R21, RZ, RZ, RZ ;  /* 0x000000ffff157224 */ /* 0x000fe200078e00ff */
[----:B------:R0:W-:Y:S01]  /*44f0*/  STS.64 [R23+0x18], R8 ;  /* 0x0000180817007388 */ /* 0x0001e20000000a00 */
[C---:B--2---:R-:W-:Y:S01]  /*4500*/  VIADD R13, R18.reuse, 0xa0 ;  /* 0x000000a0120d7836 */ /* 0x044fe20000000000 */
[-C--:B------:R-:W-:Y:S01]  /*4510*/  LEA.HI.SX32 R15, R15, R18.reuse, 0x1b ;  /* 0x000000120f0f7211 */ /* 0x080fe200078fdaff */
[C---:B---3--:R-:W-:Y:S01]  /*4520*/  VIADD R11, R18.reuse, 0xc0 ;  /* 0x000000c0120b7836 */ /* 0x048fe20000000000 */
[----:B------:R2:W-:Y:S02]  /*4530*/  STS.64 [R23+0x38], R16 ;  /* 0x0000381017007388 */ /* 0x0005e40000000a00 */
[-C--:B------:R-:W-:Y:S01]  /*4540*/  LEA.HI.SX32 R13, R13, R18.reuse, 0x1b ;  /* 0x000000120d0d7211 */ /* 0x080fe200078fdaff */
[C---:B----4-:R-:W-:Y:S01]  /*4550*/  VIADD R7, R18.reuse, 0xe0 ;  /* 0x000000e012077836 */ /* 0x050fe20000000000 */
[-C--:B------:R-:W-:Y:S01]  /*4560*/  LEA.HI.SX32 R11, R11, R18.reuse, 0x1b ;  /* 0x000000120b0b7211 */ /* 0x080fe200078fdaff */
[----:B------:R3:W-:Y:S01]  /*4570*/  STS.64 [R23+0x28], R4 ;  /* 0x0000280417007388 */ /* 0x0007e20000000a00 */
[----:B------:R-:W-:Y:S01]  /*4580*/  LEA R12, R25, UR6, 0x3 ;  /* 0x00000006190c7c11 */ /* 0x000fe2000f8e18ff */
[----:B------:R-:W-:Y:S01]  /*4590*/  IMAD.U32 R25, RZ, RZ, UR22 ;  /* 0x00000016ff197e24 */ /* 0x000fe2000f8e00ff */
[-C--:B0-----:R-:W-:Y:S01]  /*45a0*/  LEA.HI.SX32 R8, R18, R18.reuse, 0x1b ;  /* 0x0000001212087211 */ /* 0x081fe200078fdaff */
[----:B------:R0:W-:Y:S01]  /*45b0*/  STS.64 [R23+0x30], R2 ;  /* 0x0000300217007388 */ /* 0x0001e20000000a00 */
[----:B------:R-:W-:Y:S01]  /*45c0*/  LEA.HI.SX32 R7, R7, R18, 0x1b ;  /* 0x0000001207077211 */ /* 0x000fe200078fdaff */
[----:B------:R-:W-:Y:S01]  /*45d0*/  IMAD.WIDE.U32 R24, R25, 0x800, R20 ;  /* 0x0000080019187825 */ /* 0x000fe200078e0014 */
[----:B--2---:R-:W-:Y:S01]  /*45e0*/  LEA R16, R8, UR6, 0x3 ;  /* 0x0000000608107c11 */ /* 0x004fe2000f8e18ff */
[----:B------:R-:W-:Y:S01]  /*45f0*/  NOP ;  /* 0x0000000000007918 */ /* 0x000fe20000000000 */
[----:B------:R-:W-:-:S04]  /*4600*/  LEA R10, R27, UR6, 0x3 ;  /* 0x000000061b0a7c11 */ /* 0x000fc8000f8e18ff */
[----:B------:R-:W-:Y:S01]  /*4610*/  LDS.64 R16, [R16] ;  /* 0x0000000010107984 */ /* 0x000fe20000000a00 */
[----:B------:R-:W-:Y:S02]  /*4620*/  LEA R8, R15, UR6, 0x3 ;  /* 0x000000060f087c11 */ /* 0x000fe4000f8e18ff */
[----:B------:R-:W-:Y:S01]  /*4630*/  LEA R6, R13, UR6, 0x3 ;  /* 0x000000060d067c11 */ /* 0x000fe2000f8e18ff */
[----:B------:R-:W-:Y:S01]  /*4640*/  LDS.64 R14, [R14+0x100] ;  /* 0x000100000e0e7984 */ /* 0x000fe20000000a00 */
[----:B---3--:R-:W-:Y:S02]  /*4650*/  LEA R4, R11, UR6, 0x3 ;  /* 0x000000060b047c11 */ /* 0x008fe4000f8e18ff */
[----:B0-----:R-:W-:Y:S01]  /*4660*/  LEA R2, R7, UR6, 0x3 ;  /* 0x0000000607027c11 */ /* 0x001fe2000f8e18ff */
[----:B------:R-:W-:Y:S04]  /*4670*/  LDS.64 R12, [R12+0x200] ;  /* 0x000200000c0c7984 */ /* 0x000fe80000000a00 */
[----:B------:R-:W-:Y:S04]  /*4680*/  LDS.64 R10, [R10+0x300] ;  /* 0x000300000a0a7984 */ /* 0x000fe80000000a00 */
[----:B------:R-:W-:Y:S04]  /*4690*/  LDS.64 R8, [R8+0x400] ;  /* 0x0004000008087984 */ /* 0x000fe80000000a00 */
[----:B------:R-:W-:Y:S04]  /*46a0*/  LDS.64 R6, [R6+0x500] ;  /* 0x0005000006067984 */ /* 0x000fe80000000a00 */
[----:B------:R-:W-:Y:S04]  /*46b0*/  LDS.64 R4, [R4+0x600] ;  /* 0x0006000004047984 */ /* 0x000fe80000000a00 */
[----:B------:R-:W-:Y:S04]  /*46c0*/  LDS.64 R2, [R2+0x700] ;  /* 0x0007000002027984 */ /* 0x000fe80000000a00 */
[----:B------:R0:W-:Y:S01]  /*46d0*/  @!P0 STS [UR6+0x4200], R22 ;  /* 0x00420016ff008988 */ /* 0x0001e20008000806 */
[----:B------:R-:W-:Y:S01]  /*46e0*/  BAR.SYNC.DEFER_BLOCKING 0x0 ;  /* 0x0000000000007b1d */ /* 0x000fe20000010000 */
[----:B-1----:R-:W-:Y:S01]  /*46f0*/  LEA R18, P0, R24, UR4, 0x3 ;  /* 0x0000000418127c11 */ /* 0x002fe2000f8018ff */
[----:B0-----:R-:W-:-:S03]  /*4700*/  VIADD R22, R20, 0x40 ;  /* 0x0000004014167836 */ /* 0x001fc60000000000 */
[----:B------:R-:W-:Y:S01]  /*4710*/  LEA.HI.X R19, R24, UR5, R25, 0x3, P0 ;  /* 0x0000000518137c11 */ /* 0x000fe200080f1c19 */
[C---:B------:R-:W-:Y:S01]  /*4720*/  VIADD R24, R20.reuse, 0xa0 ;  /* 0x000000a014187836 */ /* 0x040fe20000000000 */
[----:B------:R-:W0:Y:S02]  /*4730*/  LDS R23, [UR6+0x4200] ;  /* 0x00420006ff177984 */ /* 0x000e240008000800 */
[-C--:B0-----:R-:W-:Y:S02]  /*4740*/  ISETP.GE.AND P0, PT, R20, R23.reuse, PT ;  /* 0x000000171400720c */ /* 0x081fe40003f06270 */
[-C--:B------:R-:W-:Y:S01]  /*4750*/  ISETP.GE.AND P1, PT, R0, R23.reuse, PT ;  /* 0x000000170000720c */ /* 0x080fe20003f26270 */
[----:B------:R-:W-:Y:S01]  /*4760*/  VIADD R0, R20, 0x60 ;  /* 0x0000006014007836 */ /* 0x000fe20000000000 */
[-C--:B------:R-:W-:Y:S01]  /*4770*/  ISETP.GE.AND P2, PT, R22, R23.reuse, PT ;  /* 0x000000171600720c */ /* 0x080fe20003f46270 */
[----:B------:R-:W-:Y:S01]  /*4780*/  VIADD R22, R20, 0x80 ;  /* 0x0000008014167836 */ /* 0x000fe20000000000 */
[-C--:B------:R-:W-:Y:S01]  /*4790*/  ISETP.GE.AND P5, PT, R24, R23.reuse, PT ;  /* 0x000000171800720c */ /* 0x080fe20003fa6270 */
[----:B------:R-:W-:Y:S01]  /*47a0*/  VIADD R20, R20, 0xe0 ;  /* 0x000000e014147836 */ /* 0x000fe20000000000 */
[----:B------:R-:W-:-:S02]  /*47b0*/  ISETP.GE.AND P3, PT, R0, R23, PT ;  /* 0x000000170000720c */ /* 0x000fc40003f66270 */
[-C--:B------:R-:W-:Y:S02]  /*47c0*/  ISETP.GE.AND P4, PT, R22, R23.reuse, PT ;  /* 0x000000171600720c */ /* 0x080fe40003f86270 */
[-C--:B------:R-:W-:Y:S01]  /*47d0*/  ISETP.GE.AND P6, PT, R26, R23.reuse, PT ;  /* 0x000000171a00720c */ /* 0x080fe20003fc6270 */
        /* <DEDUP_REMOVED lines=11> */
.L_x_463:
[----:B------:R-:W0:Y:S01]  /*4890*/  S2R R18, SR_LANEID ;  /* 0x0000000000127919 */ /* 0x000e220000000000 */
[----:B------:R-:W-:Y:S01]  /*48a0*/  LOP3.LUT R19, R19, 0x1f00, RZ, 0xc0, !PT ;  /* 0x00001f0013137812 */ /* 0x000fe200078ec0ff */
[----:B------:R-:W1:Y:S01]  /*48b0*/  LDCU.64 UR4, c[0x0][0x388] ;  /* 0x00007100ff0477ac */ /* 0x000e620008000a00 */
[C---:B------:R-:W-:Y:S02]  /*48c0*/  ISETP.NE.AND P0, PT, R0.reuse, RZ, PT ;  /* 0x000000ff0000720c */ /* 0x040fe40003f05270 */
[----:B------:R-:W-:-:S05]  /*48d0*/  LOP3.LUT R0, R0, 0x1f, RZ, 0xc0, !PT ;  /* 0x0000001f00007812 */ /* 0x000fca00078ec0ff */
[----:B------:R-:W-:-:S04]  /*48e0*/  IMAD.IADD R22, R19, 0x1, R0 ;  /* 0x0000000113167824 */ /* 0x000fc800078e0200 */
[C---:B------:R-:W-:Y:S02]  /*48f0*/  VIADD R0, R22.reuse, 0x20 ;  /* 0x0000002016007836 */ /* 0x040fe40000000000 */
[----:B------:R-:W-:Y:S02]  /*4900*/  VIADD R24, R22, 0xa0 ;  /* 0x000000a016187836 */ /* 0x000fe40000000000 */
[----:B0-----:R-:W-:-:S04]  /*4910*/  IMAD R21, R18, 0x8, R19 ;  /* 0x0000000812157824 */ /* 0x001fc800078e0213 */
[----:B------:R-:W-:Y:S01]  /*4920*/  IMAD R18, R18, -0x7, R21 ;  /* 0xfffffff912127824 */ /* 0x000fe200078e0215 */
[----:B------:R-:W-:-:S03]  /*4930*/  LEA.HI.SX32 R20, R21, R21, 0x1b ;  /* 0x0000001515147211 */ /* 0x000fc600078fdaff */
[----:B------:R-:W-:Y:S01]  /*4940*/  VIADD R21, R18, 0x20 ;  /* 0x0000002012157836 */ /* 0x000fe20000000000 */
[----:B------:R-:W-:Y:S01]  /*4950*/  LEA R23, R20, UR6, 0x3 ;  /* 0x0000000614177c11 */ /* 0x000fe2000f8e18ff */
[C---:B------:R-:W-:Y:S02]  /*4960*/  VIADD R25, R18.reuse, 0x40 ;  /* 0x0000004012197836 */ /* 0x040fe40000000000 */
[C---:B------:R-:W-:Y:S01]  /*4970*/  VIADD R27, R18.reuse, 0x60 ;  /* 0x00000060121b7836 */ /* 0x040fe20000000000 */
[-C--:B------:R-:W-:Y:S01]  /*4980*/  LEA.HI.SX32 R21, R21, R18.reuse, 0x1b ;  /* 0x0000001215157211 */ /* 0x080fe200078fdaff */
[----:B------:R0:W-:Y:S01]  /*4990*/  STS.64 [R23], R14 ;  /* 0x0000000e17007388 */ /* 0x0001e20000000a00 */
[-C--:B------:R-:W-:Y:S02]  /*49a0*/  LEA.HI.SX32 R25, R25, R18.reuse, 0x1b ;  /* 0x0000001219197211 */ /* 0x080fe400078fdaff */
[-C--:B------:R-:W-:Y:S01]  /*49b0*/  LEA.HI.SX32 R27, R27, R18.reuse, 0x1b ;  /* 0x000000121b1b7211 */ /* 0x080fe200078fdaff */
[----:B------:R2:W-:Y:S04]  /*49c0*/  STS.64 [R23+0x8], R12 ;  /* 0x0000080c17007388 */ /* 0x0005e80000000a00 */
[----:B------:R3:W-:Y:S04]  /*49d0*/  STS.64 [R23+0x10], R10 ;  /* 0x0000100a17007388 */ /* 0x0007e80000000a00 */
[----:B------:R4:W-:Y:S01]  /*49e0*/  STS.64 [R23+0x20], R6 ;  /* 0x0000200617007388 */ /* 0x0009e20000000a00 */
[C---:B0-----:R-:W-:Y:S01]  /*49f0*/  VIADD R15, R18.reuse, 0x80 ;  /* 0x00000080120f7836 */ /* 0x041fe20000000000 */
[----:B------:R-:W-:Y:S01]  /*4a00*/  LEA R14, R21, UR6, 0x3 ;  /* 0x00000006150e7c11 */ /* 0x000fe2000f8e18ff */
[C---:B--2---:R-:W-:Y:S01]  /*4a10*/  VIADD R13, R18.reuse, 0xa0 ;  /* 0x000000a0120d7836 */ /* 0x044fe20000000000 */
[----:B------:R0:W-:Y:S02]  /*4a20*/  STS.64 [R23+0x18], R8 ;  /* 0x0000180817007388 */ /* 0x0001e40000000a00 */
[-C--:B------:R-:W-:Y:S01]  /*4a30*/  LEA.HI.SX32 R15, R15, R18.reuse, 0x1b ;  /* 0x000000120f0f7211 */ /* 0x080fe200078fdaff */
[C---:B---3--:R-:W-:Y:S01]  /*4a40*/  VIADD R11, R18.reuse, 0xc0 ;  /* 0x000000c0120b7836 */ /* 0x048fe20000000000 */
[-C--:B------:R-:W-:Y:S01]  /*4a50*/  LEA.HI.SX32 R13, R13, R18.reuse, 0x1b ;  /* 0x000000120d0d7211 */ /* 0x080fe200078fdaff */
[----:B------:R2:W-:Y:S01]  /*4a60*/  STS.64 [R23+0x38], R16 ;  /* 0x0000381017007388 */ /* 0x0005e20000000a00 */
[----:B------:R-:W-:Y:S01]  /*4a70*/  LEA R12, R25, UR6, 0x3 ;  /* 0x00000006190c7c11 */ /* 0x000fe2000f8e18ff */
[C---:B----4-:R-:W-:Y:S01]  /*4a80*/  VIADD R7, R18.reuse, 0xe0 ;  /* 0x000000e012077836 */ /* 0x050fe20000000000 */
[-C--:B------:R-:W-:Y:S01]  /*4a90*/  LEA.HI.SX32 R11, R11, R18.reuse, 0x1b ;  /* 0x000000120b0b7211 */ /* 0x080fe200078fdaff */
[----:B------:R-:W-:Y:S01]  /*4aa0*/  STS.64 [R23+0x28], R4 ;  /* 0x0000280417007388 */ /* 0x000fe20000000a00 */
[----:B------:R-:W-:Y:S01]  /*4ab0*/  LEA R10, R27, UR6, 0x3 ;  /* 0x000000061b0a7c11 */ /* 0x000fe2000f8e18ff */
[----:B------:R-:W-:Y:S01]  /*4ac0*/  IMAD.U32 R27, RZ, RZ, UR22 ;  /* 0x00000016ff1b7e24 */ /* 0x000fe2000f8e00ff */
[-C--:B0-----:R-:W-:Y:S01]  /*4ad0*/  LEA.HI.SX32 R8, R18, R18.reuse, 0x1b ;  /* 0x0000001212087211 */ /* 0x081fe200078fdaff */
[----:B------:R0:W-:Y:S01]  /*4ae0*/  STS.64 [R23+0x30], R2 ;  /* 0x0000300217007388 */ /* 0x0001e20000000a00 */
[----:B------:R-:W-:Y:S01]  /*4af0*/  LEA.HI.SX32 R7, R7, R18, 0x1b ;  /* 0x0000001207077211 */ /* 0x000fe200078fdaff */
[----:B------:R-:W-:Y:S01]  /*4b00*/  IMAD.U32 R18, RZ, RZ, UR8 ;  /* 0x00000008ff127e24 */ /* 0x000fe2000f8e00ff */
[----:B------:R-:W-:Y:S01]  /*4b10*/  LEA R6, R13, UR6, 0x3 ;  /* 0x000000060d067c11 */ /* 0x000fe2000f8e18ff */
[----:B------:R-:W-:Y:S01]  /*4b20*/  NOP ;  /* 0x0000000000007918 */ /* 0x000fe20000000000 */
[----:B--2---:R-:W-:Y:S01]  /*4b30*/  LEA R16, R8, UR6, 0x3 ;  /* 0x0000000608107c11 */ /* 0x004fe2000f8e18ff */
[----:B------:R-:W-:Y:S01]  /*4b40*/  LDS.64 R12, [R12+0x200] ;  /* 0x000200000c0c7984 */ /* 0x000fe20000000a00 */
[----:B------:R-:W-:Y:S01]  /*4b50*/  LEA R8, R15, UR6, 0x3 ;  /* 0x000000060f087c11 */ /* 0x000fe2000f8e18ff */
[----:B0-----:R-:W-:Y:S01]  /*4b60*/  IMAD.MOV.U32 R23, RZ, RZ, RZ ;  /* 0x000000ffff177224 */ /* 0x001fe200078e00ff */
[----:B------:R-:W-:Y:S01]  /*4b70*/  LEA R4, R11, UR6, 0x3 ;  /* 0x000000060b047c11 */ /* 0x000fe2000f8e18ff */
[----:B------:R-:W-:Y:S01]  /*4b80*/  LDS.64 R14, [R14+0x100] ;  /* 0x000100000e0e7984 */ /* 0x000fe20000000a00 */
[----:B------:R-:W-:Y:S01]  /*4b90*/  LEA R2, R7, UR6, 0x3 ;  /* 0x0000000607027c11 */ /* 0x000fe2000f8e18ff */
[----:B------:R-:W-:-:S02]  /*4ba0*/  IMAD.WIDE.U32 R26, R27, 0x800, R22 ;  /* 0x000008001b1a7825 */ /* 0x000fc400078e0016 */
[----:B------:R-:W-:Y:S04]  /*4bb0*/  LDS.64 R16, [R16] ;  /* 0x0000000010107984 */ /* 0x000fe80000000a00 */
        /* <DEDUP_REMOVED lines=33> */
.L_x_464:
        /* <DEDUP_REMOVED lines=11> */
.L_x_670:


//--------------------- .text._ZN3cub18CUB_300001_SM_10006detail10merge_sort30DeviceMergeSortPartitionKernelIPyy9CustomOpTyEEvbT_PT2_T0_S9_PS9_T1_S9_i --------------------------
	.section	.text._ZN3cub18CUB_300001_SM_10006detail10merge_sort30DeviceMergeSortPartitionKernelIPyy9CustomOpTyEEvbT_PT2_T0_S9_PS9_T1_S9_i,"ax",@progbits
	.align	128
        .global         _ZN3cub18CUB_300001_SM_10006detail10merge_sort30DeviceMergeSortPartitionKernelIPyy9CustomOpTyEEvbT_PT2_T0_S9_PS9_T1_S9_i
        .type           _ZN3cub18CUB_300001_SM_10006detail10merge_sort30DeviceMergeSortPartitionKernelIPyy9CustomOpTyEEvbT_PT2_T0_S9_PS9_T1_S9_i,@function
        .size           _ZN3cub18CUB_300001_SM_10006detail10merge_sort30DeviceMergeSortPartitionKernelIPyy9CustomOpTyEEvbT_PT2_T0_S9_PS9_T1_S9_i,(.L_x_671 - _ZN3cub18CUB_300001_SM_10006detail10merge_sort30DeviceMergeSortPartitionKernelIPyy9CustomOpTyEEvbT_PT2_T0_S9_PS9_T1_S9_i)
        .other          _ZN3cub18CUB_300001_SM_10006detail10merge_sort30DeviceMergeSortPartitionKernelIPyy9CustomOpTyEEvbT_PT2_T0_S9_PS9_T1_S9_i,@"STO_CUDA_ENTRY STV_DEFAULT"
_ZN3cub18CUB_300001_SM_10006detail10merge_sort30DeviceMergeSortPartitionKernelIPyy9CustomOpTyEEvbT_PT2_T0_S9_PS9_T1_S9_i:
.text._ZN3cub18CUB_300001_SM_10006detail10merge_sort30DeviceMergeSortPartitionKernelIPyy9CustomOpTyEEvbT_PT2_T0_S9_PS9_T1_S9_i:
[----:B------:R-:W-:Y:S01]  /*0000*/  LDC R1, c[0x0][0x37c] ;  /* 0x0000df00ff017b82 */ /* 0x000fe20000000800 */
[----:B------:R-:W0:Y:S01]  /*0010*/  S2R R0, SR_CTAID.X ;  /* 0x0000000000007919 */ /* 0x000e220000002500 */
[----:B------:R-:W0:Y:S01]  /*0020*/  LDCU UR4, c[0x0][0x360] ;  /* 0x00006c00ff0477ac */ /* 0x000e220008000800 */
[----:B------:R-:W0:Y:S01]  /*0030*/  S2R R3, SR_TID.X ;  /* 0x0000000000037919 */ /* 0x000e220000002100 */
[----:B------:R-:W1:Y:S01]  /*0040*/  LDCU.64 UR10, c[0x0][0x3a0] ;  /* 0x00007400ff0a77ac */ /* 0x000e620008000a00 */
[----:B0-----:R-:W-:-:S05]  /*0050*/  IMAD R0, R0, UR4, R3 ;  /* 0x0000000400007c24 */ /* 0x001fca000f8e0203 */
[----:B-1----:R-:W-:-:S04]  /*0060*/  ISETP.GE.U32.AND P0, PT, R0, UR10, PT ;  /* 0x0000000a00007c0c */ /* 0x002fc8000bf06070 */
[----:B------:R-:W-:-:S13]  /*0070*/  ISETP.GE.U32.AND.EX P0, PT, RZ, UR11, PT, P0 ;  /* 0x0000000bff007c0c */ /* 0x000fda000bf06100 */
[----:B------:R-:W-:Y:S05]  /*0080*/  @P0 EXIT ;  /* 0x000000000000094d */ /* 0x000fea0003800000 */
[----:B------:R-:W0:Y:S01]  /*0090*/  LDCU.64 UR6, c[0x0][0x3b8] ;  /* 0x00007700ff0677ac */ /* 0x000e220008000a00 */
[----:B------:R-:W1:Y:S01]  /*00a0*/  LDC R8, c[0x0][0x3c0] ;  /* 0x0000f000ff087b82 */ /* 0x000e620000000800 */
[----:B------:R-:W-:Y:S01]  /*00b0*/  ACQBULK ;  /* 0x000000000000782e */ /* 0x000fe20000000000 */
[----:B------:R-:W2:Y:S01]  /*00c0*/  LDCU.64 UR8, c[0x0][0x358] ;  /* 0x00006b00ff0877ac */ /* 0x000ea20008000a00 */
[----:B0-----:R-:W-:Y:S02]  /*00d0*/  UIADD3 UR4, UPT, UPT, -UR6, URZ, URZ ;  /* 0x000000ff06047290 */ /* 0x001fe4000fffe1ff */
[----:B------:R-:W-:-:S04]  /*00e0*/  USHF.R.U32.HI UR5, URZ, 0x1, UR7 ;  /* 0x00000001ff057899 */ /* 0x000fc80008011607 */
[----:B------:R-:W-:Y:S01]  /*00f0*/  LOP3.LUT R3, R0, UR4, RZ, 0xc0, !PT ;  /* 0x0000000400037c12 */ /* 0x000fe2000f8ec0ff */
[----:B------:R-:W-:Y:S01]  /*0100*/  USHF.R.U64 UR4, UR6, 0x1, UR7 ;  /* 0x0000000106047899 */ /* 0x000fe20008001207 */
[----:B-1----:R-:W-:Y:S01]  /*0110*/  SHF.R.S32.HI R9, RZ, 0x1f, R8 ;  /* 0x0000001fff097819 */ /* 0x002fe20000011408 */
[----:B------:R-:W-:Y:S02]  /*0120*/  IMAD R2, R8, UR5, RZ ;  /* 0x0000000508027c24 */ /* 0x000fe4000f8e02ff */
[----:B------:R-:W-:-:S04]  /*0130*/  IMAD.WIDE.U32 R4, R3, R8, RZ ;  /* 0x0000000803047225 */ /* 0x000fc800078e00ff */
[----:B------:R-:W-:-:S04]  /*0140*/  IMAD.WIDE.U32 R10, R8, UR4, RZ ;  /* 0x00000004080a7c25 */ /* 0x000fc8000f8e00ff */
[C---:B------:R-:W-:Y:S01]  /*0150*/  IMAD R7, R9.reuse, UR4, R2 ;  /* 0x0000000409077c24 */ /* 0x040fe2000f8e0202 */
[----:B------:R-:W-:Y:S01]  /*0160*/  IADD3 R2, P2, PT, R0, 0x1, RZ ;  /* 0x0000000100027810 */ /* 0x000fe20007f5e0ff */
[----:B------:R-:W-:Y:S01]  /*0170*/  IMAD R5, R9, R3, R5 ;  /* 0x0000000309057224 */ /* 0x000fe200078e0205 */
[----:B------:R-:W-:Y:S01]  /*0180*/  LOP3.LUT R3, RZ, R4, RZ, 0x33, !PT ;  /* 0x00000004ff037212 */ /* 0x000fe200078e33ff */
[----:B------:R-:W-:Y:S01]  /*0190*/  IMAD.IADD R11, R11, 0x1, R7 ;  /* 0x000000010b0b7824 */ /* 0x000fe200078e0207 */
[----:B------:R-:W0:Y:S01]  /*01a0*/  LDCU.64 UR4, c[0x0][0x398] ;  /* 0x00007300ff0477ac */ /* 0x000e220008000a00 */
[----:B------:R-:W-:Y:S01]  /*01b0*/  ISETP.NE.U32.AND P0, PT, R2, UR10, PT ;  /* 0x0000000a02007c0c */ /* 0x000fe2000bf05070 */
[----:B------:R-:W-:Y:S01]  /*01c0*/  IMAD.X R2, RZ, RZ, RZ, P2 ;  /* 0x000000ffff027224 */ /* 0x000fe200010e06ff */
[----:B------:R-:W-:Y:S02]  /*01d0*/  ISETP.LT.U32.AND P1, PT, R10, R3, PT ;  /* 0x000000030a00720c */ /* 0x000fe40003f21070 */
[----:B------:R-:W-:-:S02]  /*01e0*/  LOP3.LUT R6, RZ, R5, RZ, 0x33, !PT ;  /* 0x00000005ff067212 */ /* 0x000fc400078e33ff */
[----:B------:R-:W-:Y:S02]  /*01f0*/  ISETP.NE.AND.EX P0, PT, R2, UR11, PT, P0 ;  /* 0x0000000b02007c0c */ /* 0x000fe4000bf05300 */
[----:B------:R-:W-:-:S04]  /*0200*/  ISETP.LT.U32.AND.EX P1, PT, R11, R6, PT, P1 ;  /* 0x000000060b00720c */ /* 0x000fc80003f21110 */
[----:B------:R-:W-:Y:S02]  /*0210*/  SEL R3, R10, R3, P1 ;  /* 0x000000030a037207 */ /* 0x000fe40000800000 */
[----:B------:R-:W-:Y:S02]  /*0220*/  SEL R6, R11, R6, P1 ;  /* 0x000000060b067207 */ /* 0x000fe40000800000 */
[----:B------:R-:W-:-:S05]  /*0230*/  IADD3 R2, P1, PT, R3, R4, RZ ;  /* 0x0000000403027210 */ /* 0x000fca0007f3e0ff */
[----:B------:R-:W-:Y:S01]  /*0240*/  IMAD.X R3, R6, 0x1, R5, P1 ;  /* 0x0000000106037824 */ /* 0x000fe200008e0605 */
[----:B0-----:R-:W-:Y:S01]  /*0250*/  ISETP.LT.U32.AND P1, PT, R2, UR4, PT ;  /* 0x0000000402007c0c */ /* 0x001fe2000bf21070 */
[----:B------:R-:W0:Y:S03]  /*0260*/  @!P0 LDC.64 R6, c[0x0][0x3a8] ;  /* 0x0000ea00ff068b82 */ /* 0x000e260000000a00 */
[----:B------:R-:W-:-:S04]  /*0270*/  ISETP.LT.U32.AND.EX P1, PT, R3, UR5, PT, P1 ;  /* 0x0000000503007c0c */ /* 0x000fc8000bf21110 */
[----:B------:R-:W-:Y:S02]  /*0280*/  SEL R2, R2, UR4, P1 ;  /* 0x0000000402027c07 */ /* 0x000fe40008800000 */
[----:B------:R-:W-:Y:S02]  /*0290*/  SEL R3, R3, UR5, P1 ;  /* 0x0000000503037c07 */ /* 0x000fe40008800000 */
[----:B------:R-:W-:Y:S02]  /*02a0*/  LOP3.LUT R17, RZ, R2, RZ, 0x33, !PT ;  /* 0x00000002ff117212 */ /* 0x000fe400078e33ff */
[----:B------:R-:W-:Y:S02]  /*02b0*/  LOP3.LUT R19, RZ, R3, RZ, 0x33, !PT ;  /* 0x00000003ff137212 */ /* 0x000fe400078e33ff */
[----:B------:R-:W-:-:S04]  /*02c0*/  ISETP.LT.U32.AND P1, PT, R10, R17, PT ;  /* 0x000000110a00720c */ /* 0x000fc80003f21070 */
[----:B------:R-:W-:-:S04]  /*02d0*/  ISETP.LT.U32.AND.EX P1, PT, R11, R19, PT, P1 ;  /* 0x000000130b00720c */ /* 0x000fc80003f21110 */
[----:B------:R-:W-:Y:S02]  /*02e0*/  SEL R17, R10, R17, P1 ;  /* 0x000000110a117207 */ /* 0x000fe40000800000 */
[----:B------:R-:W-:Y:S02]  /*02f0*/  SEL R19, R11, R19, P1 ;  /* 0x000000130b137207 */ /* 0x000fe40000800000 */
[----:B------:R-:W-:Y:S02]  /*0300*/  IADD3 R17, P3, PT, R17, R2, RZ ;  /* 0x0000000211117210 */ /* 0x000fe40007f7e0ff */
[----:B0-----:R-:W-:Y:S02]  /*0310*/  @!P0 LEA R10, P2, R0, R6, 0x3 ;  /* 0x00000006000a8211 */ /* 0x001fe400078418ff */
[----:B------:R-:W-:Y:S01]  /*0320*/  ISETP.LT.U32.AND P1, PT, R4, UR4, PT ;  /* 0x0000000404007c0c */ /* 0x000fe2000bf21070 */
[----:B------:R-:W-:Y:S01]  /*0330*/  IMAD.X R19, R19, 0x1, R3, P3 ;  /* 0x0000000113137824 */ /* 0x000fe200018e0603 */
[----:B------:R-:W-:-:S02]  /*0340*/  @!P0 LEA.HI.X R11, R0, R7, RZ, 0x3, P2 ;  /* 0x00000007000b8211 */ /* 0x000fc400010f1cff */
[----:B------:R-:W-:Y:S02]  /*0350*/  ISETP.LT.U32.AND P2, PT, R17, UR4, PT ;  /* 0x0000000411007c0c */ /* 0x000fe4000bf41070 */
[----:B------:R-:W-:Y:S01]  /*0360*/  ISETP.LT.U32.AND.EX P1, PT, R5, UR5, PT, P1 ;  /* 0x0000000505007c0c */ /* 0x000fe2000bf21110 */
[----:B--2---:R0:W-:Y:S01]  /*0370*/  @!P0 STG.E.64 desc[UR8][R10.64], R2 ;  /* 0x000000020a008986 */ /* 0x0041e2000c101b08 */
[----:B------:R-:W-:Y:S02]  /*0380*/  ISETP.LT.U32.AND.EX P2, PT, R19, UR5, PT, P2 ;  /* 0x0000000513007c0c */ /* 0x000fe4000bf41120 */
[----:B------:R-:W-:Y:S02]  /*0390*/  SEL R7, R4, UR4, P1 ;  /* 0x0000000404077c07 */ /* 0x000fe40008800000 */
[----:B------:R-:W-:Y:S02]  /*03a0*/  SEL R5, R5, UR5, P1 ;  /* 0x0000000505057c07 */ /* 0x000fe40008800000 */
[----:B------:R-:W-:-:S02]  /*03b0*/  SEL R17, R17, UR4, P2 ;  /* 0x0000000411117c07 */ /* 0x000fc40009000000 */
[----:B------:R-:W-:Y:S01]  /*03c0*/  SEL R19, R19, UR5, P2 ;  /* 0x0000000513137c07 */ /* 0x000fe20009000000 */
[----:B------:R-:W-:Y:S06]  /*03d0*/  @!P0 EXIT ;  /* 0x000000000000894d */ /* 0x000fec0003800000 */
[----:B------:R-:W1:Y:S01]  /*03e0*/  LDCU.U8 UR5, c[0x0][0x380] ;  /* 0x00007000ff0577ac */ /* 0x000e620008000000 */
[----:B------:R-:W-:Y:S01]  /*03f0*/  IADD3 R15, P0, PT, R17, -R7, RZ ;  /* 0x80000007110f7210 */ /* 0x000fe20007f1e0ff */
[----:B------:R-:W-:Y:S01]  /*0400*/  BSSY.RECONVERGENT B0, `(.L_x_465) ;  /* 0x0000072000007945 */ /* 0x000fe20003800200 */
[----:B------:R-:W-:-:S03]  /*0410*/  UIADD3 UR4, UPT, UPT, UR6, -0x1, URZ ;  /* 0xffffffff06047890 */ /* 0x000fc6000fffe0ff */
[----:B------:R-:W-:-:S03]  /*0420*/  IMAD.X R4, R19, 0x1, ~R5, P0 ;  /* 0x0000000113047824 */ /* 0x000fc600000e0e05 */
[----:B------:R-:W-:-:S05]  /*0430*/  LOP3.LUT R13, R0, UR4, RZ, 0xc0, !PT ;  /* 0x00000004000d7c12 */ /* 0x000fca000f8ec0ff */
[----:B0-----:R-:W-:Y:S01]  /*0440*/  IMAD.WIDE.U32 R10, R13, R8, RZ ;  /* 0x000000080d0a7225 */ /* 0x001fe200078e00ff */
[----:B-1----:R-:W-:-:S03]  /*0450*/  UPRMT UR4, UR5, 0x8880, URZ ;  /* 0x0000888005047896 */ /* 0x002fc600080000ff */
[----:B------:R-:W-:Y:S01]  /*0460*/  IMAD R9, R9, R13, R11 ;  /* 0x0000000d09097224 */ /* 0x000fe200078e020b */
[----:B------:R-:W-:Y:S01]  /*0470*/  ISETP.LT.U32.AND P0, PT, R10, R15, PT ;  /* 0x0000000f0a00720c */ /* 0x000fe20003f01070 */
[----:B------:R-:W-:-:S03]  /*0480*/  UISETP.NE.AND UP0, UPT, UR4, URZ, UPT ;  /* 0x000000ff0400728c */ /* 0x000fc6000bf05270 */
[----:B------:R-:W-:-:S04]  /*0490*/  ISETP.LT.U32.AND.EX P0, PT, R9, R4, PT, P0 ;  /* 0x000000040900720c */ /* 0x000fc80003f01100 */
[----:B------:R-:W-:Y:S02]  /*04a0*/  SEL R15, R10, R15, P0 ;  /* 0x0000000f0a0f7207 */ /* 0x000fe40000000000 */
[----:B------:R-:W-:Y:S01]  /*04b0*/  SEL R9, R9, R4, P0 ;  /* 0x0000000409097207 */ /* 0x000fe20000000000 */
[----:B------:R-:W-:Y:S06]  /*04c0*/  BRA.U !UP0, `(.L_x_466) ;  /* 0x0000000108d07547 */ /* 0x000fec000b800000 */
[----:B------:R-:W-:Y:S01]  /*04d0*/  IADD3 R11, P0, PT, R17, -R2, RZ ;  /* 0x80000002110b7210 */ /* 0x000fe20007f1e0ff */
[----:B------:R-:W0:Y:S01]  /*04e0*/  LDCU.64 UR4, c[0x0][0x388] ;  /* 0x00007100ff0477ac */ /* 0x000e220008000a00 */
[----:B------:R-:W-:Y:S01]  /*04f0*/  IADD3 R10, P2, PT, R2, -R7, RZ ;  /* 0x80000007020a7210 */ /* 0x000fe20007f5e0ff */
[----:B------:R-:W-:Y:S02]  /*0500*/  BSSY.RECONVERGENT B1, `(.L_x_467) ;  /* 0x000002f000017945 */ /* 0x000fe40003800200 */
[----:B------:R-:W-:Y:S01]  /*0510*/  IMAD.X R8, R19, 0x1, ~R3, P0 ;  /* 0x0000000113087824 */ /* 0x000fe200000e0e03 */
[----:B------:R-:W-:Y:S01]  /*0520*/  ISETP.GT.U32.AND P0, PT, R15, R11, PT ;  /* 0x0000000b0f00720c */ /* 0x000fe20003f04070 */
[----:B------:R-:W-:Y:S01]  /*0530*/  IMAD.X R12, R3, 0x1, ~R5, P2 ;  /* 0x00000001030c7824 */ /* 0x000fe200010e0e05 */
[----:B------:R-:W-:Y:S02]  /*0540*/  ISETP.LT.U32.AND P1, PT, R10, R15, PT ;  /* 0x0000000f0a00720c */ /* 0x000fe40003f21070 */
[----:B------:R-:W-:-:S02]  /*0550*/  ISETP.GT.U32.AND.EX P0, PT, R9, R8, PT, P0 ;  /* 0x000000080900720c */ /* 0x000fc40003f04100 */
[----:B------:R-:W-:Y:S02]  /*0560*/  ISETP.LT.U32.AND.EX P1, PT, R12, R9, PT, P1 ;  /* 0x000000090c00720c */ /* 0x000fe40003f21110 */
[-C--:B------:R-:W-:Y:S02]  /*0570*/  SEL R6, R15, R11.reuse, P0 ;  /* 0x0000000b0f067207 */ /* 0x080fe40000000000 */
[----:B------:R-:W-:Y:S02]  /*0580*/  SEL R4, R9, R8, P0 ;  /* 0x0000000809047207 */ /* 0x000fe40000000000 */
[----:B------:R-:W-:Y:S02]  /*0590*/  IADD3 R6, P0, PT, R6, -R11, RZ ;  /* 0x8000000b06067210 */ /* 0x000fe40007f1e0ff */
[----:B------:R-:W-:Y:S02]  /*05a0*/  SEL R11, R10, R15, P1 ;  /* 0x0000000f0a0b7207 */ /* 0x000fe40000800000 */
[----:B------:R-:W-:Y:S01]  /*05b0*/  SEL R13, R12, R9, P1 ;  /* 0x000000090c0d7207 */ /* 0x000fe20000800000 */
[----:B------:R-:W-:Y:S01]  /*05c0*/  IMAD.X R4, R4, 0x1, ~R8, P0 ;  /* 0x0000000104047824 */ /* 0x000fe200000e0e08 */
[----:B------:R-:W-:-:S04]  /*05d0*/  ISETP.GE.U32.AND P0, PT, R6, R11, PT ;  /* 0x0000000b0600720c */ /* 0x000fc80003f06070 */
[----:B------:R-:W-:-:S13]  /*05e0*/  ISETP.GE.U32.AND.EX P0, PT, R4, R13, PT, P0 ;  /* 0x0000000d0400720c */ /* 0x000fda0003f06100 */
[----:B0-----:R-:W-:Y:S05]  /*05f0*/  @P0 BRA `(.L_x_468) ;  /* 0x00000000007c0947 */ /* 0x001fea0003800000 */
[----:B------:R-:W-:-:S05]  /*0600*/  IADD3 R10, P0, PT, R15, R2, RZ ;  /* 0x000000020f0a7210 */ /* 0x000fca0007f1e0ff */
[----:B------:R-:W-:-:S08]  /*0610*/  IMAD.X R12, R9, 0x1, R3, P0 ;  /* 0x00000001090c7824 */ /* 0x000fd000000e0603 */
.L_x_469:
[----:B------:R-:W-:-:S05]  /*0620*/  IADD3 R3, P0, PT, -R6, R11, RZ ;  /* 0x0000000b06037210 */ /* 0x000fca0007f1e1ff */
[----:B------:R-:W-:-:S05]  /*0630*/  IMAD.X R2, R13, 0x1, ~R4, P0 ;  /* 0x000000010d027824 */ /* 0x000fca00000e0e04 */
[----:B------:R-:W-:-:S04]  /*0640*/  SHF.R.U64 R3, R3, 0x1, R2 ;  /* 0x0000000103037819 */ /* 0x000fc80000001202 */
[----:B------:R-:W-:Y:S02]  /*0650*/  IADD3 R18, P0, PT, R6, R3, RZ ;  /* 0x0000000306127210 */ /* 0x000fe40007f1e0ff */
[----:B------:R-:W-:Y:S02]  /*0660*/  SHF.R.U32.HI R3, RZ, 0x1, R2 ;  /* 0x00000001ff037819 */ /* 0x000fe40000011602 */
[----:B------:R-:W-:-:S03]  /*0670*/  LOP3.LUT R9, RZ, R18, RZ, 0x33, !PT ;  /* 0x00000012ff097212 */ /* 0x000fc600078e33ff */
[----:B------:R-:W-:Y:S01]  /*0680*/  IMAD.X R20, R4, 0x1, R3, P0 ;  /* 0x0000000104147824 */ /* 0x000fe200000e0603 */
[----:B------:R-:W-:Y:S02]  /*0690*/  IADD3 R15, P0, PT, R18, R7, RZ ;  /* 0x00000007120f7210 */ /* 0x000fe40007f1e0ff */
[----:B------:R-:W-:Y:S02]  /*06a0*/  IADD3 R9, P1, PT, R9, R10, RZ ;  /* 0x0000000a09097210 */ /* 0x000fe40007f3e0ff */
[----:B------:R-:W-:Y:S01]  /*06b0*/  LOP3.LUT R3, RZ, R20, RZ, 0x33, !PT ;  /* 0x00000014ff037212 */ /* 0x000fe200078e33ff */
[----:B------:R-:W-:Y:S01]  /*06c0*/  IMAD.X R16, R20, 0x1, R5, P0 ;  /* 0x0000000114107824 */ /* 0x000fe200000e0605 */
[----:B------:R-:W-:-:S03]  /*06d0*/  LEA R2, P0, R15, UR4, 0x3 ;  /* 0x000000040f027c11 */ /* 0x000fc6000f8018ff */
[----:B------:R-:W-:Y:S01]  /*06e0*/  IMAD.X R14, R3, 0x1, R12, P1 ;  /* 0x00000001030e7824 */ /* 0x000fe200008e060c */
[----:B------:R-:W-:Y:S02]  /*06f0*/  LEA R8, P1, R9, UR4, 0x3 ;  /* 0x0000000409087c11 */ /* 0x000fe4000f8218ff */
[----:B------:R-:W-:Y:S02]  /*0700*/  LEA.HI.X R3, R15, UR5, R16, 0x3, P0 ;  /* 0x000000050f037c11 */ /* 0x000fe400080f1c10 */
[----:B------:R-:W-:-:S04]  /*0710*/  LEA.HI.X R9, R9, UR5, R14, 0x3, P1 ;  /* 0x0000000509097c11 */ /* 0x000fc800088f1c0e */
[----:B------:R-:W2:Y:S04]  /*0720*/  LDG.E.64 R2, desc[UR8][R2.64] ;  /* 0x0000000802027981 */ /* 0x000ea8000c1e1b00 */
[----:B------:R-:W2:Y:S01]  /*0730*/  LDG.E.64 R8, desc[UR8][R8.64] ;  /* 0x0000000808087981 */ /* 0x000ea2000c1e1b00 */
[----:B------:R-:W-:-:S05]  /*0740*/  IADD3 R15, P1, PT, R18, 0x1, RZ ;  /* 0x00000001120f7810 */ /* 0x000fca0007f3e0ff */
[----:B------:R-:W-:Y:S01]  /*0750*/  IMAD.X R17, RZ, RZ, R20, P1 ;  /* 0x000000ffff117224 */ /* 0x000fe200008e0614 */
[----:B--2---:R-:W-:-:S04]  /*0760*/  ISETP.GE.U32.AND P0, PT, R8, R2, PT ;  /* 0x000000020800720c */ /* 0x004fc80003f06070 */
[----:B------:R-:W-:-:S04]  /*0770*/  ISETP.GE.U32.AND.EX P0, PT, R9, R3, PT, P0 ;  /* 0x000000030900720c */ /* 0x000fc80003f06100 */
[----:B------:R-:W-:Y:S02]  /*0780*/  SEL R6, R6, R15, !P0 ;  /* 0x0000000f06067207 */ /* 0x000fe40004000000 */
[----:B------:R-:W-:Y:S02]  /*0790*/  SEL R11, R18, R11, !P0 ;  /* 0x0000000b120b7207 */ /* 0x000fe40004000000 */
[----:B------:R-:W-:Y:S02]  /*07a0*/  SEL R4, R4, R17, !P0 ;  /* 0x0000001104047207 */ /* 0x000fe40004000000 */
[----:B------:R-:W-:Y:S02]  /*07b0*/  SEL R13, R20, R13, !P0 ;  /* 0x0000000d140d7207 */ /* 0x000fe40004000000 */
[----:B------:R-:W-:-:S04]  /*07c0*/  ISETP.GE.U32.AND P0, PT, R6, R11, PT ;  /* 0x0000000b0600720c */ /* 0x000fc80003f06070 */
[----:B------:R-:W-:-:S13]  /*07d0*/  ISETP.GE.U32.AND.EX P0, PT, R4, R13, PT, P0 ;  /* 0x0000000d0400720c */ /* 0x000fda0003f06100 */
[----:B------:R-:W-:Y:S05]  /*07e0*/  @!P0 BRA `(.L_x_469) ;  /* 0xfffffffc008c8947 */ /* 0x000fea000383ffff */
.L_x_468:
[----:B------:R-:W-:Y:S05]  /*07f0*/  BSYNC.RECONVERGENT B1 ;  /* 0x0000000000017941 */ /* 0x000fea0003800200 */
.L_x_467:
[----:B------:R-:W-:Y:S05]  /*0800*/  BRA `(.L_x_470) ;  /* 0x0000000000c47947 */ /* 0x000fea0003800000 */
.L_x_466:
[----:B------:R-:W-:Y:S01]  /*0810*/  IADD3 R6, P0, PT, R17, -R2, RZ ;  /* 0x8000000211067210 */ /* 0x000fe20007f1e0ff */
[----:B------:R-:W0:Y:S01]  /*0820*/  LDCU.64 UR4, c[0x0][0x390] ;  /* 0x00007200ff0477ac */ /* 0x000e220008000a00 */
[----:B------:R-:W-:-:S03]  /*0830*/  IADD3 R4, P2, PT, R2, -R7, RZ ;  /* 0x8000000702047210 */ /* 0x000fc60007f5e0ff */
[----:B------:R-:W-:Y:S01]  /*0840*/  IMAD.X R10, R19, 0x1, ~R3, P0 ;  /* 0x00000001130a7824 */ /* 0x000fe200000e0e03 */
[----:B------:R-:W-:Y:S01]  /*0850*/  ISETP.GT.U32.AND P0, PT, R15, R6, PT ;  /* 0x000000060f00720c */ /* 0x000fe20003f04070 */
[----:B------:R-:W-:Y:S01]  /*0860*/  IMAD.X R8, R3, 0x1, ~R5, P2 ;  /* 0x0000000103087824 */ /* 0x000fe200010e0e05 */
[----:B------:R-:W-:Y:S02]  /*0870*/  ISETP.LT.U32.AND P1, PT, R4, R15, PT ;  /* 0x0000000f0400720c */ /* 0x000fe40003f21070 */
[----:B------:R-:W-:Y:S02]  /*0880*/  ISETP.GT.U32.AND.EX P0, PT, R9, R10, PT, P0 ;  /* 0x0000000a0900720c */ /* 0x000fe40003f04100 */
[----:B------:R-:W-:Y:S02]  /*0890*/  ISETP.LT.U32.AND.EX P1, PT, R8, R9, PT, P1 ;  /* 0x000000090800720c */ /* 0x000fe40003f21110 */
[----:B------:R-:W-:Y:S02]  /*08a0*/  SEL R11, R15, R6, P0 ;  /* 0x000000060f0b7207 */ /* 0x000fe40000000000 */
[----:B------:R-:W-:-:S02]  /*08b0*/  SEL R13, R9, R10, P0 ;  /* 0x0000000a090d7207 */ /* 0x000fc40000000000 */
[----:B------:R-:W-:Y:S02]  /*08c0*/  IADD3 R6, P0, PT, R11, -R6, RZ ;  /* 0x800000060b067210 */ /* 0x000fe40007f1e0ff */
[----:B------:R-:W-:-:S03]  /*08d0*/  SEL R11, R4, R15, P1 ;  /* 0x0000000f040b7207 */ /* 0x000fc60000800000 */
[----:B------:R-:W-:Y:S01]  /*08e0*/  IMAD.X R4, R13, 0x1, ~R10, P0 ;  /* 0x000000010d047824 */ /* 0x000fe200000e0e0a */
[----:B------:R-:W-:Y:S02]  /*08f0*/  SEL R13, R8, R9, P1 ;  /* 0x00000009080d7207 */ /* 0x000fe40000800000 */
[----:B------:R-:W-:-:S04]  /*0900*/  ISETP.GE.U32.AND P0, PT, R6, R11, PT ;  /* 0x0000000b0600720c */ /* 0x000fc80003f06070 */
[----:B------:R-:W-:-:S13]  /*0910*/  ISETP.GE.U32.AND.EX P0, PT, R4, R13, PT, P0 ;  /* 0x0000000d0400720c */ /* 0x000fda0003f06100 */
[----:B0-----:R-:W-:Y:S05]  /*0920*/  @P0 BRA `(.L_x_470) ;  /* 0x00000000007c0947 */ /* 0x001fea0003800000 */
[----:B------:R-:W-:-:S05]  /*0930*/  IADD3 R10, P0, PT, R15, R2, RZ ;  /* 0x000000020f0a7210 */ /* 0x000fca0007f1e0ff */
[----:B------:R-:W-:-:S08]  /*0940*/  IMAD.X R12, R9, 0x1, R3, P0 ;  /* 0x00000001090c7824 */ /* 0x000fd000000e0603 */
.L_x_471:
        /* <DEDUP_REMOVED lines=29> */
.L_x_470:
[----:B------:R-:W-:Y:S05]  /*0b20*/  BSYNC.RECONVERGENT B0 ;  /* 0x0000000000007941 */ /* 0x000fea0003800200 */
.L_x_465:
[----:B------:R-:W0:Y:S01]  /*0b30*/  LDCU.64 UR6, c[0x0][0x3a8] ;  /* 0x00007500ff0677ac */ /* 0x000e220008000a00 */
[----:B------:R-:W-:-:S05]  /*0b40*/  IADD3 R6, P0, PT, R6, R7, RZ ;  /* 0x0000000706067210 */ /* 0x000fca0007f1e0ff */
[----:B------:R-:W-:Y:S01]  /*0b50*/  IMAD.X R7, R4, 0x1, R5, P0 ;  /* 0x0000000104077824 */ /* 0x000fe200000e0605 */
[----:B0-----:R-:W-:-:S04]  /*0b60*/  LEA R2, P1, R0, UR6, 0x3 ;  /* 0x0000000600027c11 */ /* 0x001fc8000f8218ff */
[----:B------:R-:W-:-:S05]  /*0b70*/  LEA.HI.X R3, R0, UR7, RZ, 0x3, P1 ;  /* 0x0000000700037c11 */ /* 0x000fca00088f1cff */
[----:B------:R-:W-:Y:S01]  /*0b80*/  STG.E.64 desc[UR8][R2.64], R6 ;  /* 0x0000000602007986 */ /* 0x000fe2000c101b08 */
[----:B------:R-:W-:Y:S05]  /*0b90*/  EXIT ;  /* 0x000000000000794d */ /* 0x000fea0003800000 */
.L_x_472:
        /* <DEDUP_REMOVED lines=14> */
.L_x_671:


//--------------------- .text._ZN3cub18CUB_300001_SM_10006detail10merge_sort30DeviceMergeSortBlockSortKernelINS2_10policy_hubIPyE9Policy600ES5_PNS0_8NullTypeES5_S9_y9CustomOpTyS8_EEvbT0_T1_T2_T3_T4_PT6_PT7_T5_NS1_7vsmem_tE --------------------------
	.section	.text._ZN3cub18CUB_300001_SM_10006detail10merge_sort30DeviceMergeSortBlockSortKernelINS2_10policy_hubIPyE9Policy600ES5_PNS0_8NullTypeES5_S9_y9CustomOpTyS8_EEvbT0_T1_T2_T3_T4_PT6_PT7_T5_NS1_7vsmem_tE,"ax",@progbits
	.align	128
        .global         _ZN3cub18CUB_300001_SM_10006detail10merge_sort30DeviceMergeSortBlockSortKernelINS2_10policy_hubIPyE9Policy600ES5_PNS0_8NullTypeES5_S9_y9CustomOpTyS8_EEvbT0_T1_T2_T3_T4_PT6_PT7_T5_NS1_7vsmem_tE
        .type           _ZN3cub18CUB_300001_SM_10006detail10merge_sort30DeviceMergeSortBlockSortKernelINS2_10policy_hubIPyE9Policy600ES5_PNS0_8NullTypeES5_S9_y9CustomOpTyS8_EEvbT0_T1_T2_T3_T4_PT6_PT7_T5_NS1_7vsmem_tE,@function
        .size           _ZN3cub18CUB_300001_SM_10006detail10merge_sort30DeviceMergeSortBlockSortKernelINS2_10policy_hubIPyE9Policy600ES5_PNS0_8NullTypeES5_S9_y9CustomOpTyS8_EEvbT0_T1_T2_T3_T4_PT6_PT7_T5_NS1_7vsmem_tE,(.L_x_672 - _ZN3cub18CUB_300001_SM_10006detail10merge_sort30DeviceMergeSortBlockSortKernelINS2_10policy_hubIPyE9Policy600ES5_PNS0_8NullTypeES5_S9_y9CustomOpTyS8_EEvbT0_T1_T2_T3_T4_PT6_PT7_T5_NS1_7vsmem_tE)
        .other          _ZN3cub18CUB_300001_SM_10006detail10merge_sort30DeviceMergeSortBlockSortKernelINS2_10policy_hubIPyE9Policy600ES5_PNS0_8NullTypeES5_S9_y9CustomOpTyS8_EEvbT0_T1_T2_T3_T4_PT6_PT7_T5_NS1_7vsmem_tE,@"STO_CUDA_ENTRY STV_DEFAULT"
_ZN3cub18CUB_300001_SM_10006detail10merge_sort30DeviceMergeSortBlockSortKernelINS2_10policy_hubIPyE9Policy600ES5_PNS0_8NullTypeES5_S9_y9CustomOpTyS8_EEvbT0_T1_T2_T3_T4_PT6_PT7_T5_NS1_7vsmem_tE:
.text._ZN3cub18CUB_300001_SM_10006detail10merge_sort30DeviceMergeSortBlockSortKernelINS2_10policy_hubIPyE9Policy600ES5_PNS0_8NullTypeES5_S9_y9CustomOpTyS8_EEvbT0_T1_T2_T3_T4_PT6_PT7_T5_NS1_7vsmem_tE:
[----:B------:R-:W-:Y:S01]  /*0000*/  LDC R1, c[0x0][0x37c] ;  /* 0x0000df00ff017b82 */ /* 0x000fe20000000800 */
[----:B------:R-:W0:Y:S01]  /*0010*/  S2R R3, SR_CTAID.X ;  /* 0x0000000000037919 */ /* 0x000e220000002500 */
[----:B------:R-:W1:Y:S01]  /*0020*/  LDCU UR4, c[0x0][0x370] ;  /* 0x00006e00ff0477ac */ /* 0x000e620008000800 */
[----:B------:R-:W2:Y:S01]  /*0030*/  LDCU.64 UR6, c[0x0][0x358] ;  /* 0x00006b00ff0677ac */ /* 0x000ea20008000a00 */
[----:B-1----:R-:W-:-:S04]  /*0040*/  UIADD3 UR4, UP0, UPT, UR4, -0x1, URZ ;  /* 0xffffffff04047890 */ /* 0x002fc8000ff1e0ff */
[----:B------:R-:W-:-:S06]  /*0050*/  UIADD3.X UR5, UPT, UPT, URZ, -0x1, URZ, UP0, !UPT ;  /* 0xffffffffff057890 */ /* 0x000fcc00087fe4ff */
[----:B------:R-:W-:Y:S01]  /*0060*/  IMAD.U32 R0, RZ, RZ, UR5 ;  /* 0x00000005ff007e24 */ /* 0x000fe2000f8e00ff */
[C---:B0-----:R-:W-:Y:S01]  /*0070*/  ISETP.LT.U32.AND P0, PT, R3.reuse, UR4, PT ;  /* 0x0000000403007c0c */ /* 0x041fe2000bf01070 */
[----:B------:R-:W-:-:S03]  /*0080*/  IMAD.WIDE.U32 R4, R3, 0x800, RZ ;  /* 0x0000080003047825 */ /* 0x000fc600078e00ff */
[----:B------:R-:W-:-:S13]  /*0090*/  ISETP.GT.U32.AND.EX P0, PT, R0, RZ, PT, P0 ;  /* 0x000000ff0000720c */ /* 0x000fda0003f04100 */
[----:B--2---:R-:W-:Y:S05]  /*00a0*/  @!P0 BRA `(.L_x_473) ;  /* 0x0000002000cc8947 */ /* 0x004fea0003800000 */
[----:B------:R-:W0:Y:S01]  /*00b0*/  S2R R2, SR_TID.X ;  /* 0x0000000000027919 */ /* 0x000e220000002100 */
[----:B------:R-:W1:Y:S01]  /*00c0*/  LDCU.64 UR4, c[0x0][0x388] ;  /* 0x00007100ff0477ac */ /* 0x000e620008000a00 */
[----:B------:R-:W-:Y:S01]  /*00d0*/  ACQBULK ;  /* 0x000000000000782e */ /* 0x000fe20000000000 */
[----:B0-----:R-:W-:-:S05]  /*00e0*/  IMAD.SHL.U32 R0, R2, 0x8, RZ ;  /* 0x0000000802007824 */ /* 0x001fca00078e00ff */
[----:B------:R-:W-:-:S04]  /*00f0*/  LOP3.LUT R9, R0, 0x1f00, RZ, 0xc0, !PT ;  /* 0x00001f0000097812 */ /* 0x000fc800078ec0ff */
[----:B------:R-:W-:-:S04]  /*0100*/  LOP3.LUT R3, R9, 0x1f, R2, 0xf8, !PT ;  /* 0x0000001f09037812 */ /* 0x000fc800078ef802 */
        /* <DEDUP_REMOVED lines=13> */
[----:B------:R0:W5:Y:S01]  /*01e0*/  LDG.E.64 R26, desc[UR6][R6.64+0x700] ;  /* 0x00070006061a7981 */ /* 0x000162000c1e1b00 */
[----:B------:R-:W1:Y:S01]  /*01f0*/  S2UR UR5, SR_CgaCtaId ;  /* 0x00000000000579c3 */ /* 0x000e620000008800 */
[----:B------:R-:W-:Y:S01]  /*0200*/  UMOV UR4, 0x400 ;  /* 0x0000040000047882 */ /* 0x000fe20000000000 */
[----:B------:R-:W0:Y:S01]  /*0210*/  S2R R0, SR_LANEID ;  /* 0x0000000000007919 */ /* 0x000e220000000000 */
[----:B-1----:R-:W-:Y:S01]  /*0220*/  ULEA UR4, UR5, UR4, 0x18 ;  /* 0x0000000405047291 */ /* 0x002fe2000f8ec0ff */
[----:B0-----:R-:W-:-:S04]  /*0230*/  IMAD.IADD R9, R9, 0x1, R0 ;  /* 0x0000000109097824 */ /* 0x001fc800078e0200 */
[C---:B------:R-:W-:Y:S01]  /*0240*/  VIADD R8, R9.reuse, 0x20 ;  /* 0x0000002009087836 */ /* 0x040fe20000000000 */
[CC--:B------:R-:W-:Y:S01]  /*0250*/  LEA.HI.SX32 R5, R9.reuse, R9.reuse, 0x1b ;  /* 0x0000000909057211 */ /* 0x0c0fe200078fdaff */
[C---:B------:R-:W-:Y:S02]  /*0260*/  VIADD R24, R9.reuse, 0x40 ;  /* 0x0000004009187836 */ /* 0x040fe40000000000 */
[C---:B------:R-:W-:Y:S01]  /*0270*/  VIADD R28, R9.reuse, 0x60 ;  /* 0x00000060091c7836 */ /* 0x040fe20000000000 */
[-C--:B------:R-:W-:Y:S01]  /*0280*/  LEA.HI.SX32 R6, R8, R9.reuse, 0x1b ;  /* 0x0000000908067211 */ /* 0x080fe200078fdaff */
[C---:B------:R-:W-:Y:S01]  /*0290*/  VIADD R30, R9.reuse, 0x80 ;  /* 0x00000080091e7836 */ /* 0x040fe20000000000 */
[-C--:B------:R-:W-:Y:S01]  /*02a0*/  LEA.HI.SX32 R7, R24, R9.reuse, 0x1b ;  /* 0x0000000918077211 */ /* 0x080fe200078fdaff */
[C---:B------:R-:W-:Y:S01]  /*02b0*/  VIADD R32, R9.reuse, 0xa0 ;  /* 0x000000a009207836 */ /* 0x040fe20000000000 */
[-C--:B------:R-:W-:Y:S01]  /*02c0*/  LEA.HI.SX32 R8, R28, R9.reuse, 0x1b ;  /* 0x000000091c087211 */ /* 0x080fe200078fdaff */
[C---:B------:R-:W-:Y:S01]  /*02d0*/  VIADD R34, R9.reuse, 0xc0 ;  /* 0x000000c009227836 */ /* 0x040fe20000000000 */
[----:B------:R-:W-:Y:S01]  /*02e0*/  LEA.HI.SX32 R30, R30, R9, 0x1b ;  /* 0x000000091e1e7211 */ /* 0x000fe200078fdaff */
[----:B------:R-:W-:Y:S01]  /*02f0*/  VIADD R36, R9, 0xe0 ;  /* 0x000000e009247836 */ /* 0x000fe20000000000 */
[----:B------:R-:W-:Y:S01]  /*0300*/  LEA R5, R5, UR4, 0x3 ;  /* 0x0000000405057c11 */ /* 0x000fe2000f8e18ff */
[----:B------:R-:W-:Y:S01]  /*0310*/  IMAD R0, R0, 0x7, R9 ;  /* 0x0000000700007824 */ /* 0x000fe200078e0209 */
[----:B------:R-:W-:-:S02]  /*0320*/  LEA R6, R6, UR4, 0x3 ;  /* 0x0000000406067c11 */ /* 0x000fc4000f8e18ff */
[----:B------:R-:W-:Y:S01]  /*0330*/  LEA R7, R7, UR4, 0x3 ;  /* 0x0000000407077c11 */ /* 0x000fe2000f8e18ff */
[----:B------:R-:W-:Y:S01]  /*0340*/  VIADD R25, R0, 0x1 ;  /* 0x0000000100197836 */ /* 0x000fe20000000000 */
[-C--:B------:R-:W-:Y:S01]  /*0350*/  LEA.HI.SX32 R32, R32, R9.reuse, 0x1b ;  /* 0x0000000920207211 */ /* 0x080fe200078fdaff */
[----:B------:R-:W-:Y:S01]  /*0360*/  VIADD R29, R0, 0x2 ;  /* 0x00000002001d7836 */ /* 0x000fe20000000000 */
[-C--:B------:R-:W-:Y:S01]  /*0370*/  LEA.HI.SX32 R34, R34, R9.reuse, 0x1b ;  /* 0x0000000922227211 */ /* 0x080fe200078fdaff */
[----:B------:R-:W-:Y:S01]  /*0380*/  VIADD R31, R0, 0x3 ;  /* 0x00000003001f7836 */ /* 0x000fe20000000000 */
[----:B------:R-:W-:Y:S01]  /*0390*/  LEA.HI.SX32 R36, R36, R9, 0x1b ;  /* 0x0000000924247211 */ /* 0x000fe200078fdaff */
[----:B------:R-:W-:Y:S01]  /*03a0*/  VIADD R33, R0, 0x4 ;  /* 0x0000000400217836 */ /* 0x000fe20000000000 */
[----:B------:R-:W-:Y:S01]  /*03b0*/  LEA R8, R8, UR4, 0x3 ;  /* 0x0000000408087c11 */ /* 0x000fe2000f8e18ff */
[----:B------:R-:W-:Y:S01]  /*03c0*/  VIADD R35, R0, 0x5 ;  /* 0x0000000500237836 */ /* 0x000fe20000000000 */
[----:B------:R-:W-:Y:S01]  /*03d0*/  LEA R9, R30, UR4, 0x3 ;  /* 0x000000041e097c11 */ /* 0x000fe2000f8e18ff */
[----:B------:R-:W-:-:S02]  /*03e0*/  VIADD R37, R0, 0x6 ;  /* 0x0000000600257836 */ /* 0x000fc40000000000 */
[----:B------:R-:W-:-:S05]  /*03f0*/  VIADD R39, R0, 0x7 ;  /* 0x0000000700277836 */ /* 0x000fca0000000000 */
[----:B------:R-:W-:-:S04]  /*0400*/  LEA.HI.SX32 R24, R39, R0, 0x1b ;  /* 0x0000000027187211 */ /* 0x000fc800078fdaff */
[----:B------:R-:W-:Y:S01]  /*0410*/  LEA R24, R24, UR4, 0x3 ;  /* 0x0000000418187c11 */ /* 0x000fe2000f8e18ff */
[----:B--2---:R0:W-:Y:S04]  /*0420*/  STS.64 [R5], R10 ;  /* 0x0000000a05007388 */ /* 0x0041e80000000a00 */
[----:B---3--:R1:W-:Y:S04]  /*0430*/  STS.64 [R6+0x100], R22 ;  /* 0x0001001606007388 */ /* 0x0083e80000000a00 */
[----:B----4-:R2:W-:Y:S04]  /*0440*/  STS.64 [R7+0x200], R20 ;  /* 0x0002001407007388 */ /* 0x0105e80000000a00 */
[----:B-----5:R3:W-:Y:S01]  /*0450*/  STS.64 [R8+0x300], R16 ;  /* 0x0003001008007388 */ /* 0x0207e20000000a00 */
[----:B0-----:R-:W-:-:S02]  /*0460*/  LEA R10, R32, UR4, 0x3 ;  /* 0x00000004200a7c11 */ /* 0x001fc4000f8e18ff */
[----:B------:R-:W-:Y:S01]  /*0470*/  LEA R11, R34, UR4, 0x3 ;  /* 0x00000004220b7c11 */ /* 0x000fe2000f8e18ff */
[----:B------:R0:W-:Y:S01]  /*0480*/  STS.64 [R9+0x400], R18 ;  /* 0x0004001209007388 */ /* 0x0001e20000000a00 */
[-C--:B-1----:R-:W-:Y:S02]  /*0490*/  LEA.HI.SX32 R22, R35, R0.reuse, 0x1b ;  /* 0x0000000023167211 */ /* 0x082fe400078fdaff */
[-C--:B------:R-:W-:Y:S01]  /*04a0*/  LEA.HI.SX32 R23, R37, R0.reuse, 0x1b ;  /* 0x0000000025177211 */ /* 0x080fe200078fdaff */
[----:B------:R-:W-:Y:S01]  /*04b0*/  STS.64 [R10+0x500], R12 ;  /* 0x0005000c0a007388 */ /* 0x000fe20000000a00 */
[-C--:B--2---:R-:W-:Y:S02]  /*04c0*/  LEA.HI.SX32 R20, R31, R0.reuse, 0x1b ;  /* 0x000000001f147211 */ /* 0x084fe400078fdaff */
[-C--:B------:R-:W-:Y:S01]  /*04d0*/  LEA.HI.SX32 R21, R33, R0.reuse, 0x1b ;  /* 0x0000000021157211 */ /* 0x080fe200078fdaff */
[----:B------:R-:W-:Y:S01]  /*04e0*/  STS.64 [R11+0x600], R14 ;  /* 0x0006000e0b007388 */ /* 0x000fe20000000a00 */
[----:B---3--:R-:W-:-:S02]  /*04f0*/  LEA.HI.SX32 R17, R0, R0, 0x1b ;  /* 0x0000000000117211 */ /* 0x008fc400078fdaff */
[----:B------:R-:W-:Y:S02]  /*0500*/  LEA R16, R36, UR4, 0x3 ;  /* 0x0000000424107c11 */ /* 0x000fe4000f8e18ff */
[-C--:B0-----:R-:W-:Y:S02]  /*0510*/  LEA.HI.SX32 R18, R25, R0.reuse, 0x1b ;  /* 0x0000000019127211 */ /* 0x081fe400078fdaff */
[----:B------:R-:W-:Y:S01]  /*0520*/  LEA.HI.SX32 R19, R29, R0, 0x1b ;  /* 0x000000001d137211 */ /* 0x000fe200078fdaff */
[----:B------:R-:W-:Y:S01]  /*0530*/  STS.64 [R16+0x700], R26 ;  /* 0x0007001a10007388 */ /* 0x000fe20000000a00 */
[----:B------:R-:W-:Y:S01]  /*0540*/  LEA R17, R17, UR4, 0x3 ;  /* 0x0000000411117c11 */ /* 0x000fe2000f8e18ff */
[----:B------:R-:W-:Y:S01]  /*0550*/  NOP ;  /* 0x0000000000007918 */ /* 0x000fe20000000000 */
[----:B------:R-:W-:-:S03]  /*0560*/  LEA R18, R18, UR4, 0x3 ;  /* 0x0000000412127c11 */ /* 0x000fc6000f8e18ff */
[----:B------:R-:W-:Y:S01]  /*0570*/  LDS.64 R36, [R17] ;  /* 0x0000000011247984 */ /* 0x000fe20000000a00 */
[----:B------:R-:W-:Y:S02]  /*0580*/  LEA R19, R19, UR4, 0x3 ;  /* 0x0000000413137c11 */ /* 0x000fe4000f8e18ff */
[----:B------:R-:W-:Y:S01]  /*0590*/  LEA R20, R20, UR4, 0x3 ;  /* 0x0000000414147c11 */ /* 0x000fe2000f8e18ff */
[----:B------:R-:W0:Y:S01]  /*05a0*/  LDS.64 R34, [R18+0x8] ;  /* 0x0000080012227984 */ /* 0x000e220000000a00 */
[----:B------:R-:W-:Y:S02]  /*05b0*/  LEA R21, R21, UR4, 0x3 ;  /* 0x0000000415157c11 */ /* 0x000fe4000f8e18ff */
[----:B------:R-:W-:Y:S01]  /*05c0*/  LEA R22, R22, UR4, 0x3 ;  /* 0x0000000416167c11 */ /* 0x000fe2000f8e18ff */
[----:B------:R-:W-:Y:S01]  /*05d0*/  LDS.64 R32, [R19+0x10] ;  /* 0x0000100013207984 */ /* 0x000fe20000000a00 */
[----:B------:R-:W-:-:S03]  /*05e0*/  LEA R23, R23, UR4, 0x3 ;  /* 0x0000000417177c11 */ /* 0x000fc6000f8e18ff */
[----:B------:R-:W1:Y:S04]  /*05f0*/  LDS.64 R30, [R20+0x18] ;  /* 0x00001800141e7984 */ /* 0x000e680000000a00 */
[----:B------:R-:W-:Y:S04]  /*0600*/  LDS.64 R28, [R21+0x20] ;  /* 0x00002000151c7984 */ /* 0x000fe80000000a00 */
[----:B------:R-:W2:Y:S04]  /*0610*/  LDS.64 R12, [R22+0x28] ;  /* 0x00002800160c7984 */ /* 0x000ea80000000a00 */
[----:B------:R-:W-:Y:S04]  /*0620*/  LDS.64 R14, [R23+0x30] ;  /* 0x00003000170e7984 */ /* 0x000fe80000000a00 */
[----:B------:R-:W3:Y:S01]  /*0630*/  LDS.64 R26, [R24+0x38] ;  /* 0x00003800181a7984 */ /* 0x000ee20000000a00 */
[----:B------:R-:W-:Y:S01]  /*0640*/  BAR.SYNC.DEFER_BLOCKING 0x0 ;  /* 0x0000000000007b1d */ /* 0x000fe20000010000 */
[----:B0-----:R-:W-:-:S07]  /*0650*/  ISETP.GT.U32.AND P0, PT, R34, R36, PT ;  /* 0x000000242200720c */ /* 0x001fce0003f04070 */
[----:B------:R-:W-:Y:S01]  /*0660*/  PREEXIT ;  /* 0x000000000000782d */ /* 0x000fe20000000000 */
[----:B------:R-:W-:Y:S02]  /*0670*/  ISETP.LT.U32.AND P1, PT, R34, R36, PT ;  /* 0x000000242200720c */ /* 0x000fe40003f21070 */
[CC--:B-1----:R-:W-:Y:S02]  /*0680*/  ISETP.GT.U32.AND P2, PT, R30.reuse, R32.reuse, PT ;  /* 0x000000201e00720c */ /* 0x0c2fe40003f44070 */
[CC--:B------:R-:W-:Y:S02]  /*0690*/  ISETP.GT.U32.AND.EX P0, PT, R35.reuse, R37.reuse, PT, P0 ;  /* 0x000000252300720c */ /* 0x0c0fe40003f04100 */
[----:B------:R-:W-:Y:S02]  /*06a0*/  ISETP.LT.U32.AND P3, PT, R30, R32, PT ;  /* 0x000000201e00720c */ /* 0x000fe40003f61070 */
[----:B------:R-:W-:Y:S02]  /*06b0*/  ISETP.LT.U32.AND.EX P1, PT, R35, R37, PT, P1 ;  /* 0x000000252300720c */ /* 0x000fe40003f21110 */
[----:B------:R-:W-:-:S02]  /*06c0*/  ISETP.GT.U32.AND.EX P2, PT, R31, R33, PT, P2 ;  /* 0x000000211f00720c */ /* 0x000fc40003f44120 */
[CC--:B------:R-:W-:Y:S02]  /*06d0*/  SEL R0, R34.reuse, R36.reuse, P0 ;  /* 0x0000002422007207 */ /* 0x0c0fe40000000000 */
[----:B------:R-:W-:Y:S02]  /*06e0*/  SEL R25, R35, R37, P0 ;  /* 0x0000002523197207 */ /* 0x000fe40000000000 */
[----:B------:R-:W-:Y:S02]  /*06f0*/  ISETP.LT.U32.AND.EX P0, PT, R31, R33, PT, P3 ;  /* 0x000000211f00720c */ /* 0x000fe40003f01130 */
[----:B------:R-:W-:Y:S02]  /*0700*/  SEL R34, R34, R36, P1 ;  /* 0x0000002422227207 */ /* 0x000fe40000800000 */
[----:B------:R-:W-:Y:S02]  /*0710*/  SEL R35, R35, R37, P1 ;  /* 0x0000002523237207 */ /* 0x000fe40000800000 */
[----:B--2---:R-:W-:-:S02]  /*0720*/  ISETP.GT.U32.AND P1, PT, R12, R28, PT ;  /* 0x0000001c0c00720c */ /* 0x004fc40003f24070 */
[----:B------:R-:W-:Y:S02]  /*0730*/  SEL R38, R30, R32, P2 ;  /* 0x000000201e267207 */ /* 0x000fe40001000000 */
[CC--:B------:R-:W-:Y:S02]  /*0740*/  SEL R36, R31.reuse, R33.reuse, P2 ;  /* 0x000000211f247207 */ /* 0x0c0fe40001000000 */
[----:B------:R-:W-:Y:S02]  /*0750*/  ISETP.LT.U32.AND P2, PT, R12, R28, PT ;  /* 0x0000001c0c00720c */ /* 0x000fe40003f41070 */
[----:B------:R-:W-:Y:S02]  /*0760*/  SEL R37, R30, R32, P0 ;  /* 0x000000201e257207 */ /* 0x000fe40000000000 */
[----:B------:R-:W-:Y:S02]  /*0770*/  SEL R30, R31, R33, P0 ;  /* 0x000000211f1e7207 */ /* 0x000fe40000000000 */
[----:B---3--:R-:W-:-:S02]  /*0780*/  ISETP.GT.U32.AND P3, PT, R26, R14, PT ;  /* 0x0000000e1a00720c */ /* 0x008fc40003f64070 */
[CC--:B------:R-:W-:Y:S02]  /*0790*/  ISETP.GT.U32.AND.EX P0, PT, R13.reuse, R29.reuse, PT, P1 ;  /* 0x0000001d0d00720c */ /* 0x0c0fe40003f04110 */
[----:B------:R-:W-:Y:S02]  /*07a0*/  ISETP.LT.U32.AND.EX P1, PT, R13, R29, PT, P2 ;  /* 0x0000001d0d00720c */ /* 0x000fe40003f21120 */
[----:B------:R-:W-:Y:S02]  /*07b0*/  ISETP.GT.U32.AND.EX P2, PT, R27, R15, PT, P3 ;  /* 0x0000000f1b00720c */ /* 0x000fe40003f44130 */
[----:B------:R-:W-:Y:S02]  /*07c0*/  ISETP.LT.U32.AND P4, PT, R26, R14, PT ;  /* 0x0000000e1a00720c */ /* 0x000fe40003f81070 */
[CC--:B------:R-:W-:Y:S02]  /*07d0*/  SEL R39, R12.reuse, R28.reuse, P1 ;  /* 0x0000001c0c277207 */ /* 0x0c0fe40000800000 */
[----:B------:R-:W-:-:S02]  /*07e0*/  SEL R33, R12, R28, P0 ;  /* 0x0000001c0c217207 */ /* 0x000fc40000000000 */
[----:B------:R-:W-:Y:S02]  /*07f0*/  SEL R31, R13, R29, P0 ;  /* 0x0000001d0d1f7207 */ /* 0x000fe40000000000 */
[----:B------:R-:W-:Y:S02]  /*0800*/  SEL R28, R26, R14, P2 ;  /* 0x0000000e1a1c7207 */ /* 0x000fe40001000000 */
[----:B------:R-:W-:Y:S02]  /*0810*/  SEL R12, R27, R15, P2 ;  /* 0x0000000f1b0c7207 */ /* 0x000fe40001000000 */
[----:B------:R-:W-:Y:S02]  /*0820*/  SEL R29, R13, R29, P1 ;  /* 0x0000001d0d1d7207 */ /* 0x000fe40000800000 */
[----:B------:R-:W-:Y:S02]  /*0830*/  ISETP.LT.U32.AND.EX P0, PT, R27, R15, PT, P4 ;  /* 0x0000000f1b00720c */ /* 0x000fe40003f01140 */
[----:B------:R-:W-:-:S02]  /*0840*/  ISETP.GT.U32.AND P2, PT, R39, R38, PT ;  /* 0x000000262700720c */ /* 0x000fc40003f44070 */
[----:B------:R-:W-:Y:S02]  /*0850*/  ISETP.LT.U32.AND P3, PT, R39, R38, PT ;  /* 0x000000262700720c */ /* 0x000fe40003f61070 */
[----:B------:R-:W-:Y:S02]  /*0860*/  SEL R40, R26, R14, P0 ;  /* 0x0000000e1a287207 */ /* 0x000fe40000000000 */
[-C--:B------:R-:W-:Y:S02]  /*0870*/  ISETP.GT.U32.AND.EX P2, PT, R29, R36.reuse, PT, P2 ;  /* 0x000000241d00720c */ /* 0x080fe40003f44120 */
[----:B------:R-:W-:Y:S02]  /*0880*/  SEL R14, R27, R15, P0 ;  /* 0x0000000f1b0e7207 */ /* 0x000fe40000000000 */
[----:B------:R-:W-:Y:S02]  /*0890*/  ISETP.LT.U32.AND.EX P3, PT, R29, R36, PT, P3 ;  /* 0x000000241d00720c */ /* 0x000fe40003f61130 */
[----:B------:R-:W-:-:S02]  /*08a0*/  ISETP.GT.U32.AND P0, PT, R37, R0, PT ;  /* 0x000000002500720c */ /* 0x000fc40003f04070 */
[----:B------:R-:W-:Y:S02]  /*08b0*/  ISETP.LT.U32.AND P1, PT, R37, R0, PT ;  /* 0x000000002500720c */ /* 0x000fe40003f21070 */
[----:B------:R-:W-:Y:S02]  /*08c0*/  SEL R15, R29, R36, P2 ;  /* 0x000000241d0f7207 */ /* 0x000fe40001000000 */
[----:B------:R-:W-:Y:S02]  /*08d0*/  SEL R26, R39, R38, P3 ;  /* 0x00000026271a7207 */ /* 0x000fe40001800000 */
[----:B------:R-:W-:Y:S02]  /*08e0*/  SEL R36, R29, R36, P3 ;  /* 0x000000241d247207 */ /* 0x000fe40001800000 */
[----:B------:R-:W-:Y:S02]  /*08f0*/  ISETP.GT.U32.AND.EX P0, PT, R30, R25, PT, P0 ;  /* 0x000000191e00720c */ /* 0x000fe40003f04100 */
[----:B------:R-:W-:-:S02]  /*0900*/  ISETP.GT.U32.AND P3, PT, R40, R33, PT ;  /* 0x000000212800720c */ /* 0x000fc40003f64070 */
[----:B------:R-:W-:Y:S02]  /*0910*/  ISETP.LT.U32.AND P5, PT, R40, R33, PT ;  /* 0x000000212800720c */ /* 0x000fe40003fa1070 */
[----:B------:R-:W-:Y:S02]  /*0920*/  ISETP.LT.U32.AND.EX P1, PT, R30, R25, PT, P1 ;  /* 0x000000191e00720c */ /* 0x000fe40003f21110 */
[----:B------:R-:W-:Y:S02]  /*0930*/  SEL R13, R39, R38, P2 ;  /* 0x00000026270d7207 */ /* 0x000fe40001000000 */
[C---:B------:R-:W-:Y:S02]  /*0940*/  ISETP.GE.U32.AND P2, PT, R37.reuse, R34, PT ;  /* 0x000000222500720c */ /* 0x040fe40003f46070 */
[----:B------:R-:W-:Y:S02]  /*0950*/  SEL R27, R37, R0, P0 ;  /* 0x00000000251b7207 */ /* 0x000fe40000000000 */
[----:B------:R-:W-:-:S02]  /*0960*/  ISETP.GT.U32.AND.EX P3, PT, R14, R31, PT, P3 ;  /* 0x0000001f0e00720c */ /* 0x000fc40003f64130 */
[----:B------:R-:W-:Y:S02]  /*0970*/  ISETP.LT.U32.AND.EX P5, PT, R14, R31, PT, P5 ;  /* 0x0000001f0e00720c */ /* 0x000fe40003fa1150 */
[----:B------:R-:W-:Y:S02]  /*0980*/  SEL R37, R37, R0, P1 ;  /* 0x0000000025257207 */ /* 0x000fe40000800000 */
[----:B------:R-:W-:Y:S02]  /*0990*/  ISETP.GT.U32.AND P4, PT, R33, R28, PT ;  /* 0x0000001c2100720c */ /* 0x000fe40003f84070 */
[CC--:B------:R-:W-:Y:S02]  /*09a0*/  SEL R29, R30.reuse, R25.reuse, P0 ;  /* 0x000000191e1d7207 */ /* 0x0c0fe40000000000 */
[C---:B------:R-:W-:Y:S02]  /*09b0*/  SEL R0, R30.reuse, R25, P1 ;  /* 0x000000191e007207 */ /* 0x040fe40000800000 */
[----:B------:R-:W-:-:S02]  /*09c0*/  ISETP.GE.U32.AND.EX P2, PT, R30, R35, PT, P2 ;  /* 0x000000231e00720c */ /* 0x000fc40003f46120 */
[----:B------:R-:W-:Y:S02]  /*09d0*/  SEL R25, R40, R33, P3 ;  /* 0x0000002128197207 */ /* 0x000fe40001800000 */
[----:B------:R-:W-:Y:S02]  /*09e0*/  ISETP.LT.U32.AND P1, PT, R26, R27, PT ;  /* 0x0000001b1a00720c */ /* 0x000fe40003f21070 */
[----:B------:R-:W-:Y:S02]  /*09f0*/  SEL R40, R40, R33, P5 ;  /* 0x0000002128287207 */ /* 0x000fe40002800000 */
[----:B------:R-:W-:Y:S02]  /*0a00*/  ISETP.GT.U32.AND.EX P4, PT, R31, R12, PT, P4 ;  /* 0x0000000c1f00720c */ /* 0x000fe40003f84140 */
[----:B------:R-:W-:Y:S02]  /*0a10*/  SEL R33, R14, R31, P3 ;  /* 0x0000001f0e217207 */ /* 0x000fe40001800000 */
[----:B------:R-:W-:-:S02]  /*0a20*/  ISETP.GT.U32.AND P0, PT, R26, R27, PT ;  /* 0x0000001b1a00720c */ /* 0x000fc40003f04070 */
[----:B------:R-:W-:Y:S02]  /*0a30*/  SEL R30, R35, R0, !P2 ;  /* 0x00000000231e7207 */ /* 0x000fe40005000000 */
[----:B------:R-:W-:Y:S02]  /*0a40*/  ISETP.LT.U32.AND.EX P1, PT, R36, R29, PT, P1 ;  /* 0x0000001d2400720c */ /* 0x000fe40003f21110 */
[----:B------:R-:W-:Y:S02]  /*0a50*/  SEL R38, R14, R31, P5 ;  /* 0x0000001f0e267207 */ /* 0x000fe40002800000 */
[----:B------:R-:W-:Y:S02]  /*0a60*/  SEL R32, R34, R37, !P2 ;  /* 0x0000002522207207 */ /* 0x000fe40005000000 */
[----:B------:R-:W-:Y:S02]  /*0a70*/  SEL R35, R0, R35, !P2 ;  /* 0x0000002300237207 */ /* 0x000fe40005000000 */
[----:B------:R-:W-:-:S02]  /*0a80*/  ISETP.LT.U32.AND P3, PT, R40, R13, PT ;  /* 0x0000000d2800720c */ /* 0x000fc40003f61070 */
[----:B------:R-:W-:Y:S02]  /*0a90*/  SEL R34, R37, R34, !P2 ;  /* 0x0000002225227207 */ /* 0x000fe40005000000 */
[----:B------:R-:W-:Y:S02]  /*0aa0*/  ISETP.GT.U32.AND.EX P0, PT, R36, R29, PT, P0 ;  /* 0x0000001d2400720c */ /* 0x000fe40003f04100 */
[----:B------:R-:W-:Y:S02]  /*0ab0*/  SEL R0, R33, R12, P4 ;  /* 0x0000000c21007207 */ /* 0x000fe40002000000 */
[----:B------:R-:W-:Y:S02]  /*0ac0*/  SEL R12, R12, R33, P4 ;  /* 0x000000210c0c7207 */ /* 0x000fe40002000000 */
[----:B------:R-:W-:Y:S02]  /*0ad0*/  ISETP.GT.U32.AND P2, PT, R40, R13, PT ;  /* 0x0000000d2800720c */ /* 0x000fe40003f44070 */
[----:B------:R-:W-:-:S02]  /*0ae0*/  SEL R14, R25, R28, P4 ;  /* 0x0000001c190e7207 */ /* 0x000fc40002000000 */
[----:B------:R-:W-:Y:S02]  /*0af0*/  SEL R33, R26, R27, P1 ;  /* 0x0000001b1a217207 */ /* 0x000fe40000800000 */
[----:B------:R-:W-:Y:S02]  /*0b00*/  SEL R39, R36, R29, P1 ;  /* 0x0000001d24277207 */ /* 0x000fe40000800000 */
[----:B------:R-:W-:Y:S02]  /*0b10*/  SEL R25, R28, R25, P4 ;  /* 0x000000191c197207 */ /* 0x000fe40002000000 */
[----:B------:R-:W-:Y:S02]  /*0b20*/  ISETP.LT.U32.AND.EX P1, PT, R38, R15, PT, P3 ;  /* 0x0000000f2600720c */ /* 0x000fe40003f21130 */
[----:B------:R-:W-:Y:S02]  /*0b30*/  SEL R28, R26, R27, P0 ;  /* 0x0000001b1a1c7207 */ /* 0x000fe40000000000 */
[----:B------:R-:W-:-:S02]  /*0b40*/  SEL R31, R36, R29, P0 ;  /* 0x0000001d241f7207 */ /* 0x000fc40000000000 */
[----:B------:R-:W-:Y:S02]  /*0b50*/  ISETP.GT.U32.AND.EX P0, PT, R38, R15, PT, P2 ;  /* 0x0000000f2600720c */ /* 0x000fe40003f04120 */
[CC--:B------:R-:W-:Y:S02]  /*0b60*/  ISETP.GT.U32.AND P2, PT, R33.reuse, R32.reuse, PT ;  /* 0x000000202100720c */ /* 0x0c0fe40003f44070 */
[----:B------:R-:W-:Y:S02]  /*0b70*/  ISETP.LT.U32.AND P3, PT, R33, R32, PT ;  /* 0x000000202100720c */ /* 0x000fe40003f61070 */
[----:B------:R-:W-:Y:S02]  /*0b80*/  SEL R27, R40, R13, P1 ;  /* 0x0000000d281b7207 */ /* 0x000fe40000800000 */
[----:B------:R-:W-:Y:S02]  /*0b90*/  SEL R37, R38, R15, P0 ;  /* 0x0000000f26257207 */ /* 0x000fe40000000000 */
[----:B------:R-:W-:-:S02]  /*0ba0*/  SEL R36, R40, R13, P0 ;  /* 0x0000000d28247207 */ /* 0x000fc40000000000 */
[CC--:B------:R-:W-:Y:S02]  /*0bb0*/  ISETP.GT.U32.AND.EX P2, PT, R39.reuse, R30.reuse, PT, P2 ;  /* 0x0000001e2700720c */ /* 0x0c0fe40003f44120 */
[----:B------:R-:W-:Y:S02]  /*0bc0*/  ISETP.LT.U32.AND.EX P3, PT, R39, R30, PT, P3 ;  /* 0x0000001e2700720c */ /* 0x000fe40003f61130 */
[----:B------:R-:W-:Y:S02]  /*0bd0*/  SEL R38, R38, R15, P1 ;  /* 0x0000000f26267207 */ /* 0x000fe40000800000 */
[CC--:B------:R-:W-:Y:S02]  /*0be0*/  ISETP.GT.U32.AND P0, PT, R27.reuse, R28.reuse, PT ;  /* 0x0000001c1b00720c */ /* 0x0c0fe40003f04070 */
[----:B------:R-:W-:Y:S02]  /*0bf0*/  ISETP.LT.U32.AND P1, PT, R27, R28, PT ;  /* 0x0000001c1b00720c */ /* 0x000fe40003f21070 */
[----:B------:R-:W-:-:S02]  /*0c00*/  SEL R29, R33, R32, P2 ;  /* 0x00000020211d7207 */ /* 0x000fc40001000000 */
[----:B------:R-:W-:Y:S02]  /*0c10*/  SEL R13, R33, R32, P3 ;  /* 0x00000020210d7207 */ /* 0x000fe40001800000 */
[CC--:B------:R-:W-:Y:S02]  /*0c20*/  SEL R32, R39.reuse, R30.reuse, P2 ;  /* 0x0000001e27207207 */ /* 0x0c0fe40001000000 */
[CC--:B------:R-:W-:Y:S02]  /*0c30*/  ISETP.GT.U32.AND.EX P0, PT, R38.reuse, R31.reuse, PT, P0 ;  /* 0x0000001f2600720c */ /* 0x0c0fe40003f04100 */
[----:B------:R-:W-:Y:S02]  /*0c40*/  ISETP.LT.U32.AND.EX P1, PT, R38, R31, PT, P1 ;  /* 0x0000001f2600720c */ /* 0x000fe40003f21110 */
[----:B------:R-:W-:Y:S02]  /*0c50*/  SEL R30, R39, R30, P3 ;  /* 0x0000001e271e7207 */ /* 0x000fe40001800000 */
[----:B------:R-:W-:-:S02]  /*0c60*/  ISETP.GT.U32.AND P2, PT, R25, R36, PT ;  /* 0x000000241900720c */ /* 0x000fc40003f44070 */
[----:B------:R-:W-:Y:S02]  /*0c70*/  ISETP.LT.U32.AND P3, PT, R25, R36, PT ;  /* 0x000000241900720c */ /* 0x000fe40003f61070 */
[CC--:B------:R-:W-:Y:S02]  /*0c80*/  SEL R15, R27.reuse, R28.reuse, P0 ;  /* 0x0000001c1b0f7207 */ /* 0x0c0fe40000000000 */
[----:B------:R-:W-:Y:S02]  /*0c90*/  SEL R26, R27, R28, P1 ;  /* 0x0000001c1b1a7207 */ /* 0x000fe40000800000 */
[----:B------:R-:W-:Y:S02]  /*0ca0*/  ISETP.GT.U32.AND.EX P2, PT, R12, R37, PT, P2 ;  /* 0x000000250c00720c */ /* 0x000fe40003f44120 */
[----:B------:R-:W-:Y:S02]  /*0cb0*/  SEL R28, R38, R31, P0 ;  /* 0x0000001f261c7207 */ /* 0x000fe40000000000 */
[----:B------:R-:W-:-:S02]  /*0cc0*/  ISETP.LT.U32.AND.EX P3, PT, R12, R37, PT, P3 ;  /* 0x000000250c00720c */ /* 0x000fc40003f61130 */
[----:B------:R-:W-:Y:S02]  /*0cd0*/  SEL R31, R38, R31, P1 ;  /* 0x0000001f261f7207 */ /* 0x000fe40000800000 */
[CC--:B------:R-:W-:Y:S02]  /*0ce0*/  ISETP.GT.U32.AND P0, PT, R13.reuse, R34.reuse, PT ;  /* 0x000000220d00720c */ /* 0x0c0fe40003f04070 */
[----:B------:R-:W-:Y:S02]  /*0cf0*/  ISETP.LT.U32.AND P1, PT, R13, R34, PT ;  /* 0x000000220d00720c */ /* 0x000fe40003f21070 */
[CC--:B------:R-:W-:Y:S02]  /*0d00*/  SEL R27, R25.reuse, R36.reuse, P2 ;  /* 0x00000024191b7207 */ /* 0x0c0fe40001000000 */
        /* <DEDUP_REMOVED lines=9> */
[CC--:B------:R-:W-:Y:S02]  /*0da0*/  ISETP.GT.U32.AND.EX P2, PT, R31.reuse, R32.reuse, PT, P2 ;  /* 0x000000201f00720c */ /* 0x0c0fe40003f44120 */
[CC--:B------:R-:W-:Y:S02]  /*0db0*/  SEL R13, R30.reuse, R35.reuse, P0 ;  /* 0x000000231e0d7207 */ /* 0x0c0fe40000000000 */
        /* <DEDUP_REMOVED lines=14> */
[----:B------:R-:W-:-:S02]  /*0ea0*/  ISETP.GT.U32.AND.EX P2, PT, R0, R25, PT, P2 ;  /* 0x000000190000720c */ /* 0x000fc40003f44120 */
[----:B------:R-:W-:Y:S02]  /*0eb0*/  ISETP.LT.U32.AND.EX P3, PT, R0, R25, PT, P3 ;  /* 0x000000190000720c */ /* 0x000fe40003f61130 */
[CC--:B------:R-:W-:Y:S02]  /*0ec0*/  SEL R31, R37.reuse, R28.reuse, P0 ;  /* 0x0000001c251f7207 */ /* 0x0c0fe40000000000 */
[----:B------:R-:W-:Y:S02]  /*0ed0*/  SEL R37, R37, R28, P1 ;  /* 0x0000001c25257207 */ /* 0x000fe40000800000 */
[----:B------:R-:W-:Y:S02]  /*0ee0*/  ISETP.GT.U32.AND P0, PT, R36, R33, PT ;  /* 0x000000212400720c */ /* 0x000fe40003f04070 */
[CC--:B------:R-:W-:Y:S02]  /*0ef0*/  SEL R15, R14.reuse, R27.reuse, P2 ;  /* 0x0000001b0e0f7207 */ /* 0x0c0fe40001000000 */
[----:B------:R-:W-:-:S02]  /*0f00*/  SEL R35, R14, R27, P3 ;  /* 0x0000001b0e237207 */ /* 0x000fc40001800000 */
[----:B------:R-:W-:Y:S02]  /*0f10*/  ISETP.LT.U32.AND P1, PT, R36, R33, PT ;  /* 0x000000212400720c */ /* 0x000fe40003f21070 */
[CC--:B------:R-:W-:Y:S02]  /*0f20*/  SEL R14, R0.reuse, R25.reuse, P2 ;  /* 0x00000019000e7207 */ /* 0x0c0fe40001000000 */
[----:B------:R-:W-:Y:S02]  /*0f30*/  ISETP.GT.U32.AND.EX P2, PT, R37, R26, PT, P0 ;  /* 0x0000001a2500720c */ /* 0x000fe40003f44100 */
[----:B------:R-:W-:Y:S02]  /*0f40*/  SEL R34, R0, R25, P3 ;  /* 0x0000001900227207 */ /* 0x000fe40001800000 */
[----:B------:R-:W-:Y:S02]  /*0f50*/  ISETP.GT.U32.AND P0, PT, R29, R12, PT ;  /* 0x0000000c1d00720c */ /* 0x000fe40003f04070 */
[----:B------:R-:W-:-:S02]  /*0f60*/  ISETP.LT.U32.AND.EX P3, PT, R37, R26, PT, P1 ;  /* 0x0000001a2500720c */ /* 0x000fc40003f61110 */
[----:B------:R-:W-:Y:S02]  /*0f70*/  ISETP.LT.U32.AND P1, PT, R29, R12, PT ;  /* 0x0000000c1d00720c */ /* 0x000fe40003f21070 */
[----:B------:R-:W-:Y:S02]  /*0f80*/  ISETP.GT.U32.AND.EX P0, PT, R32, R13, PT, P0 ;  /* 0x0000000d2000720c */ /* 0x000fe40003f04100 */
[----:B------:R-:W-:Y:S02]  /*0f90*/  SEL R0, R36, R33, P2 ;  /* 0x0000002124007207 */ /* 0x000fe40001000000 */
[----:B------:R-:W-:Y:S02]  /*0fa0*/  ISETP.LT.U32.AND.EX P1, PT, R32, R13, PT, P1 ;  /* 0x0000000d2000720c */ /* 0x000fe40003f21110 */
[----:B------:R-:W-:Y:S02]  /*0fb0*/  SEL R25, R37, R26, P2 ;  /* 0x0000001a25197207 */ /* 0x000fe40001000000 */
[----:B------:R-:W-:-:S02]  /*0fc0*/  ISETP.GE.U32.AND P2, PT, R29, R38, PT ;  /* 0x000000261d00720c */ /* 0x000fc40003f46070 */
[----:B------:R-:W-:Y:S02]  /*0fd0*/  SEL R27, R36, R33, P3 ;  /* 0x00000021241b7207 */ /* 0x000fe40001800000 */
[----:B------:R-:W-:Y:S02]  /*0fe0*/  SEL R26, R37, R26, P3 ;  /* 0x0000001a251a7207 */ /* 0x000fe40001800000 */
[----:B------:R-:W-:Y:S02]  /*0ff0*/  SEL R28, R29, R12, P0 ;  /* 0x0000000c1d1c7207 */ /* 0x000fe40000000000 */
[CC--:B------:R-:W-:Y:S02]  /*1000*/  ISETP.LT.U32.AND P5, PT, R35.reuse, R30.reuse, PT ;  /* 0x0000001e2300720c */ /* 0x0c0fe40003fa1070 */
[----:B------:R-:W-:Y:S02]  /*1010*/  ISETP.GT.U32.AND P3, PT, R35, R30, PT ;  /* 0x0000001e2300720c */ /* 0x000fe40003f64070 */
[----:B------:R-:W-:-:S02]  /*1020*/  SEL R37, R29, R12, P1 ;  /* 0x0000000c1d257207 */ /* 0x000fc40000800000 */
[C---:B------:R-:W-:Y:S02]  /*1030*/  ISETP.GE.U32.AND.EX P2, PT, R32.reuse, R41, PT, P2 ;  /* 0x000000292000720c */ /* 0x040fe40003f46120 */
[----:B------:R-:W-:Y:S02]  /*1040*/  SEL R29, R32, R13, P0 ;  /* 0x0000000d201d7207 */ /* 0x000fe40000000000 */
[----:B------:R-:W-:Y:S02]  /*1050*/  ISETP.LT.U32.AND.EX P5, PT, R34, R31, PT, P5 ;  /* 0x0000001f2200720c */ /* 0x000fe40003fa1150 */
[----:B------:R-:W-:Y:S02]  /*1060*/  SEL R32, R32, R13, P1 ;  /* 0x0000000d20207207 */ /* 0x000fe40000800000 */
[----:B------:R-:W-:Y:S02]  /*1070*/  ISETP.GT.U32.AND P0, PT, R27, R28, PT ;  /* 0x0000001c1b00720c */ /* 0x000fe40003f04070 */
[----:B------:R-:W-:-:S02]  /*1080*/  ISETP.GT.U32.AND.EX P3, PT, R34, R31, PT, P3 ;  /* 0x0000001f2200720c */ /* 0x000fc40003f64130 */
[----:B------:R-:W-:Y:S02]  /*1090*/  ISETP.LT.U32.AND P1, PT, R27, R28, PT ;  /* 0x0000001c1b00720c */ /* 0x000fe40003f21070 */
[CC--:B------:R-:W-:Y:S02]  /*10a0*/  SEL R13, R35.reuse, R30.reuse, P5 ;  /* 0x0000001e230d7207 */ /* 0x0c0fe40002800000 */
[----:B------:R-:W-:Y:S02]  /*10b0*/  ISETP.GT.U32.AND.EX P0, PT, R26, R29, PT, P0 ;  /* 0x0000001d1a00720c */ /* 0x000fe40003f04100 */
[----:B------:R-:W-:Y:S02]  /*10c0*/  SEL R36, R35, R30, P3 ;  /* 0x0000001e23247207 */ /* 0x000fe40001800000 */
[CC--:B------:R-:W-:Y:S02]  /*10d0*/  SEL R33, R34.reuse, R31.reuse, P3 ;  /* 0x0000001f22217207 */ /* 0x0c0fe40001800000 */
[----:B------:R-:W-:-:S02]  /*10e0*/  SEL R12, R34, R31, P5 ;  /* 0x0000001f220c7207 */ /* 0x000fc40002800000 */
[----:B------:R-:W-:Y:S02]  /*10f0*/  ISETP.LT.U32.AND.EX P1, PT, R26, R29, PT, P1 ;  /* 0x0000001d1a00720c */ /* 0x000fe40003f21110 */
[----:B------:R-:W-:Y:S02]  /*1100*/  SEL R34, R38, R37, !P2 ;  /* 0x0000002526227207 */ /* 0x000fe40005000000 */
[----:B------:R-:W-:Y:S02]  /*1110*/  SEL R35, R41, R32, !P2 ;  /* 0x0000002029237207 */ /* 0x000fe40005000000 */
[----:B------:R-:W-:Y:S02]  /*1120*/  SEL R38, R37, R38, !P2 ;  /* 0x0000002625267207 */ /* 0x000fe40005000000 */
[----:B------:R-:W-:Y:S02]  /*1130*/  SEL R41, R32, R41, !P2 ;  /* 0x0000002920297207 */ /* 0x000fe40005000000 */
[----:B------:R-:W-:-:S02]  /*1140*/  SEL R42, R27, R28, P0 ;  /* 0x0000001c1b2a7207 */ /* 0x000fc40000000000 */
[----:B------:R-:W-:Y:S02]  /*1150*/  ISETP.GT.U32.AND P2, PT, R13, R0, PT ;  /* 0x000000000d00720c */ /* 0x000fe40003f44070 */
[----:B------:R-:W-:Y:S02]  /*1160*/  ISETP.GT.U32.AND P4, PT, R30, R15, PT ;  /* 0x0000000f1e00720c */ /* 0x000fe40003f84070 */
[----:B------:R-:W-:Y:S02]  /*1170*/  SEL R27, R27, R28, P1 ;  /* 0x0000001c1b1b7207 */ /* 0x000fe40000800000 */
[----:B------:R-:W-:Y:S02]  /*1180*/  ISETP.LT.U32.AND P3, PT, R13, R0, PT ;  /* 0x000000000d00720c */ /* 0x000fe40003f61070 */
[CC--:B------:R-:W-:Y:S02]  /*1190*/  SEL R43, R26.reuse, R29.reuse, P0 ;  /* 0x0000001d1a2b7207 */ /* 0x0c0fe40000000000 */
[----:B------:R-:W-:-:S02]  /*11a0*/  SEL R26, R26, R29, P1 ;  /* 0x0000001d1a1a7207 */ /* 0x000fc40000800000 */
[CC--:B------:R-:W-:Y:S02]  /*11b0*/  ISETP.GT.U32.AND.EX P0, PT, R12.reuse, R25.reuse, PT, P2 ;  /* 0x000000190c00720c */ /* 0x0c0fe40003f04120 */
[----:B------:R-:W-:Y:S02]  /*11c0*/  ISETP.GT.U32.AND.EX P4, PT, R31, R14, PT, P4 ;  /* 0x0000000e1f00720c */ /* 0x000fe40003f84140 */
[----:B------:R-:W-:Y:S02]  /*11d0*/  ISETP.LT.U32.AND.EX P1, PT, R12, R25, PT, P3 ;  /* 0x000000190c00720c */ /* 0x000fe40003f21130 */
[CC--:B------:R-:W-:Y:S02]  /*11e0*/  ISETP.GT.U32.AND P2, PT, R27.reuse, R34.reuse, PT ;  /* 0x000000221b00720c */ /* 0x0c0fe40003f44070 */
[----:B------:R-:W-:Y:S02]  /*11f0*/  ISETP.LT.U32.AND P3, PT, R27, R34, PT ;  /* 0x000000221b00720c */ /* 0x000fe40003f61070 */
[----:B------:R-:W-:-:S02]  /*1200*/  SEL R32, R36, R15, P4 ;  /* 0x0000000f24207207 */ /* 0x000fc40002000000 */
[----:B------:R-:W-:Y:S02]  /*1210*/  SEL R30, R13, R0, P0 ;  /* 0x000000000d1e7207 */ /* 0x000fe40000000000 */
[CC--:B------:R-:W-:Y:S02]  /*1220*/  ISETP.GT.U32.AND.EX P2, PT, R26.reuse, R35.reuse, PT, P2 ;  /* 0x000000231a00720c */ /* 0x0c0fe40003f44120 */
[----:B------:R-:W-:Y:S02]  /*1230*/  SEL R15, R15, R36, P4 ;  /* 0x000000240f0f7207 */ /* 0x000fe40002000000 */
[----:B------:R-:W-:Y:S02]  /*1240*/  SEL R13, R13, R0, P1 ;  /* 0x000000000d0d7207 */ /* 0x000fe40000800000 */
[----:B------:R-:W-:Y:S02]  /*1250*/  ISETP.LT.U32.AND.EX P3, PT, R26, R35, PT, P3 ;  /* 0x000000231a00720c */ /* 0x000fe40003f61130 */
[----:B------:R-:W-:-:S02]  /*1260*/  SEL R39, R33, R14, P4 ;  /* 0x0000000e21277207 */ /* 0x000fc40002000000 */
[----:B------:R-:W-:Y:S02]  /*1270*/  SEL R14, R14, R33, P4 ;  /* 0x000000210e0e7207 */ /* 0x000fe40002000000 */
[----:B------:R-:W-:Y:S02]  /*1280*/  SEL R33, R12, R25, P0 ;  /* 0x000000190c217207 */ /* 0x000fe40000000000 */
[CC--:B------:R-:W-:Y:S02]  /*1290*/  SEL R44, R27.reuse, R34.reuse, P2 ;  /* 0x000000221b2c7207 */ /* 0x0c0fe40001000000 */
[----:B------:R-:W-:Y:S02]  /*12a0*/  SEL R45, R26, R35, P2 ;  /* 0x000000231a2d7207 */ /* 0x000fe40001000000 */
[----:B------:R-:W-:Y:S01]  /*12b0*/  SEL R12, R12, R25, P1 ;  /* 0x000000190c0c7207 */ /* 0x000fe20000800000 */
[----:B------:R-:W-:Y:S01]  /*12c0*/  IMAD.MOV.U32 R25, RZ, RZ, 0x2 ;  /* 0x00000002ff197424 */ /* 0x000fe200078e00ff */
[----:B------:R-:W-:-:S02]  /*12d0*/  SEL R34, R27, R34, P3 ;  /* 0x000000221b227207 */ /* 0x000fc40001800000 */
[----:B------:R-:W-:Y:S02]  /*12e0*/  ISETP.GT.U32.AND P0, PT, R13, R42, PT ;  /* 0x0000002a0d00720c */ /* 0x000fe40003f04070 */
[----:B------:R-:W-:Y:S02]  /*12f0*/  SEL R35, R26, R35, P3 ;  /* 0x000000231a237207 */ /* 0x000fe40001800000 */
[----:B------:R-:W-:Y:S02]  /*1300*/  ISETP.GT.U32.AND P2, PT, R15, R30, PT ;  /* 0x0000001e0f00720c */ /* 0x000fe40003f44070 */
[----:B------:R-:W-:Y:S02]  /*1310*/  ISETP.LT.U32.AND P1, PT, R13, R42, PT ;  /* 0x0000002a0d00720c */ /* 0x000fe40003f21070 */
[----:B------:R-:W-:Y:S02]  /*1320*/  ISETP.LT.U32.AND P3, PT, R15, R30, PT ;  /* 0x0000001e0f00720c */ /* 0x000fe40003f61070 */
[----:B------:R-:W-:-:S02]  /*1330*/  ISETP.GT.U32.AND.EX P0, PT, R12, R43, PT, P0 ;  /* 0x0000002b0c00720c */ /* 0x000fc40003f04100 */
[----:B------:R-:W-:Y:S02]  /*1340*/  ISETP.GT.U32.AND.EX P2, PT, R14, R33, PT, P2 ;  /* 0x000000210e00720c */ /* 0x000fe40003f44120 */
[----:B------:R-:W-:Y:S02]  /*1350*/  ISETP.LT.U32.AND.EX P1, PT, R12, R43, PT, P1 ;  /* 0x0000002b0c00720c */ /* 0x000fe40003f21110 */
[----:B------:R-:W-:Y:S02]  /*1360*/  ISETP.LT.U32.AND.EX P3, PT, R14, R33, PT, P3 ;  /* 0x000000210e00720c */ /* 0x000fe40003f61130 */
[----:B------:R-:W-:Y:S02]  /*1370*/  SEL R36, R13, R42, P0 ;  /* 0x0000002a0d247207 */ /* 0x000fe40000000000 */
[----:B------:R-:W-:Y:S02]  /*1380*/  SEL R37, R12, R43, P0 ;  /* 0x0000002b0c257207 */ /* 0x000fe40000000000 */
[----:B------:R-:W-:-:S02]  /*1390*/  SEL R26, R15, R30, P2 ;  /* 0x0000001e0f1a7207 */ /* 0x000fc40001000000 */
[----:B------:R-:W-:Y:S02]  /*13a0*/  SEL R27, R14, R33, P2 ;  /* 0x000000210e1b7207 */ /* 0x000fe40001000000 */
[----:B------:R-:W-:Y:S02]  /*13b0*/  SEL R42, R13, R42, P1 ;  /* 0x0000002a0d2a7207 */ /* 0x000fe40000800000 */
[----:B------:R-:W-:Y:S02]  /*13c0*/  SEL R43, R12, R43, P1 ;  /* 0x0000002b0c2b7207 */ /* 0x000fe40000800000 */
[----:B------:R-:W-:Y:S02]  /*13d0*/  SEL R30, R15, R30, P3 ;  /* 0x0000001e0f1e7207 */ /* 0x000fe40001800000 */
[----:B------:R-:W-:-:S07]  /*13e0*/  SEL R33, R14, R33, P3 ;  /* 0x000000210e217207 */ /* 0x000fce0001800000 */
.L_x_477:
[----:B------:R-:W-:Y:S01]  /*13f0*/  IMAD.MOV R13, RZ, RZ, -R25 ;  /* 0x000000ffff0d7224 */ /* 0x000fe200078e0a19 */
[----:B------:R-:W0:Y:S08]  /*1400*/  S2UR UR5, SR_CgaCtaId ;  /* 0x00000000000579c3 */ /* 0x000e300000008800 */
[----:B------:R-:W-:Y:S01]  /*1410*/  BAR.SYNC.DEFER_BLOCKING 0x0 ;  /* 0x0000000000007b1d */ /* 0x000fe20000010000 */
[----:B------:R-:W-:Y:S01]  /*1420*/  VIADD R29, R25, 0xffffffff ;  /* 0xffffffff191d7836 */ /* 0x000fe20000000000 */
[----:B------:R-:W-:Y:S01]  /*1430*/  LOP3.LUT R0, R2, R13, RZ, 0xc0, !PT ;  /* 0x0000000d02007212 */ /* 0x000fe200078ec0ff */
[----:B------:R-:W-:-:S03]  /*1440*/  IMAD.MOV.U32 R14, RZ, RZ, R34 ;  /* 0x000000ffff0e7224 */ /* 0x000fc600078e0022 */
[----:B------:R-:W-:Y:S01]  /*1450*/  LOP3.LUT R29, R29, R2, RZ, 0xc0, !PT ;  /* 0x000000021d1d7212 */ /* 0x000fe200078ec0ff */
[----:B------:R-:W-:Y:S01]  /*1460*/  UMOV UR4, 0x400 ;  /* 0x0000040000047882 */ /* 0x000fe20000000000 */
[----:B------:R-:W-:Y:S01]  /*1470*/  IMAD.SHL.U32 R0, R0, 0x8, RZ ;  /* 0x0000000800007824 */ /* 0x000fe200078e00ff */
[----:B------:R-:W-:Y:S01]  /*1480*/  BSSY.RECONVERGENT B0, `(.L_x_474) ;  /* 0x0000036000007945 */ /* 0x000fe20003800200 */
[----:B------:R-:W-:Y:S02]  /*1490*/  IMAD.MOV.U32 R15, RZ, RZ, R35 ;  /* 0x000000ffff0f7224 */ /* 0x000fe400078e0023 */
[----:B------:R-:W-:Y:S01]  /*14a0*/  IMAD.SHL.U32 R35, R29, 0x8, RZ ;  /* 0x000000081d237824 */ /* 0x000fe200078e00ff */
[----:B------:R-:W-:Y:S01]  /*14b0*/  VIMNMX.U32 R28, PT, PT, R0, 0x800, PT ;  /* 0x00000800001c7848 */ /* 0x000fe20003fe0000 */
[----:B------:R-:W-:Y:S02]  /*14c0*/  IMAD.MOV.U32 R12, RZ, RZ, R38 ;  /* 0x000000ffff0c7224 */ /* 0x000fe400078e0026 */
[----:B------:R-:W-:Y:S01]  /*14d0*/  IMAD.MOV.U32 R13, RZ, RZ, R41 ;  /* 0x000000ffff0d7224 */ /* 0x000fe200078e0029 */
[----:B------:R-:W-:Y:S01]  /*14e0*/  VIMNMX.U32 R35, PT, PT, R35, 0x800, PT ;  /* 0x0000080023237848 */ /* 0x000fe20003fe0000 */
[----:B------:R-:W-:-:S05]  /*14f0*/  IMAD R0, R25, 0x4, R28 ;  /* 0x0000000419007824 */ /* 0x000fca00078e021c */
[----:B------:R-:W-:Y:S01]  /*1500*/  VIMNMX.U32 R0, PT, PT, R0, 0x800, PT ;  /* 0x0000080000007848 */ /* 0x000fe20003fe0000 */
[----:B0-----:R-:W-:-:S04]  /*1510*/  ULEA UR4, UR5, UR4, 0x18 ;  /* 0x0000000405047291 */ /* 0x001fc8000f8ec0ff */
[----:B------:R-:W-:Y:S02]  /*1520*/  IMAD R34, R25, 0x4, R0 ;  /* 0x0000000419227824 */ /* 0x000fe400078e0200 */
[----:B------:R-:W-:-:S03]  /*1530*/  LEA R31, R2, UR4, 0x6 ;  /* 0x00000004021f7c11 */ /* 0x000fc6000f8e30ff */
[----:B------:R-:W-:Y:S02]  /*1540*/  VIMNMX.U32 R29, PT, PT, R34, 0x800, PT ;  /* 0x00000800221d7848 */ /* 0x000fe40003fe0000 */
[----:B------:R0:W-:Y:S03]  /*1550*/  STS.128 [R31], R12 ;  /* 0x0000000c1f007388 */ /* 0x0001e60000000c00 */
[----:B------:R-:W-:-:S04]  /*1560*/  IMAD.IADD R34, R29, 0x1, -R0 ;  /* 0x000000011d227824 */ /* 0x000fc800078e0a00 */
[C---:B------:R-:W-:Y:S01]  /*1570*/  IMAD.IADD R41, R35.reuse, 0x1, -R34 ;  /* 0x0000000123297824 */ /* 0x040fe200078e0a22 */
[----:B------:R-:W-:Y:S02]  /*1580*/  ISETP.GE.AND P0, PT, R35, R34, PT ;  /* 0x000000222300720c */ /* 0x000fe40003f06270 */
[----:B------:R-:W-:Y:S02]  /*1590*/  VIADDMNMX R34, R0, -R28, R35, PT ;  /* 0x8000001c00227246 */ /* 0x000fe40003800123 */
[----:B------:R-:W-:Y:S01]  /*15a0*/  SEL R41, R41, RZ, P0 ;  /* 0x000000ff29297207 */ /* 0x000fe20000000000 */
[----:B0-----:R-:W-:-:S03]  /*15b0*/  IMAD.MOV.U32 R12, RZ, RZ, R44 ;  /* 0x000000ffff0c7224 */ /* 0x001fc600078e002c */
[----:B------:R-:W-:Y:S01]  /*15c0*/  ISETP.GE.AND P0, PT, R41, R34, PT ;  /* 0x000000222900720c */ /* 0x000fe20003f06270 */
[----:B------:R-:W-:Y:S02]  /*15d0*/  IMAD.MOV.U32 R13, RZ, RZ, R45 ;  /* 0x000000ffff0d7224 */ /* 0x000fe400078e002d */
[----:B------:R-:W-:Y:S02]  /*15e0*/  IMAD.MOV.U32 R14, RZ, RZ, R42 ;  /* 0x000000ffff0e7224 */ /* 0x000fe400078e002a */
[----:B------:R-:W-:-:S05]  /*15f0*/  IMAD.MOV.U32 R15, RZ, RZ, R43 ;  /* 0x000000ffff0f7224 */ /* 0x000fca00078e002b */
[----:B------:R0:W-:Y:S02]  /*1600*/  STS.128 [R31+0x10], R12 ;  /* 0x0000100c1f007388 */ /* 0x0001e40000000c00 */
[----:B0-----:R-:W-:Y:S02]  /*1610*/  IMAD.MOV.U32 R12, RZ, RZ, R36 ;  /* 0x000000ffff0c7224 */ /* 0x001fe400078e0024 */
        /* <DEDUP_REMOVED lines=8> */
[----:B------:R0:W-:Y:S01]  /*16a0*/  STS.128 [R31+0x30], R12 ;  /* 0x0000300c1f007388 */ /* 0x0001e20000000c00 */
[----:B------:R-:W-:Y:S06]  /*16b0*/  BAR.SYNC.DEFER_BLOCKING 0x0 ;  /* 0x0000000000007b1d */ /* 0x000fec0000010000 */
[----:B------:R-:W-:Y:S05]  /*16c0*/  @P0 BRA `(.L_x_475) ;  /* 0x0000000000440947 */ /* 0x000fea0003800000 */
[----:B------:R-:W-:-:S07]  /*16d0*/  IMAD.IADD R26, R35, 0x1, R0 ;  /* 0x00000001231a7824 */ /* 0x000fce00078e0200 */
.L_x_476:
[----:B0-----:R-:W-:-:S05]  /*16e0*/  IMAD.IADD R12, R34, 0x1, -R41 ;  /* 0x00000001220c7824 */ /* 0x001fca00078e0a29 */
[----:B------:R-:W-:-:S04]  /*16f0*/  LEA.HI R12, R12, R12, RZ, 0x1 ;  /* 0x0000000c0c0c7211 */ /* 0x000fc800078f08ff */
[----:B------:R-:W-:-:S04]  /*1700*/  LEA.HI.SX32 R27, R12, R41, 0x1f ;  /* 0x000000290c1b7211 */ /* 0x000fc800078ffaff */
[----:B------:R-:W-:Y:S01]  /*1710*/  LOP3.LUT R13, RZ, R27, RZ, 0x33, !PT ;  /* 0x0000001bff0d7212 */ /* 0x000fe200078e33ff */
[----:B------:R-:W-:-:S04]  /*1720*/  IMAD.IADD R12, R28, 0x1, R27 ;  /* 0x000000011c0c7824 */ /* 0x000fc800078e021b */
[----:B------:R-:W-:Y:S01]  /*1730*/  IMAD.IADD R13, R26, 0x1, R13 ;  /* 0x000000011a0d7824 */ /* 0x000fe200078e020d */
[----:B------:R-:W-:-:S04]  /*1740*/  LEA R14, R12, UR4, 0x3 ;  /* 0x000000040c0e7c11 */ /* 0x000fc8000f8e18ff */
        /* <DEDUP_REMOVED lines=9> */
.L_x_475:
[----:B------:R-:W-:Y:S05]  /*17e0*/  BSYNC.RECONVERGENT B0 ;  /* 0x0000000000007941 */ /* 0x000fea0003800200 */
.L_x_474:
[----:B0-----:R-:W-:Y:S01]  /*17f0*/  IMAD.IADD R31, R28, 0x1, R41 ;  /* 0x000000011c1f7824 */ /* 0x001fe200078e0229 */
[----:B------:R-:W-:Y:S02]  /*1800*/  IADD3 R28, PT, PT, -R41, R0, R35 ;  /* 0x00000000291c7210 */ /* 0x000fe40007ffe123 */
[----:B------:R-:W-:Y:S01]  /*1810*/  PLOP3.LUT P1, PT, PT, PT, PT, 0x8, 0x80 ;  /* 0x000000000080781c */ /* 0x000fe20003f2e170 */
[C---:B------:R-:W-:Y:S01]  /*1820*/  VIADD R27, R31.reuse, 0x1 ;  /* 0x000000011f1b7836 */ /* 0x040fe20000000000 */
[----:B------:R-:W-:Y:S01]  /*1830*/  LEA R30, R31, UR4, 0x3 ;  /* 0x000000041f1e7c11 */ /* 0x000fe2000f8e18ff */
[C---:B------:R-:W-:Y:S01]  /*1840*/  VIADD R26, R28.reuse, 0x1 ;  /* 0x000000011c1a7836 */ /* 0x040fe20000000000 */
[C---:B------:R-:W-:Y:S02]  /*1850*/  LEA R32, R28.reuse, UR4, 0x3 ;  /* 0x000000041c207c11 */ /* 0x040fe4000f8e18ff */
[----:B------:R-:W-:Y:S01]  /*1860*/  ISETP.GE.AND P2, PT, R28, R29, PT ;  /* 0x0000001d1c00720c */ /* 0x000fe20003f46270 */
[----:B------:R-:W-:Y:S01]  /*1870*/  LDS.64 R12, [R30] ;  /* 0x000000001e0c7984 */ /* 0x000fe20000000a00 */
[C---:B------:R-:W-:Y:S01]  /*1880*/  ISETP.GE.U32.AND P3, PT, R25.reuse, 0x81, PT ;  /* 0x000000811900780c */ /* 0x040fe20003f66070 */
[----:B------:R-:W-:-:S02]  /*1890*/  IMAD.SHL.U32 R25, R25, 0x2, RZ ;  /* 0x0000000219197824 */ /* 0x000fc400078e00ff */
[----:B------:R-:W0:Y:S08]  /*18a0*/  LDS.64 R14, [R32] ;  /* 0x00000000200e7984 */ /* 0x000e300000000a00 */
        /* <DEDUP_REMOVED lines=75> */
[----:B------:R-:W-:-:S13]  /*1d60*/  @!P2 ISETP.GE.OR P1, PT, R33, R0, !P0 ;  /* 0x000000002100a20c */ /* 0x000fda0004726670 */
[----:B------:R-:W-:Y:S01]  /*1d70*/  @P1 IMAD.MOV R31, RZ, RZ, R33 ;  /* 0x000000ffff1f1224 */ /* 0x000fe200078e0221 */
[----:B------:R-:W-:Y:S01]  /*1d80*/  SEL R33, R15, R13, P1 ;  /* 0x0000000d0f217207 */ /* 0x000fe20000800000 */
[----:B------:R-:W-:Y:S01]  /*1d90*/  @!P1 IMAD.MOV R26, RZ, RZ, R30 ;  /* 0x000000ffff1a9224 */ /* 0x000fe200078e021e */
[----:B------:R-:W-:Y:S01]  /*1da0*/  SEL R30, R14, R12, P1 ;  /* 0x0000000c0e1e7207 */ /* 0x000fe20000800000 */
        /* <DEDUP_REMOVED lines=11> */
[----:B------:R-:W-:-:S09]  /*1e60*/  SEL R27, R15, R13, P1 ;  /* 0x0000000d0f1b7207 */ /* 0x000fd20000800000 */
[----:B------:R-:W-:Y:S02]  /*1e70*/  @P1 IMAD.MOV R39, RZ, RZ, R31 ;  /* 0x000000ffff271224 */ /* 0x000fe400078e021f */
[----:B------:R-:W-:Y:S01]  /*1e80*/  @!P1 IMAD.MOV R28, RZ, RZ, R26 ;  /* 0x000000ffff1c9224 */ /* 0x000fe200078e021a */
[----:B------:R-:W-:Y:S02]  /*1e90*/  SEL R26, R14, R12, P1 ;  /* 0x0000000c0e1a7207 */ /* 0x000fe40000800000 */
[C---:B------:R-:W-:Y:S02]  /*1ea0*/  ISETP.GE.AND P2, PT, R39.reuse, R0, PT ;  /* 0x000000002700720c */ /* 0x040fe40003f46270 */
[----:B------:R-:W-:Y:S02]  /*1eb0*/  @P1 LEA R0, R28, UR4, 0x3 ;  /* 0x000000041c001c11 */ /* 0x000fe4000f8e18ff */
[----:B------:R-:W-:-:S03]  /*1ec0*/  @!P1 LEA R39, R39, UR4, 0x3 ;  /* 0x0000000427279c11 */ /* 0x000fc6000f8e18ff */
[----:B------:R-:W-:Y:S04]  /*1ed0*/  @P1 LDS.64 R14, [R0] ;  /* 0x00000000000e1984 */ /* 0x000fe80000000a00 */
[----:B------:R-:W0:Y:S01]  /*1ee0*/  @!P1 LDS.64 R12, [R39] ;  /* 0x00000000270c9984 */ /* 0x000e220000000a00 */
[----:B------:R-:W-:Y:S02]  /*1ef0*/  ISETP.GE.AND P1, PT, R28, R29, PT ;  /* 0x0000001d1c00720c */ /* 0x000fe40003f26270 */
[----:B0-----:R-:W-:-:S04]  /*1f00*/  ISETP.LT.U32.AND P0, PT, R14, R12, PT ;  /* 0x0000000c0e00720c */ /* 0x001fc80003f01070 */
[----:B------:R-:W-:-:S04]  /*1f10*/  ISETP.LT.U32.AND.EX P0, PT, R15, R13, PT, P0 ;  /* 0x0000000d0f00720c */ /* 0x000fc80003f01100 */
[-C--:B------:R-:W-:Y:S02]  /*1f20*/  @!P2 SEL R14, R14, R12.reuse, P0 ;  /* 0x0000000c0e0ea207 */ /* 0x080fe40000000000 */
[-C--:B------:R-:W-:Y:S02]  /*1f30*/  @!P2 SEL R15, R15, R13.reuse, P0 ;  /* 0x0000000d0f0fa207 */ /* 0x080fe40000000000 */
[----:B------:R-:W-:Y:S02]  /*1f40*/  SEL R32, R14, R12, !P1 ;  /* 0x0000000c0e207207 */ /* 0x000fe40004800000 */
[----:B------:R-:W-:Y:S01]  /*1f50*/  SEL R39, R15, R13, !P1 ;  /* 0x0000000d0f277207 */ /* 0x000fe20004800000 */
[----:B------:R-:W-:Y:S06]  /*1f60*/  @!P3 BRA `(.L_x_477) ;  /* 0xfffffff40020b947 */ /* 0x000fec000383ffff */
[----:B------:R-:W0:Y:S02]  /*1f70*/  LDCU.U8 UR4, c[0x0][0x380] ;  /* 0x00007000ff0477ac */ /* 0x000e240008000000 */
[----:B0-----:R-:W-:-:S04]  /*1f80*/  UPRMT UR4, UR4, 0x8880, URZ ;  /* 0x0000888004047896 */ /* 0x001fc800080000ff */
[----:B------:R-:W-:Y:S01]  /*1f90*/  UISETP.NE.AND UP0, UPT, UR4, URZ, UPT ;  /* 0x000000ff0400728c */ /* 0x000fe2000bf05270 */
[----:B------:R-:W-:Y:S08]  /*1fa0*/  BAR.SYNC.DEFER_BLOCKING 0x0 ;  /* 0x0000000000007b1d */ /* 0x000ff00000010000 */
[----:B------:R-:W-:Y:S05]  /*1fb0*/  BRA.U !UP0, `(.L_x_478) ;  /* 0x0000000108847547 */ /* 0x000fea000b800000 */
[----:B------:R-:W-:Y:S01]  /*1fc0*/  IMAD.MOV.U32 R12, RZ, RZ, R38 ;  /* 0x000000ffff0c7224 */ /* 0x000fe200078e0026 */
[----:B------:R-:W0:Y:S01]  /*1fd0*/  LDCU.64 UR4, c[0x0][0x398] ;  /* 0x00007300ff0477ac */ /* 0x000e220008000a00 */
[----:B------:R-:W-:Y:S02]  /*1fe0*/  IMAD.MOV.U32 R13, RZ, RZ, R41 ;  /* 0x000000ffff0d7224 */ /* 0x000fe400078e0029 */
[----:B------:R-:W-:Y:S02]  /*1ff0*/  IMAD.MOV.U32 R31, RZ, RZ, R33 ;  /* 0x000000ffff1f7224 */ /* 0x000fe400078e0021 */
[----:B------:R-:W-:Y:S01]  /*2000*/  IMAD.MOV.U32 R38, RZ, RZ, R32 ;  /* 0x000000ffff267224 */ /* 0x000fe200078e0020 */
[----:B------:R-:W-:Y:S04]  /*2010*/  STS.64 [R17], R12 ;  /* 0x0000000c11007388 */ /* 0x000fe80000000a00 */
[----:B------:R-:W-:Y:S04]  /*2020*/  STS.64 [R18+0x8], R34 ;  /* 0x0000082212007388 */ /* 0x000fe80000000a00 */
[----:B------:R-:W-:Y:S04]  /*2030*/  STS.64 [R19+0x10], R44 ;  /* 0x0000102c13007388 */ /* 0x000fe80000000a00 */
[----:B------:R-:W-:Y:S01]  /*2040*/  STS.64 [R20+0x18], R42 ;  /* 0x0000182a14007388 */ /* 0x000fe20000000a00 */
[----:B0-----:R-:W-:-:S03]  /*2050*/  IADD3 R2, P0, PT, R3, UR4, RZ ;  /* 0x0000000403027c10 */ /* 0x001fc6000ff1e0ff */
[----:B------:R-:W-:Y:S01]  /*2060*/  STS.64 [R21+0x20], R36 ;  /* 0x0000202415007388 */ /* 0x000fe20000000a00 */
[----:B------:R-:W-:-:S03]  /*2070*/  IADD3.X R3, PT, PT, R4, UR5, RZ, P0, !PT ;  /* 0x0000000504037c10 */ /* 0x000fc600087fe4ff */
[----:B------:R-:W-:Y:S04]  /*2080*/  STS.64 [R22+0x28], R30 ;  /* 0x0000281e16007388 */ /* 0x000fe80000000a00 */
[----:B------:R-:W-:Y:S04]  /*2090*/  STS.64 [R23+0x30], R26 ;  /* 0x0000301a17007388 */ /* 0x000fe80000000a00 */
[----:B------:R-:W-:Y:S01]  /*20a0*/  STS.64 [R24+0x38], R38 ;  /* 0x0000382618007388 */ /* 0x000fe20000000a00 */
[----:B------:R-:W-:-:S03]  /*20b0*/  NOP ;  /* 0x0000000000007918 */ /* 0x000fc60000000000 */
[----:B------:R-:W0:Y:S04]  /*20c0*/  LDS.64 R12, [R5] ;  /* 0x00000000050c7984 */ /* 0x000e280000000a00 */
[----:B------:R-:W1:Y:S04]  /*20d0*/  LDS.64 R14, [R6+0x100] ;  /* 0x00010000060e7984 */ /* 0x000e680000000a00 */
[----:B------:R-:W2:Y:S04]  /*20e0*/  LDS.64 R18, [R7+0x200] ;  /* 0x0002000007127984 */ /* 0x000ea80000000a00 */
[----:B------:R-:W3:Y:S04]  /*20f0*/  LDS.64 R26, [R8+0x300] ;  /* 0x00030000081a7984 */ /* 0x000ee80000000a00 */
[----:B------:R-:W4:Y:S04]  /*2100*/  LDS.64 R28, [R9+0x400] ;  /* 0x00040000091c7984 */ /* 0x000f280000000a00 */
[----:B------:R-:W5:Y:S04]  /*2110*/  LDS.64 R20, [R10+0x500] ;  /* 0x000500000a147984 */ /* 0x000f680000000a00 */
[----:B------:R-:W5:Y:S04]  /*2120*/  LDS.64 R32, [R11+0x600] ;  /* 0x000600000b207984 */ /* 0x000f680000000a00 */
[----:B------:R-:W5:Y:S04]  /*2130*/  LDS.64 R16, [R16+0x700] ;  /* 0x0007000010107984 */ /* 0x000f680000000a00 */
[----:B0-----:R-:W-:Y:S04]  /*2140*/  STG.E.64 desc[UR6][R2.64], R12 ;  /* 0x0000000c02007986 */ /* 0x001fe8000c101b06 */
[----:B-1----:R-:W-:Y:S04]  /*2150*/  STG.E.64 desc[UR6][R2.64+0x100], R14 ;  /* 0x0001000e02007986 */ /* 0x002fe8000c101b06 */
[----:B--2---:R-:W-:Y:S04]  /*2160*/  STG.E.64 desc[UR6][R2.64+0x200], R18 ;  /* 0x0002001202007986 */ /* 0x004fe8000c101b06 */
[----:B---3--:R-:W-:Y:S04]  /*2170*/  STG.E.64 desc[UR6][R2.64+0x300], R26 ;  /* 0x0003001a02007986 */ /* 0x008fe8000c101b06 */
[----:B----4-:R-:W-:Y:S04]  /*2180*/  STG.E.64 desc[UR6][R2.64+0x400], R28 ;  /* 0x0004001c02007986 */ /* 0x010fe8000c101b06 */
[----:B-----5:R-:W-:Y:S04]  /*2190*/  STG.E.64 desc[UR6][R2.64+0x500], R20 ;  /* 0x0005001402007986 */ /* 0x020fe8000c101b06 */
[----:B------:R-:W-:Y:S04]  /*21a0*/  STG.E.64 desc[UR6][R2.64+0x600], R32 ;  /* 0x0006002002007986 */ /* 0x000fe8000c101b06 */
[----:B------:R-:W-:Y:S01]  /*21b0*/  STG.E.64 desc[UR6][R2.64+0x700], R16 ;  /* 0x0007001002007986 */ /* 0x000fe2000c101b06 */
[----:B------:R-:W-:Y:S05]  /*21c0*/  EXIT ;  /* 0x000000000000794d */ /* 0x000fea0003800000 */
.L_x_478:
        /* <DEDUP_REMOVED lines=33> */
.L_x_473:
[----:B------:R-:W0:Y:S01]  /*23e0*/  LDC.64 R6, c[0x0][0x388] ;  /* 0x0000e200ff067b82 */ /* 0x000e220000000a00 */
[----:B------:R-:W-:Y:S01]  /*23f0*/  ACQBULK ;  /* 0x000000000000782e */ /* 0x000fe20000000000 */
[----:B------:R-:W1:Y:S06]  /*2400*/  S2R R22, SR_TID.X ;  /* 0x0000000000167919 */ /* 0x000e6c0000002100 */
[----:B------:R-:W2:Y:S01]  /*2410*/  LDC R0, c[0x0][0x3a8] ;  /* 0x0000ea00ff007b82 */ /* 0x000ea20000000800 */
[----:B0-----:R-:W-:-:S05]  /*2420*/  IMAD.WIDE.U32 R6, R3, 0x4000, R6 ;  /* 0x0000400003067825 */ /* 0x001fca00078e0006 */
[----:B------:R-:W3:Y:S01]  /*2430*/  LDG.E.64 R2, desc[UR6][R6.64] ;  /* 0x0000000606027981 */ /* 0x000ee2000c1e1b00 */
[----:B------:R-:W-:Y:S02]  /*2440*/  IMAD.MOV R21, RZ, RZ, -R4 ;  /* 0x000000ffff157224 */ /* 0x000fe400078e0a04 */
[----:B-1----:R-:W-:-:S03]  /*2450*/  IMAD.SHL.U32 R38, R22, 0x8, RZ ;  /* 0x0000000816267824 */ /* 0x002fc600078e00ff */
[----:B--2---:R-:W-:Y:S02]  /*2460*/  VIADDMNMX R21, R21, R0, 0x800, PT ;  /* 0x0000080015157446 */ /* 0x004fe40003800100 */
[----:B------:R-:W-:-:S04]  /*2470*/  LOP3.LUT R17, R38, 0x1f00, RZ, 0xc0, !PT ;  /* 0x00001f0026117812 */ /* 0x000fc800078ec0ff */
[----:B------:R-:W-:-:S04]  /*2480*/  LOP3.LUT R18, R17, 0x1f, R22, 0xf8, !PT ;  /* 0x0000001f11127812 */ /* 0x000fc800078ef816 */
[CC--:B------:R-:W-:Y:S01]  /*2490*/  ISETP.GE.AND P0, PT, R18.reuse, R21.reuse, PT ;  /* 0x000000151200720c */ /* 0x0c0fe20003f06270 */
[C---:B------:R-:W-:Y:S01]  /*24a0*/  VIADD R0, R18.reuse, 0x20 ;  /* 0x0000002012007836 */ /* 0x040fe20000000000 */
[C---:B------:R-:W-:Y:S01]  /*24b0*/  LEA R10, P5, R18.reuse, R6, 0x3 ;  /* 0x00000006120a7211 */ /* 0x040fe200078a18ff */
[C---:B------:R-:W-:Y:S02]  /*24c0*/  VIADD R4, R18.reuse, 0x40 ;  /* 0x0000004012047836 */ /* 0x040fe40000000000 */
[----:B------:R-:W-:Y:S01]  /*24d0*/  VIADD R8, R18, 0x80 ;  /* 0x0000008012087836 */ /* 0x000fe20000000000 */
[-C--:B------:R-:W-:Y:S01]  /*24e0*/  ISETP.GE.AND P1, PT, R0, R21.reuse, PT ;  /* 0x000000150000720c */ /* 0x080fe20003f26270 */
[----:B------:R-:W-:Y:S01]  /*24f0*/  VIADD R0, R18, 0x60 ;  /* 0x0000006012007836 */ /* 0x000fe20000000000 */
[-C--:B------:R-:W-:Y:S01]  /*2500*/  ISETP.GE.AND P2, PT, R4, R21.reuse, PT ;  /* 0x000000150400720c */ /* 0x080fe20003f46270 */
[----:B------:R-:W-:Y:S01]  /*2510*/  IMAD.X R11, RZ, RZ, R7, P5 ;  /* 0x000000ffff0b7224 */ /* 0x000fe200028e0607 */
[----:B------:R-:W-:-:S02]  /*2520*/  ISETP.GE.AND P4, PT, R8, R21, PT ;  /* 0x000000150800720c */ /* 0x000fc40003f86270 */
[----:B------:R-:W-:Y:S01]  /*2530*/  ISETP.GE.AND P3, PT, R0, R21, PT ;  /* 0x000000150000720c */ /* 0x000fe20003f66270 */
[C---:B------:R-:W-:Y:S02]  /*2540*/  VIADD R0, R18.reuse, 0xa0 ;  /* 0x000000a012007836 */ /* 0x040fe40000000000 */
[C---:B------:R-:W-:Y:S02]  /*2550*/  VIADD R16, R18.reuse, 0xc0 ;  /* 0x000000c012107836 */ /* 0x040fe40000000000 */
[----:B------:R-:W-:Y:S02]  /*2560*/  VIADD R18, R18, 0xe0 ;  /* 0x000000e012127836 */ /* 0x000fe40000000000 */
[----:B---3--:R-:W-:Y:S02]  /*2570*/  IMAD.MOV.U32 R12, RZ, RZ, R2 ;  /* 0x000000ffff0c7224 */ /* 0x008fe400078e0002 */
[----:B------:R-:W-:Y:S02]  /*2580*/  IMAD.MOV.U32 R13, RZ, RZ, R3 ;  /* 0x000000ffff0d7224 */ /* 0x000fe400078e0003 */
[----:B------:R-:W-:Y:S01]  /*2590*/  IMAD.MOV.U32 R4, RZ, RZ, R12 ;  /* 0x000000ffff047224 */ /* 0x000fe200078e000c */
[----:B------:R-:W2:Y:S01]  /*25a0*/  @!P0 LDG.E.64 R2, desc[UR6][R10.64] ;  /* 0x000000060a028981 */ /* 0x000ea2000c1e1b00 */
[----:B------:R-:W-:-:S02]  /*25b0*/  IMAD.MOV.U32 R5, RZ, RZ, R13 ;  /* 0x000000ffff057224 */ /* 0x000fc400078e000d */
[--C-:B------:R-:W-:Y:S02]  /*25c0*/  IMAD.MOV.U32 R6, RZ, RZ, R12.reuse ;  /* 0x000000ffff067224 */ /* 0x100fe400078e000c */
[--C-:B------:R-:W-:Y:S01]  /*25d0*/  IMAD.MOV.U32 R7, RZ, RZ, R13.reuse ;  /* 0x000000ffff077224 */ /* 0x100fe200078e000d */
[-C--:B------:R-:W-:Y:S01]  /*25e0*/  ISETP.GE.AND P0, PT, R0, R21.reuse, PT ;  /* 0x000000150000720c */ /* 0x080fe20003f06270 */
[----:B------:R-:W3:Y:S01]  /*25f0*/  @!P1 LDG.E.64 R4, desc[UR6][R10.64+0x100] ;  /* 0x000100060a049981 */ /* 0x000ee2000c1e1b00 */
[--C-:B------:R-:W-:Y:S01]  /*2600*/  IMAD.MOV.U32 R8, RZ, RZ, R12.reuse ;  /* 0x000000ffff087224 */ /* 0x100fe200078e000c */
[-C--:B------:R-:W-:Y:S01]  /*2610*/  ISETP.GE.AND P1, PT, R16, R21.reuse, PT ;  /* 0x000000151000720c */ /* 0x080fe20003f26270 */
[----:B------:R-:W-:Y:S01]  /*2620*/  IMAD.MOV.U32 R9, RZ, RZ, R13 ;  /* 0x000000ffff097224 */ /* 0x000fe200078e000d */
[----:B------:R-:W4:Y:S01]  /*2630*/  @!P2 LDG.E.64 R6, desc[UR6][R10.64+0x200] ;  /* 0x000200060a06a981 */ /* 0x000f22000c1e1b00 */
[----:B------:R-:W-:Y:S01]  /*2640*/  ISETP.GE.AND P2, PT, R18, R21, PT ;  /* 0x000000151200720c */ /* 0x000fe20003f46270 */
[----:B------:R-:W-:-:S02]  /*2650*/  IMAD.MOV.U32 R14, RZ, RZ, R12 ;  /* 0x000000ffff0e7224 */ /* 0x000fc400078e000c */
[--C-:B------:R-:W-:Y:S01]  /*2660*/  IMAD.MOV.U32 R15, RZ, RZ, R13.reuse ;  /* 0x000000ffff0f7224 */ /* 0x100fe200078e000d */
[----:B------:R-:W5:Y:S01]  /*2670*/  @!P3 LDG.E.64 R8, desc[UR6][R10.64+0x300] ;  /* 0x000300060a08b981 */ /* 0x000f62000c1e1b00 */
[--C-:B------:R-:W-:Y:S02]  /*2680*/  IMAD.MOV.U32 R24, RZ, RZ, R12.reuse ;  /* 0x000000ffff187224 */ /* 0x100fe400078e000c */
[--C-:B------:R-:W-:Y:S02]  /*2690*/  IMAD.MOV.U32 R25, RZ, RZ, R13.reuse ;  /* 0x000000ffff197224 */ /* 0x100fe400078e000d */
[----:B------:R-:W-:Y:S01]  /*26a0*/  IMAD.MOV.U32 R26, RZ, RZ, R12 ;  /* 0x000000ffff1a7224 */ /* 0x000fe200078e000c */
[----:B------:R-:W5:Y:S01]  /*26b0*/  @!P4 LDG.E.64 R14, desc[UR6][R10.64+0x400] ;  /* 0x000400060a0ec981 */ /* 0x000f62000c1e1b00 */
[----:B------:R-:W-:-:S03]  /*26c0*/  IMAD.MOV.U32 R27, RZ, RZ, R13 ;  /* 0x000000ffff1b7224 */ /* 0x000fc600078e000d */
[----:B------:R-:W5:Y:S04]  /*26d0*/  @!P0 LDG.E.64 R24, desc[UR6][R10.64+0x500] ;  /* 0x000500060a188981 */ /* 0x000f68000c1e1b00 */
[----:B------:R-:W5:Y:S04]  /*26e0*/  @!P1 LDG.E.64 R26, desc[UR6][R10.64+0x600] ;  /* 0x000600060a1a9981 */ /* 0x000f68000c1e1b00 */
[----:B------:R0:W5:Y:S01]  /*26f0*/  @!P2 LDG.E.64 R12, desc[UR6][R10.64+0x700] ;  /* 0x000700060a0ca981 */ /* 0x000162000c1e1b00 */
[----:B------:R-:W1:Y:S01]  /*2700*/  S2R R0, SR_LANEID ;  /* 0x0000000000007919 */ /* 0x000e620000000000 */
[----:B------:R-:W0:Y:S01]  /*2710*/  S2UR UR5, SR_CgaCtaId ;  /* 0x00000000000579c3 */ /* 0x000e220000008800 */
[----:B------:R-:W-:-:S02]  /*2720*/  UMOV UR4, 0x400 ;  /* 0x0000040000047882 */ /* 0x000fc40000000000 */
[----:B0-----:R-:W-:Y:S01]  /*2730*/  ULEA UR4, UR5, UR4, 0x18 ;  /* 0x0000000405047291 */ /* 0x001fe2000f8ec0ff */
[----:B-1----:R-:W-:-:S04]  /*2740*/  IMAD.IADD R17, R17, 0x1, R0 ;  /* 0x0000000111117824 */ /* 0x002fc800078e0200 */
[C---:B------:R-:W-:Y:S02]  /*2750*/  VIADD R16, R17.reuse, 0x20 ;  /* 0x0000002011107836 */ /* 0x040fe40000000000 */
[C---:B------:R-:W-:Y:S02]  /*2760*/  VIADD R18, R17.reuse, 0x40 ;  /* 0x0000004011127836 */ /* 0x040fe40000000000 */
[C---:B------:R-:W-:Y:S01]  /*2770*/  VIADD R28, R17.reuse, 0x60 ;  /* 0x00000060111c7836 */ /* 0x040fe20000000000 */
[CC--:B------:R-:W-:Y:S01]  /*2780*/  LEA.HI.SX32 R20, R17.reuse, R17.reuse, 0x1b ;  /* 0x0000001111147211 */ /* 0x0c0fe200078fdaff */
[C---:B------:R-:W-:Y:S01]  /*2790*/  VIADD R10, R17.reuse, 0x80 ;  /* 0x00000080110a7836 */ /* 0x040fe20000000000 */
[-C--:B------:R-:W-:Y:S01]  /*27a0*/  LEA.HI.SX32 R16, R16, R17.reuse, 0x1b ;  /* 0x0000001110107211 */ /* 0x080fe200078fdaff */
[C---:B------:R-:W-:Y:S01]  /*27b0*/  VIADD R30, R17.reuse, 0xa0 ;  /* 0x000000a0111e7836 */ /* 0x040fe20000000000 */
[----:B------:R-:W-:Y:S01]  /*27c0*/  LEA.HI.SX32 R18, R18, R17, 0x1b ;  /* 0x0000001112127211 */ /* 0x000fe200078fdaff */
[----:B------:R-:W-:-:S02]  /*27d0*/  VIADD R32, R17, 0xc0 ;  /* 0x000000c011207836 */ /* 0x000fc40000000000 */
[----:B------:R-:W-:Y:S01]  /*27e0*/  VIADD R34, R17, 0xe0 ;  /* 0x000000e011227836 */ /* 0x000fe20000000000 */
[-C--:B------:R-:W-:Y:S01]  /*27f0*/  LEA.HI.SX32 R28, R28, R17.reuse, 0x1b ;  /* 0x000000111c1c7211 */ /* 0x080fe200078fdaff */
[----:B------:R-:W-:Y:S01]  /*2800*/  IMAD R0, R0, 0x7, R17 ;  /* 0x0000000700007824 */ /* 0x000fe200078e0211 */
[----:B------:R-:W-:Y:S02]  /*2810*/  LEA R20, R20, UR4, 0x3 ;  /* 0x0000000414147c11 */ /* 0x000fe4000f8e18ff */
[----:B------:R-:W-:Y:S02]  /*2820*/  LEA R19, R16, UR4, 0x3 ;  /* 0x0000000410137c11 */ /* 0x000fe4000f8e18ff */
[-C--:B------:R-:W-:Y:S02]  /*2830*/  LEA.HI.SX32 R10, R10, R17.reuse, 0x1b ;  /* 0x000000110a0a7211 */ /* 0x080fe400078fdaff */
[-C--:B------:R-:W-:Y:S02]  /*2840*/  LEA.HI.SX32 R11, R30, R17.reuse, 0x1b ;  /* 0x000000111e0b7211 */ /* 0x080fe400078fdaff */
[----:B------:R-:W-:-:S02]  /*2850*/  LEA.HI.SX32 R32, R32, R17, 0x1b ;  /* 0x0000001120207211 */ /* 0x000fc400078fdaff */
[----:B------:R-:W-:Y:S02]  /*2860*/  LEA.HI.SX32 R34, R34, R17, 0x1b ;  /* 0x0000001122227211 */ /* 0x000fe400078fdaff */
[----:B------:R-:W-:Y:S01]  /*2870*/  LEA R18, R18, UR4, 0x3 ;  /* 0x0000000412127c11 */ /* 0x000fe2000f8e18ff */
[----:B------:R-:W-:Y:S01]  /*2880*/  VIADD R23, R0, 0x1 ;  /* 0x0000000100177836 */ /* 0x000fe20000000000 */
[----:B------:R-:W-:Y:S01]  /*2890*/  LEA R17, R28, UR4, 0x3 ;  /* 0x000000041c117c11 */ /* 0x000fe2000f8e18ff */
[C---:B------:R-:W-:Y:S02]  /*28a0*/  VIADD R29, R0.reuse, 0x2 ;  /* 0x00000002001d7836 */ /* 0x040fe40000000000 */
[C---:B------:R-:W-:Y:S02]  /*28b0*/  VIADD R31, R0.reuse, 0x3 ;  /* 0x00000003001f7836 */ /* 0x040fe40000000000 */
[C---:B------:R-:W-:Y:S02]  /*28c0*/  VIADD R33, R0.reuse, 0x4 ;  /* 0x0000000400217836 */ /* 0x040fe40000000000 */
[----:B------:R-:W-:-:S02]  /*28d0*/  VIADD R35, R0, 0x5 ;  /* 0x0000000500237836 */ /* 0x000fc40000000000 */
[C---:B------:R-:W-:Y:S02]  /*28e0*/  VIADD R37, R0.reuse, 0x6 ;  /* 0x0000000600257836 */ /* 0x040fe40000000000 */
[----:B------:R-:W-:Y:S01]  /*28f0*/  VIADD R39, R0, 0x7 ;  /* 0x0000000700277836 */ /* 0x000fe20000000000 */
[----:B------:R-:W-:Y:S02]  /*2900*/  LEA R16, R10, UR4, 0x3 ;  /* 0x000000040a107c11 */ /* 0x000fe4000f8e18ff */
[----:B------:R-:W-:Y:S02]  /*2910*/  LEA R11, R11, UR4, 0x3 ;  /* 0x000000040b0b7c11 */ /* 0x000fe4000f8e18ff */
[-C--:B------:R-:W-:Y:S02]  /*2920*/  LEA.HI.SX32 R39, R39, R0.reuse, 0x1b ;  /* 0x0000000027277211 */ /* 0x080fe400078fdaff */
[----:B------:R-:W-:Y:S01]  /*2930*/  LEA R10, R32, UR4, 0x3 ;  /* 0x00000004200a7c11 */ /* 0x000fe2000f8e18ff */
[----:B--2---:R0:W-:Y:S04]  /*2940*/  STS.64 [R20], R2 ;  /* 0x0000000214007388 */ /* 0x0041e80000000a00 */
[----:B---3--:R1:W-:Y:S04]  /*2950*/  STS.64 [R19+0x100], R4 ;  /* 0x0001000413007388 */ /* 0x0083e80000000a00 */
[----:B----4-:R2:W-:Y:S01]  /*2960*/  STS.64 [R18+0x200], R6 ;  /* 0x0002000612007388 */ /* 0x0105e20000000a00 */
[----:B0-----:R-:W-:-:S02]  /*2970*/  LEA.HI.SX32 R3, R35, R0, 0x1b ;  /* 0x0000000023037211 */ /* 0x001fc400078fdaff */
[-C--:B------:R-:W-:Y:S01]  /*2980*/  LEA.HI.SX32 R2, R37, R0.reuse, 0x1b ;  /* 0x0000000025027211 */ /* 0x080fe200078fdaff */
[----:B-----5:R0:W-:Y:S01]  /*2990*/  STS.64 [R17+0x300], R8 ;  /* 0x0003000811007388 */ /* 0x0201e20000000a00 */
[-C--:B-1----:R-:W-:Y:S02]  /*29a0*/  LEA.HI.SX32 R5, R31, R0.reuse, 0x1b ;  /* 0x000000001f057211 */ /* 0x082fe400078fdaff */
[-C--:B------:R-:W-:Y:S02]  /*29b0*/  LEA.HI.SX32 R4, R33, R0.reuse, 0x1b ;  /* 0x0000000021047211 */ /* 0x080fe400078fdaff */
[-C--:B--2---:R-:W-:Y:S02]  /*29c0*/  LEA.HI.SX32 R7, R23, R0.reuse, 0x1b ;  /* 0x0000000017077211 */ /* 0x084fe400078fdaff */
[-C--:B------:R-:W-:Y:S02]  /*29d0*/  LEA.HI.SX32 R6, R29, R0.reuse, 0x1b ;  /* 0x000000001d067211 */ /* 0x080fe400078fdaff */
[----:B0-----:R-:W-:-:S02]  /*29e0*/  LEA.HI.SX32 R8, R0, R0, 0x1b ;  /* 0x0000000000087211 */ /* 0x001fc400078fdaff */
[----:B------:R-:W-:Y:S01]  /*29f0*/  LEA R9, R34, UR4, 0x3 ;  /* 0x0000000422097c11 */ /* 0x000fe2000f8e18ff */
[----:B------:R-:W-:Y:S01]  /*2a00*/  STS.64 [R16+0x400], R14 ;  /* 0x0004000e10007388 */ /* 0x000fe20000000a00 */
[----:B------:R-:W-:Y:S02]  /*2a10*/  LEA R8, R8, UR4, 0x3 ;  /* 0x0000000408087c11 */ /* 0x000fe4000f8e18ff */
[----:B------:R-:W-:Y:S01]  /*2a20*/  LEA R7, R7, UR4, 0x3 ;  /* 0x0000000407077c11 */ /* 0x000fe2000f8e18ff */
[----:B------:R-:W-:Y:S01]  /*2a30*/  STS.64 [R11+0x500], R24 ;  /* 0x000500180b007388 */ /* 0x000fe20000000a00 */
[----:B------:R-:W-:Y:S02]  /*2a40*/  LEA R6, R6, UR4, 0x3 ;  /* 0x0000000406067c11 */ /* 0x000fe4000f8e18ff */
[----:B------:R-:W-:Y:S02]  /*2a50*/  LEA R5, R5, UR4, 0x3 ;  /* 0x0000000405057c11 */ /* 0x000fe4000f8e18ff */
[----:B------:R-:W-:-:S02]  /*2a60*/  LEA R4, R4, UR4, 0x3 ;  /* 0x0000000404047c11 */ /* 0x000fc4000f8e18ff */
[----:B------:R-:W-:Y:S02]  /*2a70*/  LEA R3, R3, UR4, 0x3 ;  /* 0x0000000403037c11 */ /* 0x000fe4000f8e18ff */
[----:B------:R-:W-:Y:S02]  /*2a80*/  LEA R2, R2, UR4, 0x3 ;  /* 0x0000000402027c11 */ /* 0x000fe4000f8e18ff */
[----:B------:R-:W-:Y:S01]  /*2a90*/  LEA R0, R39, UR4, 0x3 ;  /* 0x0000000427007c11 */ /* 0x000fe2000f8e18ff */
[----:B------:R-:W-:Y:S04]  /*2aa0*/  STS.64 [R10+0x600], R26 ;  /* 0x0006001a0a007388 */ /* 0x000fe80000000a00 */
[----:B------:R-:W-:Y:S01]  /*2ab0*/  STS.64 [R9+0x700], R12 ;  /* 0x0007000c09007388 */ /* 0x000fe20000000a00 */
[----:B------:R-:W-:-:S03]  /*2ac0*/  NOP ;  /* 0x0000000000007918 */ /* 0x000fc60000000000 */
[----:B------:R-:W-:Y:S04]  /*2ad0*/  LDS.64 R24, [R7+0x8] ;  /* 0x0000080007187984 */ /* 0x000fe80000000a00 */
[----:B------:R-:W-:Y:S04]  /*2ae0*/  LDS.64 R34, [R6+0x10] ;  /* 0x0000100006227984 */ /* 0x000fe80000000a00 */
[----:B------:R-:W-:Y:S04]  /*2af0*/  LDS.64 R32, [R5+0x18] ;  /* 0x0000180005207984 */ /* 0x000fe80000000a00 */
[----:B------:R-:W-:Y:S04]  /*2b00*/  LDS.64 R30, [R4+0x20] ;  /* 0x00002000041e7984 */ /* 0x000fe80000000a00 */
[----:B------:R-:W-:Y:S04]  /*2b10*/  LDS.64 R28, [R3+0x28] ;  /* 0x00002800031c7984 */ /* 0x000fe80000000a00 */
[----:B------:R-:W-:Y:S04]  /*2b20*/  LDS.64 R26, [R2+0x30] ;  /* 0x00003000021a7984 */ /* 0x000fe80000000a00 */
[----:B------:R-:W-:Y:S04]  /*2b30*/  LDS.64 R14, [R0+0x38] ;  /* 0x00003800000e7984 */ /* 0x000fe80000000a00 */
[----:B------:R-:W0:Y:S01]  /*2b40*/  LDS.64 R12, [R8] ;  /* 0x00000000080c7984 */ /* 0x000e220000000a00 */
[----:B------:R-:W-:Y:S01]  /*2b50*/  BAR.SYNC.DEFER_BLOCKING 0x0 ;  /* 0x0000000000007b1d */ /* 0x000fe20000010000 */
[----:B0-----:R-:W-:Y:S01]  /*2b60*/  ISETP.GT.U32.AND P0, PT, R12, R24, PT ;  /* 0x000000180c00720c */ /* 0x001fe20003f04070 */
[C---:B------:R-:W-:Y:S01]  /*2b70*/  VIADD R36, R38.reuse, 0x1 ;  /* 0x0000000126247836 */ /* 0x040fe20000000000 */
[C---:B------:R-:W-:Y:S01]  /*2b80*/  ISETP.GE.U32.AND P4, PT, R38.reuse, R21, PT ;  /* 0x000000152600720c */ /* 0x040fe20003f86070 */
[----:B------:R-:W-:Y:S01]  /*2b90*/  VIADD R40, R38, 0x2 ;  /* 0x0000000226287836 */ /* 0x000fe20000000000 */
[----:B------:R-:W-:-:S03]  /*2ba0*/  ISETP.GT.U32.AND.EX P0, PT, R13, R25, PT, P0 ;  /* 0x000000190d00720c */ /* 0x000fc60003f04100 */
[----:B------:R-:W-:Y:S01]  /*2bb0*/  PREEXIT ;  /* 0x000000000000782d */ /* 0x000fe20000000000 */
[-C--:B------:R-:W-:Y:S01]  /*2bc0*/  ISETP.GE.U32.AND P1, PT, R36, R21.reuse, PT ;  /* 0x000000152400720c */ /* 0x080fe20003f26070 */
[----:B------:R-:W-:Y:S01]  /*2bd0*/  BSSY.RECONVERGENT B0, `(.L_x_479) ;  /* 0x000010b000007945 */ /* 0x000fe20003800200 */
[----:B------:R-:W-:Y:S02]  /*2be0*/  SEL R41, R12, R24, P0 ;  /* 0x000000180c297207 */ /* 0x000fe40000000000 */
[----:B------:R-:W-:Y:S02]  /*2bf0*/  ISETP.GE.U32.AND P2, PT, R40, R21, PT ;  /* 0x000000152800720c */ /* 0x000fe40003f46070 */
[----:B------:R-:W-:Y:S02]  /*2c00*/  SEL R36, R13, R25, P0 ;  /* 0x000000190d247207 */ /* 0x000fe40000000000 */
[----:B------:R-:W-:Y:S02]  /*2c10*/  SEL R41, R41, R12, !P1 ;  /* 0x0000000c29297207 */ /* 0x000fe40004800000 */
[----:B------:R-:W-:Y:S01]  /*2c20*/  SEL R23, R36, R13, !P1 ;  /* 0x0000000d24177207 */ /* 0x000fe20004800000 */
[----:B------:R-:W-:Y:S01]  /*2c30*/  VIADD R36, R38, 0x3 ;  /* 0x0000000326247836 */ /* 0x000fe20000000000 */
[----:B------:R-:W-:-:S02]  /*2c40*/  ISETP.GT.U32.AND P0, PT, R41, R34, PT ;  /* 0x000000222900720c */ /* 0x000fc40003f04070 */
[----:B------:R-:W-:Y:S02]  /*2c50*/  SEL R43, R34, R41, !P2 ;  /* 0x00000029222b7207 */ /* 0x000fe40005000000 */
[----:B------:R-:W-:Y:S02]  /*2c60*/  ISETP.GT.U32.AND.EX P0, PT, R23, R35, PT, P0 ;  /* 0x000000231700720c */ /* 0x000fe40003f04100 */
[----:B------:R-:W-:Y:S02]  /*2c70*/  ISETP.GE.U32.AND P3, PT, R36, R21, PT ;  /* 0x000000152400720c */ /* 0x000fe40003f66070 */
[----:B------:R-:W-:Y:S01]  /*2c80*/  @!P2 SEL R41, R41, R34, P0 ;  /* 0x000000222929a207 */ /* 0x000fe20000000000 */
[----:B------:R-:W-:Y:S01]  /*2c90*/  VIADD R34, R38, 0x4 ;  /* 0x0000000426227836 */ /* 0x000fe20000000000 */
[----:B------:R-:W-:Y:S02]  /*2ca0*/  SEL R40, R35, R23, !P2 ;  /* 0x0000001723287207 */ /* 0x000fe40005000000 */
[----:B------:R-:W-:-:S02]  /*2cb0*/  @!P2 SEL R23, R23, R35, P0 ;  /* 0x000000231717a207 */ /* 0x000fc40000000000 */
[-C--:B------:R-:W-:Y:S02]  /*2cc0*/  ISETP.GT.U32.AND P0, PT, R41, R32.reuse, PT ;  /* 0x000000202900720c */ /* 0x080fe40003f04070 */
[----:B------:R-:W-:Y:S02]  /*2cd0*/  ISETP.GE.U32.AND P2, PT, R34, R21, PT ;  /* 0x000000152200720c */ /* 0x000fe40003f46070 */
[----:B------:R-:W-:Y:S02]  /*2ce0*/  ISETP.GT.U32.AND.EX P0, PT, R23, R33, PT, P0 ;  /* 0x000000211700720c */ /* 0x000fe40003f04100 */
[----:B------:R-:W-:Y:S02]  /*2cf0*/  SEL R36, R32, R41, !P3 ;  /* 0x0000002920247207 */ /* 0x000fe40005800000 */
[----:B------:R-:W-:Y:S01]  /*2d00*/  @!P3 SEL R41, R41, R32, P0 ;  /* 0x000000202929b207 */ /* 0x000fe20000000000 */
[----:B------:R-:W-:Y:S01]  /*2d10*/  VIADD R32, R38, 0x5 ;  /* 0x0000000526207836 */ /* 0x000fe20000000000 */
[----:B------:R-:W-:-:S02]  /*2d20*/  SEL R37, R33, R23, !P3 ;  /* 0x0000001721257207 */ /* 0x000fc40005800000 */
[----:B------:R-:W-:Y:S02]  /*2d30*/  @!P3 SEL R23, R23, R33, P0 ;  /* 0x000000211717b207 */ /* 0x000fe40000000000 */
        /* <DEDUP_REMOVED lines=16> */
[----:B------:R-:W-:Y:S02]  /*2e40*/  ISETP.GT.U32.AND P0, PT, R41, R26, PT ;  /* 0x0000001a2900720c */ /* 0x000fe40003f04070 */
[----:B------:R-:W-:Y:S02]  /*2e50*/  ISETP.GE.U32.AND P3, PT, R28, R21, PT ;  /* 0x000000151c00720c */ /* 0x000fe40003f66070 */
[----:B------:R-:W-:Y:S02]  /*2e60*/  ISETP.GT.U32.AND.EX P0, PT, R23, R27, PT, P0 ;  /* 0x0000001b1700720c */ /* 0x000fe40003f04100 */
[----:B------:R-:W-:Y:S02]  /*2e70*/  SEL R28, R26, R41, !P2 ;  /* 0x000000291a1c7207 */ /* 0x000fe40005000000 */
[----:B------:R-:W-:-:S02]  /*2e80*/  SEL R31, R27, R23, !P2 ;  /* 0x000000171b1f7207 */ /* 0x000fc40005000000 */
[----:B------:R-:W-:Y:S02]  /*2e90*/  @!P2 SEL R41, R41, R26, P0 ;  /* 0x0000001a2929a207 */ /* 0x000fe40000000000 */
[----:B------:R-:W-:Y:S02]  /*2ea0*/  @!P2 SEL R23, R23, R27, P0 ;  /* 0x0000001b1717a207 */ /* 0x000fe40000000000 */
[----:B------:R-:W-:Y:S02]  /*2eb0*/  SEL R38, R25, R13, !P1 ;  /* 0x0000000d19267207 */ /* 0x000fe40004800000 */
[----:B------:R-:W-:Y:S02]  /*2ec0*/  SEL R39, R24, R12, !P1 ;  /* 0x0000000c18277207 */ /* 0x000fe40004800000 */
[----:B------:R-:W-:Y:S02]  /*2ed0*/  SEL R25, R14, R41, !P3 ;  /* 0x000000290e197207 */ /* 0x000fe40005800000 */
[----:B------:R-:W-:Y:S01]  /*2ee0*/  SEL R32, R15, R23, !P3 ;  /* 0x000000170f207207 */ /* 0x000fe20005800000 */
[----:B------:R-:W-:Y:S06]  /*2ef0*/  @P4 BRA `(.L_x_480) ;  /* 0x0000000c00604947 */ /* 0x000fec0003800000 */
[CC--:B------:R-:W-:Y:S02]  /*2f00*/  ISETP.LT.U32.AND P1, PT, R39.reuse, R12.reuse, PT ;  /* 0x0000000c2700720c */ /* 0x0c0fe40003f21070 */
[CC--:B------:R-:W-:Y:S02]  /*2f10*/  ISETP.GT.U32.AND P0, PT, R39.reuse, R12.reuse, PT ;  /* 0x0000000c2700720c */ /* 0x0c0fe40003f04070 */
[CC--:B------:R-:W-:Y:S02]  /*2f20*/  ISETP.LT.U32.AND.EX P1, PT, R38.reuse, R13.reuse, PT, P1 ;  /* 0x0000000d2600720c */ /* 0x0c0fe40003f21110 */
[----:B------:R-:W-:Y:S02]  /*2f30*/  ISETP.GT.U32.AND.EX P0, PT, R38, R13, PT, P0 ;  /* 0x0000000d2600720c */ /* 0x000fe40003f04100 */
[----:B------:R-:W-:Y:S02]  /*2f40*/  ISETP.LT.U32.AND P3, PT, R36, R43, PT ;  /* 0x0000002b2400720c */ /* 0x000fe40003f61070 */
[----:B------:R-:W-:-:S02]  /*2f50*/  SEL R14, R39, R12, P1 ;  /* 0x0000000c270e7207 */ /* 0x000fc40000800000 */
[----:B------:R-:W-:Y:S02]  /*2f60*/  ISETP.GT.U32.AND P2, PT, R36, R43, PT ;  /* 0x0000002b2400720c */ /* 0x000fe40003f44070 */
[----:B------:R-:W-:Y:S02]  /*2f70*/  SEL R39, R39, R12, P0 ;  /* 0x0000000c27277207 */ /* 0x000fe40000000000 */
[CC--:B------:R-:W-:Y:S02]  /*2f80*/  SEL R12, R38.reuse, R13.reuse, P1 ;  /* 0x0000000d260c7207 */ /* 0x0c0fe40000800000 */
[----:B------:R-:W-:Y:S02]  /*2f90*/  SEL R13, R38, R13, P0 ;  /* 0x0000000d260d7207 */ /* 0x000fe40000000000 */
[CC--:B------:R-:W-:Y:S02]  /*2fa0*/  ISETP.LT.U32.AND.EX P3, PT, R37.reuse, R40.reuse, PT, P3 ;  /* 0x000000282500720c */ /* 0x0c0fe40003f61130 */
[----:B------:R-:W-:-:S02]  /*2fb0*/  ISETP.GT.U32.AND.EX P1, PT, R37, R40, PT, P2 ;  /* 0x000000282500720c */ /* 0x000fc40003f24120 */
[CC--:B------:R-:W-:Y:S02]  /*2fc0*/  ISETP.LT.U32.AND P0, PT, R30.reuse, R35.reuse, PT ;  /* 0x000000231e00720c */ /* 0x0c0fe40003f01070 */
[----:B------:R-:W-:Y:S02]  /*2fd0*/  ISETP.GT.U32.AND P2, PT, R30, R35, PT ;  /* 0x000000231e00720c */ /* 0x000fe40003f44070 */
[CC--:B------:R-:W-:Y:S02]  /*2fe0*/  SEL R26, R36.reuse, R43.reuse, P3 ;  /* 0x0000002b241a7207 */ /* 0x0c0fe40001800000 */
[----:B------:R-:W-:Y:S02]  /*2ff0*/  SEL R38, R37, R40, P3 ;  /* 0x0000002825267207 */ /* 0x000fe40001800000 */
[----:B------:R-:W-:Y:S02]  /*3000*/  SEL R36, R36, R43, P1 ;  /* 0x0000002b24247207 */ /* 0x000fe40000800000 */
[----:B------:R-:W-:-:S02]  /*3010*/  ISETP.LT.U32.AND.EX P0, PT, R33, R34, PT, P0 ;  /* 0x000000222100720c */ /* 0x000fc40003f01100 */
[----:B------:R-:W-:Y:S02]  /*3020*/  SEL R37, R37, R40, P1 ;  /* 0x0000002825257207 */ /* 0x000fe40000800000 */
[----:B------:R-:W-:Y:S02]  /*3030*/  ISETP.GT.U32.AND P1, PT, R25, R28, PT ;  /* 0x0000001c1900720c */ /* 0x000fe40003f24070 */
[----:B------:R-:W-:Y:S02]  /*3040*/  ISETP.GT.U32.AND.EX P2, PT, R33, R34, PT, P2 ;  /* 0x000000222100720c */ /* 0x000fe40003f44120 */
[----:B------:R-:W-:Y:S02]  /*3050*/  ISETP.LT.U32.AND P3, PT, R25, R28, PT ;  /* 0x0000001c1900720c */ /* 0x000fe40003f61070 */
[----:B------:R-:W-:Y:S02]  /*3060*/  SEL R15, R30, R35, P0 ;  /* 0x000000231e0f7207 */ /* 0x000fe40000000000 */
[----:B------:R-:W-:-:S02]  /*3070*/  SEL R40, R33, R34, P0 ;  /* 0x0000002221287207 */ /* 0x000fc40000000000 */
[----:B------:R-:W-:Y:S02]  /*3080*/  ISETP.GT.U32.AND.EX P0, PT, R32, R31, PT, P1 ;  /* 0x0000001f2000720c */ /* 0x000fe40003f04110 */
[----:B------:R-:W-:Y:S02]  /*3090*/  SEL R35, R30, R35, P2 ;  /* 0x000000231e237207 */ /* 0x000fe40001000000 */
[----:B------:R-:W-:Y:S02]  /*30a0*/  SEL R34, R33, R34, P2 ;  /* 0x0000002221227207 */ /* 0x000fe40001000000 */
[CC--:B------:R-:W-:Y:S02]  /*30b0*/  ISETP.GT.U32.AND P1, PT, R26.reuse, R39.reuse, PT ;  /* 0x000000271a00720c */ /* 0x0c0fe40003f24070 */
[----:B------:R-:W-:Y:S02]  /*30c0*/  ISETP.LT.U32.AND P2, PT, R26, R39, PT ;  /* 0x000000271a00720c */ /* 0x000fe40003f41070 */
[----:B------:R-:W-:-:S02]  /*30d0*/  ISETP.LT.U32.AND.EX P3, PT, R32, R31, PT, P3 ;  /* 0x0000001f2000720c */ /* 0x000fc40003f61130 */
[CC--:B------:R-:W-:Y:S02]  /*30e0*/  ISETP.GT.U32.AND.EX P1, PT, R38.reuse, R13.reuse, PT, P1 ;  /* 0x0000000d2600720c */ /* 0x0c0fe40003f24110 */
[----:B------:R-:W-:Y:S02]  /*30f0*/  ISETP.LT.U32.AND.EX P2, PT, R38, R13, PT, P2 ;  /* 0x0000000d2600720c */ /* 0x000fe40003f41120 */
[----:B------:R-:W-:Y:S02]  /*3100*/  SEL R30, R25, R28, P3 ;  /* 0x0000001c191e7207 */ /* 0x000fe40001800000 */
[----:B------:R-:W-:Y:S02]  /*3110*/  ISETP.LT.U32.AND P4, PT, R15, R36, PT ;  /* 0x000000240f00720c */ /* 0x000fe40003f81070 */
[----:B------:R-:W-:Y:S02]  /*3120*/  SEL R28, R25, R28, P0 ;  /* 0x0000001c191c7207 */ /* 0x000fe40000000000 */
[----:B------:R-:W-:-:S02]  /*3130*/  SEL R24, R26, R39, P1 ;  /* 0x000000271a187207 */ /* 0x000fc40000800000 */
[----:B------:R-:W-:Y:S02]  /*3140*/  SEL R25, R38, R13, P1 ;  /* 0x0000000d26197207 */ /* 0x000fe40000800000 */
[----:B------:R-:W-:Y:S02]  /*3150*/  SEL R23, R32, R31, P3 ;  /* 0x0000001f20177207 */ /* 0x000fe40001800000 */
[----:B------:R-:W-:Y:S02]  /*3160*/  SEL R39, R26, R39, P2 ;  /* 0x000000271a277207 */ /* 0x000fe40001000000 */
[----:B------:R-:W-:Y:S02]  /*3170*/  SEL R13, R38, R13, P2 ;  /* 0x0000000d260d7207 */ /* 0x000fe40001000000 */
[----:B------:R-:W-:Y:S02]  /*3180*/  ISETP.GT.U32.AND P3, PT, R15, R36, PT ;  /* 0x000000240f00720c */ /* 0x000fe40003f64070 */
[----:B------:R-:W-:-:S02]  /*3190*/  ISETP.LT.U32.AND.EX P2, PT, R40, R37, PT, P4 ;  /* 0x000000252800720c */ /* 0x000fc40003f41140 */
[----:B------:R-:W-:Y:S02]  /*31a0*/  ISETP.GT.U32.AND P4, PT, R30, R35, PT ;  /* 0x000000231e00720c */ /* 0x000fe40003f84070 */
[----:B------:R-:W-:Y:S02]  /*31b0*/  SEL R31, R32, R31, P0 ;  /* 0x0000001f201f7207 */ /* 0x000fe40000000000 */
[----:B------:R-:W-:Y:S02]  /*31c0*/  ISETP.LT.U32.AND P5, PT, R30, R35, PT ;  /* 0x000000231e00720c */ /* 0x000fe40003fa1070 */
[----:B------:R-:W-:Y:S02]  /*31d0*/  ISETP.GE.U32.AND P0, PT, R26, R14, PT ;  /* 0x0000000e1a00720c */ /* 0x000fe40003f06070 */
[----:B------:R-:W-:Y:S02]  /*31e0*/  ISETP.GT.U32.AND.EX P1, PT, R40, R37, PT, P3 ;  /* 0x000000252800720c */ /* 0x000fe40003f24130 */
[----:B------:R-:W-:-:S02]  /*31f0*/  ISETP.GT.U32.AND.EX P4, PT, R23, R34, PT, P4 ;  /* 0x000000221700720c */ /* 0x000fc40003f84140 */
[----:B------:R-:W-:Y:S02]  /*3200*/  ISETP.GT.U32.AND P3, PT, R35, R28, PT ;  /* 0x0000001c2300720c */ /* 0x000fe40003f64070 */
[----:B------:R-:W-:Y:S02]  /*3210*/  ISETP.LT.U32.AND.EX P5, PT, R23, R34, PT, P5 ;  /* 0x000000221700720c */ /* 0x000fe40003fa1150 */
[----:B------:R-:W-:Y:S02]  /*3220*/  ISETP.GE.U32.AND.EX P0, PT, R38, R12, PT, P0 ;  /* 0x0000000c2600720c */ /* 0x000fe40003f06100 */
[CC--:B------:R-:W-:Y:S02]  /*3230*/  SEL R33, R15.reuse, R36.reuse, P2 ;  /* 0x000000240f217207 */ /* 0x0c0fe40001000000 */
[----:B------:R-:W-:Y:S02]  /*3240*/  SEL R26, R15, R36, P1 ;  /* 0x000000240f1a7207 */ /* 0x000fe40000800000 */
[----:B------:R-:W-:-:S02]  /*3250*/  SEL R15, R30, R35, P4 ;  /* 0x000000231e0f7207 */ /* 0x000fc40002000000 */
[----:B------:R-:W-:Y:S02]  /*3260*/  SEL R27, R40, R37, P1 ;  /* 0x00000025281b7207 */ /* 0x000fe40000800000 */
[----:B------:R-:W-:Y:S02]  /*3270*/  SEL R35, R30, R35, P5 ;  /* 0x000000231e237207 */ /* 0x000fe40002800000 */
[----:B------:R-:W-:Y:S02]  /*3280*/  ISETP.GT.U32.AND.EX P3, PT, R34, R31, PT, P3 ;  /* 0x0000001f2200720c */ /* 0x000fe40003f64130 */
[CC--:B------:R-:W-:Y:S02]  /*3290*/  SEL R36, R23.reuse, R34.reuse, P4 ;  /* 0x0000002217247207 */ /* 0x0c0fe40002000000 */
[----:B------:R-:W-:Y:S02]  /*32a0*/  SEL R32, R40, R37, P2 ;  /* 0x0000002528207207 */ /* 0x000fe40001000000 */
[----:B------:R-:W-:-:S02]  /*32b0*/  SEL R34, R23, R34, P5 ;  /* 0x0000002217227207 */ /* 0x000fc40002800000 */
[----:B------:R-:W-:Y:S02]  /*32c0*/  SEL R30, R12, R13, !P0 ;  /* 0x0000000d0c1e7207 */ /* 0x000fe40004000000 */
[----:B------:R-:W-:Y:S02]  /*32d0*/  ISETP.LT.U32.AND P1, PT, R33, R24, PT ;  /* 0x000000182100720c */ /* 0x000fe40003f21070 */
[----:B------:R-:W-:Y:S02]  /*32e0*/  SEL R29, R14, R39, !P0 ;  /* 0x000000270e1d7207 */ /* 0x000fe40004000000 */
[----:B------:R-:W-:Y:S02]  /*32f0*/  SEL R23, R39, R14, !P0 ;  /* 0x0000000e27177207 */ /* 0x000fe40004000000 */
[----:B------:R-:W-:Y:S02]  /*3300*/  SEL R13, R13, R12, !P0 ;  /* 0x0000000c0d0d7207 */ /* 0x000fe40004000000 */
[----:B------:R-:W-:-:S02]  /*3310*/  ISETP.GT.U32.AND P0, PT, R33, R24, PT ;  /* 0x000000182100720c */ /* 0x000fc40003f04070 */
[----:B------:R-:W-:Y:S02]  /*3320*/  SEL R14, R15, R28, P3 ;  /* 0x0000001c0f0e7207 */ /* 0x000fe40001800000 */
[----:B------:R-:W-:Y:S02]  /*3330*/  ISETP.LT.U32.AND.EX P1, PT, R32, R25, PT, P1 ;  /* 0x000000192000720c */ /* 0x000fe40003f21110 */
[----:B------:R-:W-:Y:S02]  /*3340*/  SEL R28, R28, R15, P3 ;  /* 0x0000000f1c1c7207 */ /* 0x000fe40001800000 */
[----:B------:R-:W-:Y:S02]  /*3350*/  SEL R15, R36, R31, P3 ;  /* 0x0000001f240f7207 */ /* 0x000fe40001800000 */
[----:B------:R-:W-:Y:S02]  /*3360*/  ISETP.GT.U32.AND.EX P0, PT, R32, R25, PT, P0 ;  /* 0x000000192000720c */ /* 0x000fe40003f04100 */
[----:B------:R-:W-:-:S02]  /*3370*/  SEL R31, R31, R36, P3 ;  /* 0x000000241f1f7207 */ /* 0x000fc40001800000 */
[CC--:B------:R-:W-:Y:S02]  /*3380*/  ISETP.GT.U32.AND P2, PT, R35.reuse, R26.reuse, PT ;  /* 0x0000001a2300720c */ /* 0x0c0fe40003f44070 */
[----:B------:R-:W-:Y:S02]  /*3390*/  ISETP.LT.U32.AND P3, PT, R35, R26, PT ;  /* 0x0000001a2300720c */ /* 0x000fe40003f61070 */
[CC--:B------:R-:W-:Y:S02]  /*33a0*/  SEL R38, R33.reuse, R24.reuse, P1 ;  /* 0x0000001821267207 */ /* 0x0c0fe40000800000 */
[----:B------:R-:W-:Y:S02]  /*33b0*/  SEL R12, R33, R24, P0 ;  /* 0x00000018210c7207 */ /* 0x000fe40000000000 */
[----:B------:R-:W-:Y:S02]  /*33c0*/  ISETP.GT.U32.AND.EX P2, PT, R34, R27, PT, P2 ;  /* 0x0000001b2200720c */ /* 0x000fe40003f44120 */
[----:B------:R-:W-:-:S02]  /*33d0*/  SEL R24, R32, R25, P0 ;  /* 0x0000001920187207 */ /* 0x000fc40000000000 */
[----:B------:R-:W-:Y:S02]  /*33e0*/  ISETP.LT.U32.AND.EX P3, PT, R34, R27, PT, P3 ;  /* 0x0000001b2200720c */ /* 0x000fe40003f61130 */
[----:B------:R-:W-:Y:S02]  /*33f0*/  SEL R37, R32, R25, P1 ;  /* 0x0000001920257207 */ /* 0x000fe40000800000 */
[CC--:B------:R-:W-:Y:S02]  /*3400*/  ISETP.GT.U32.AND P0, PT, R38.reuse, R29.reuse, PT ;  /* 0x0000001d2600720c */ /* 0x0c0fe40003f04070 */
[----:B------:R-:W-:Y:S02]  /*3410*/  ISETP.LT.U32.AND P1, PT, R38, R29, PT ;  /* 0x0000001d2600720c */ /* 0x000fe40003f21070 */
[CC--:B------:R-:W-:Y:S02]  /*3420*/  SEL R33, R35.reuse, R26.reuse, P2 ;  /* 0x0000001a23217207 */ /* 0x0c0fe40001000000 */
[----:B------:R-:W-:-:S02]  /*3430*/  SEL R35, R35, R26, P3 ;  /* 0x0000001a23237207 */ /* 0x000fc40001800000 */
[CC--:B------:R-:W-:Y:S02]  /*3440*/  ISETP.GT.U32.AND.EX P0, PT, R37.reuse, R30.reuse, PT, P0 ;  /* 0x0000001e2500720c */ /* 0x0c0fe40003f04100 */
[----:B------:R-:W-:Y:S02]  /*3450*/  ISETP.LT.U32.AND.EX P1, PT, R37, R30, PT, P1 ;  /* 0x0000001e2500720c */ /* 0x000fe40003f21110 */
[CC--:B------:R-:W-:Y:S02]  /*3460*/  SEL R26, R34.reuse, R27.reuse, P2 ;  /* 0x0000001b221a7207 */ /* 0x0c0fe40001000000 */
[----:B------:R-:W-:Y:S02]  /*3470*/  SEL R27, R34, R27, P3 ;  /* 0x0000001b221b7207 */ /* 0x000fe40001800000 */
[----:B------:R-:W-:Y:S02]  /*3480*/  ISETP.GT.U32.AND P2, PT, R35, R12, PT ;  /* 0x0000000c2300720c */ /* 0x000fe40003f44070 */
[----:B------:R-:W-:-:S02]  /*3490*/  SEL R25, R38, R29, P0 ;  /* 0x0000001d26197207 */ /* 0x000fc40000000000 */
[----:B------:R-:W-:Y:S02]  /*34a0*/  ISETP.LT.U32.AND P3, PT, R35, R12, PT ;  /* 0x0000000c2300720c */ /* 0x000fe40003f61070 */
[----:B------:R-:W-:Y:S02]  /*34b0*/  SEL R38, R38, R29, P1 ;  /* 0x0000001d26267207 */ /* 0x000fe40000800000 */
[CC--:B------:R-:W-:Y:S02]  /*34c0*/  SEL R29, R37.reuse, R30.reuse, P0 ;  /* 0x0000001e251d7207 */ /* 0x0c0fe40000000000 */
[----:B------:R-:W-:Y:S02]  /*34d0*/  SEL R40, R37, R30, P1 ;  /* 0x0000001e25287207 */ /* 0x000fe40000800000 */
[----:B------:R-:W-:Y:S02]  /*34e0*/  ISETP.GT.U32.AND P0, PT, R28, R33, PT ;  /* 0x000000211c00720c */ /* 0x000fe40003f04070 */
[----:B------:R-:W-:-:S02]  /*34f0*/  ISETP.GT.U32.AND.EX P2, PT, R27, R24, PT, P2 ;  /* 0x000000181b00720c */ /* 0x000fc40003f44120 */
[----:B------:R-:W-:Y:S02]  /*3500*/  ISETP.LT.U32.AND P1, PT, R28, R33, PT ;  /* 0x000000211c00720c */ /* 0x000fe40003f21070 */
[----:B------:R-:W-:Y:S02]  /*3510*/  ISETP.LT.U32.AND.EX P3, PT, R27, R24, PT, P3 ;  /* 0x000000181b00720c */ /* 0x000fe40003f61130 */
[----:B------:R-:W-:Y:S02]  /*3520*/  ISETP.GT.U32.AND.EX P0, PT, R31, R26, PT, P0 ;  /* 0x0000001a1f00720c */ /* 0x000fe40003f04100 */
[----:B------:R-:W-:Y:S02]  /*3530*/  SEL R32, R35, R12, P2 ;  /* 0x0000000c23207207 */ /* 0x000fe40001000000 */
[----:B------:R-:W-:Y:S02]  /*3540*/  SEL R30, R27, R24, P2 ;  /* 0x000000181b1e7207 */ /* 0x000fe40001000000 */
[----:B------:R-:W-:-:S02]  /*3550*/  ISETP.LT.U32.AND.EX P1, PT, R31, R26, PT, P1 ;  /* 0x0000001a1f00720c */ /* 0x000fc40003f21110 */
[----:B------:R-:W-:Y:S02]  /*3560*/  SEL R36, R35, R12, P3 ;  /* 0x0000000c23247207 */ /* 0x000fe40001800000 */
[----:B------:R-:W-:Y:S02]  /*3570*/  SEL R34, R27, R24, P3 ;  /* 0x000000181b227207 */ /* 0x000fe40001800000 */
[CC--:B------:R-:W-:Y:S02]  /*3580*/  ISETP.GT.U32.AND P2, PT, R38.reuse, R23.reuse, PT ;  /* 0x000000172600720c */ /* 0x0c0fe40003f44070 */
[----:B------:R-:W-:Y:S02]  /*3590*/  ISETP.LT.U32.AND P3, PT, R38, R23, PT ;  /* 0x000000172600720c */ /* 0x000fe40003f61070 */
[CC--:B------:R-:W-:Y:S02]  /*35a0*/  SEL R27, R28.reuse, R33.reuse, P0 ;  /* 0x000000211c1b7207 */ /* 0x0c0fe40000000000 */
[----:B------:R-:W-:-:S02]  /*35b0*/  SEL R33, R28, R33, P1 ;  /* 0x000000211c217207 */ /* 0x000fc40000800000 */
[CC--:B------:R-:W-:Y:S02]  /*35c0*/  ISETP.GT.U32.AND.EX P2, PT, R40.reuse, R13.reuse, PT, P2 ;  /* 0x0000000d2800720c */ /* 0x0c0fe40003f44120 */
[CC--:B------:R-:W-:Y:S02]  /*35d0*/  SEL R28, R31.reuse, R26.reuse, P0 ;  /* 0x0000001a1f1c7207 */ /* 0x0c0fe40000000000 */
[----:B------:R-:W-:Y:S02]  /*35e0*/  SEL R39, R31, R26, P1 ;  /* 0x0000001a1f277207 */ /* 0x000fe40000800000 */
[----:B------:R-:W-:Y:S02]  /*35f0*/  ISETP.LT.U32.AND.EX P3, PT, R40, R13, PT, P3 ;  /* 0x0000000d2800720c */ /* 0x000fe40003f61130 */
[CC--:B------:R-:W-:Y:S02]  /*3600*/  ISETP.GT.U32.AND P1, PT, R36.reuse, R25.reuse, PT ;  /* 0x000000192400720c */ /* 0x0c0fe40003f24070 */
[----:B------:R-:W-:-:S02]  /*3610*/  ISETP.LT.U32.AND P0, PT, R36, R25, PT ;  /* 0x000000192400720c */ /* 0x000fc40003f01070 */
[----:B------:R-:W-:Y:S02]  /*3620*/  SEL R31, R38, R23, P2 ;  /* 0x00000017261f7207 */ /* 0x000fe40001000000 */
[----:B------:R-:W-:Y:S02]  /*3630*/  SEL R24, R40, R13, P2 ;  /* 0x0000000d28187207 */ /* 0x000fe40001000000 */
[----:B------:R-:W-:Y:S02]  /*3640*/  SEL R12, R38, R23, P3 ;  /* 0x00000017260c7207 */ /* 0x000fe40001800000 */
[----:B------:R-:W-:Y:S02]  /*3650*/  SEL R13, R40, R13, P3 ;  /* 0x0000000d280d7207 */ /* 0x000fe40001800000 */
[CC--:B------:R-:W-:Y:S02]  /*3660*/  ISETP.GT.U32.AND.EX P1, PT, R34.reuse, R29.reuse, PT, P1 ;  /* 0x0000001d2200720c */ /* 0x0c0fe40003f24110 */
[----:B------:R-:W-:-:S02]  /*3670*/  ISETP.LT.U32.AND.EX P2, PT, R34, R29, PT, P0 ;  /* 0x0000001d2200720c */ /* 0x000fc40003f41100 */
[CC--:B------:R-:W-:Y:S02]  /*3680*/  ISETP.GT.U32.AND P0, PT, R33.reuse, R32.reuse, PT ;  /* 0x000000202100720c */ /* 0x0c0fe40003f04070 */
[----:B------:R-:W-:Y:S02]  /*3690*/  ISETP.LT.U32.AND P3, PT, R33, R32, PT ;  /* 0x000000202100720c */ /* 0x000fe40003f61070 */
[CC--:B------:R-:W-:Y:S02]  /*36a0*/  SEL R26, R36.reuse, R25.reuse, P1 ;  /* 0x00000019241a7207 */ /* 0x0c0fe40000800000 */
[----:B------:R-:W-:Y:S02]  /*36b0*/  SEL R36, R36, R25, P2 ;  /* 0x0000001924247207 */ /* 0x000fe40001000000 */
[CC--:B------:R-:W-:Y:S02]  /*36c0*/  ISETP.GT.U32.AND.EX P0, PT, R39.reuse, R30.reuse, PT, P0 ;  /* 0x0000001e2700720c */ /* 0x0c0fe40003f04100 */
[----:B------:R-:W-:-:S02]  /*36d0*/  ISETP.LT.U32.AND.EX P3, PT, R39, R30, PT, P3 ;  /* 0x0000001e2700720c */ /* 0x000fc40003f61130 */
[CC--:B------:R-:W-:Y:S02]  /*36e0*/  SEL R25, R34.reuse, R29.reuse, P1 ;  /* 0x0000001d22197207 */ /* 0x0c0fe40000800000 */
[----:B------:R-:W-:Y:S02]  /*36f0*/  SEL R37, R34, R29, P2 ;  /* 0x0000001d22257207 */ /* 0x000fe40001000000 */
[CC--:B------:R-:W-:Y:S02]  /*3700*/  ISETP.GT.U32.AND P1, PT, R14.reuse, R27.reuse, PT ;  /* 0x0000001b0e00720c */ /* 0x0c0fe40003f24070 */
[----:B------:R-:W-:Y:S02]  /*3710*/  ISETP.LT.U32.AND P2, PT, R14, R27, PT ;  /* 0x0000001b0e00720c */ /* 0x000fe40003f41070 */
[CC--:B------:R-:W-:Y:S02]  /*3720*/  SEL R29, R33.reuse, R32.reuse, P0 ;  /* 0x00000020211d7207 */ /* 0x0c0fe40000000000 */
[----:B------:R-:W-:-:S02]  /*3730*/  SEL R35, R33, R32, P3 ;  /* 0x0000002021237207 */ /* 0x000fc40001800000 */
[----:B------:R-:W-:Y:S02]  /*3740*/  SEL R32, R39, R30, P0 ;  /* 0x0000001e27207207 */ /* 0x000fe40000000000 */
[CC--:B------:R-:W-:Y:S02]  /*3750*/  ISETP.GT.U32.AND.EX P1, PT, R15.reuse, R28.reuse, PT, P1 ;  /* 0x0000001c0f00720c */ /* 0x0c0fe40003f24110 */
[----:B------:R-:W-:Y:S02]  /*3760*/  ISETP.LT.U32.AND.EX P0, PT, R15, R28, PT, P2 ;  /* 0x0000001c0f00720c */ /* 0x000fe40003f01120 */
[----:B------:R-:W-:Y:S02]  /*3770*/  SEL R38, R39, R30, P3 ;  /* 0x0000001e27267207 */ /* 0x000fe40001800000 */
[CC--:B------:R-:W-:Y:S02]  /*3780*/  ISETP.GT.U32.AND P2, PT, R36.reuse, R31.reuse, PT ;  /* 0x0000001f2400720c */ /* 0x0c0fe40003f44070 */
[----:B------:R-:W-:-:S02]  /*3790*/  ISETP.LT.U32.AND P3, PT, R36, R31, PT ;  /* 0x0000001f2400720c */ /* 0x000fc40003f61070 */
[CC--:B------:R-:W-:Y:S02]  /*37a0*/  SEL R30, R14.reuse, R27.reuse, P1 ;  /* 0x0000001b0e1e7207 */ /* 0x0c0fe40000800000 */
[----:B------:R-:W-:Y:S02]  /*37b0*/  SEL R33, R15, R28, P1 ;  /* 0x0000001c0f217207 */ /* 0x000fe40000800000 */
[CC--:B------:R-:W-:Y:S02]  /*37c0*/  ISETP.GT.U32.AND.EX P1, PT, R37.reuse, R24.reuse, PT, P2 ;  /* 0x000000182500720c */ /* 0x0c0fe40003f24120 */
[----:B------:R-:W-:Y:S02]  /*37d0*/  ISETP.LT.U32.AND.EX P2, PT, R37, R24, PT, P3 ;  /* 0x000000182500720c */ /* 0x000fe40003f41130 */
[----:B------:R-:W-:Y:S02]  /*37e0*/  ISETP.GT.U32.AND P3, PT, R35, R26, PT ;  /* 0x0000001a2300720c */ /* 0x000fe40003f64070 */
[----:B------:R-:W-:-:S02]  /*37f0*/  SEL R34, R14, R27, P0 ;  /* 0x0000001b0e227207 */ /* 0x000fc40000000000 */
[----:B------:R-:W-:Y:S02]  /*3800*/  ISETP.LT.U32.AND P4, PT, R35, R26, PT ;  /* 0x0000001a2300720c */ /* 0x000fe40003f81070 */
[----:B------:R-:W-:Y:S02]  /*3810*/  SEL R27, R15, R28, P0 ;  /* 0x0000001c0f1b7207 */ /* 0x000fe40000000000 */
[CC--:B------:R-:W-:Y:S02]  /*3820*/  SEL R28, R36.reuse, R31.reuse, P1 ;  /* 0x0000001f241c7207 */ /* 0x0c0fe40000800000 */
[CC--:B------:R-:W-:Y:S02]  /*3830*/  SEL R23, R37.reuse, R24.reuse, P1 ;  /* 0x0000001825177207 */ /* 0x0c0fe40000800000 */
[----:B------:R-:W-:Y:S02]  /*3840*/  SEL R15, R36, R31, P2 ;  /* 0x0000001f240f7207 */ /* 0x000fe40001000000 */
[----:B------:R-:W-:-:S02]  /*3850*/  SEL R14, R37, R24, P2 ;  /* 0x00000018250e7207 */ /* 0x000fc40001000000 */
[CC--:B------:R-:W-:Y:S02]  /*3860*/  ISETP.GT.U32.AND.EX P1, PT, R38.reuse, R25.reuse, PT, P3 ;  /* 0x000000192600720c */ /* 0x0c0fe40003f24130 */
[----:B------:R-:W-:Y:S02]  /*3870*/  ISETP.LT.U32.AND.EX P2, PT, R38, R25, PT, P4 ;  /* 0x000000192600720c */ /* 0x000fe40003f41140 */
[CC--:B------:R-:W-:Y:S02]  /*3880*/  ISETP.GT.U32.AND P4, PT, R34.reuse, R29.reuse, PT ;  /* 0x0000001d2200720c */ /* 0x0c0fe40003f84070 */
[----:B------:R-:W-:Y:S02]  /*3890*/  ISETP.LT.U32.AND P5, PT, R34, R29, PT ;  /* 0x0000001d2200720c */ /* 0x000fe40003fa1070 */
[CC--:B------:R-:W-:Y:S02]  /*38a0*/  SEL R24, R35.reuse, R26.reuse, P1 ;  /* 0x0000001a23187207 */ /* 0x0c0fe40000800000 */
[----:B------:R-:W-:-:S02]  /*38b0*/  SEL R35, R35, R26, P2 ;  /* 0x0000001a23237207 */ /* 0x000fc40001000000 */
[CC--:B------:R-:W-:Y:S02]  /*38c0*/  ISETP.GT.U32.AND.EX P4, PT, R27.reuse, R32.reuse, PT, P4 ;  /* 0x000000201b00720c */ /* 0x0c0fe40003f84140 */
[----:B------:R-:W-:Y:S02]  /*38d0*/  ISETP.LT.U32.AND.EX P5, PT, R27, R32, PT, P5 ;  /* 0x000000201b00720c */ /* 0x000fe40003fa1150 */
[CC--:B------:R-:W-:Y:S02]  /*38e0*/  SEL R26, R38.reuse, R25.reuse, P1 ;  /* 0x00000019261a7207 */ /* 0x0c0fe40000800000 */
[----:B------:R-:W-:Y:S02]  /*38f0*/  ISETP.GT.U32.AND P3, PT, R29, R30, PT ;  /* 0x0000001e1d00720c */ /* 0x000fe40003f64070 */
[----:B------:R-:W-:Y:S02]  /*3900*/  SEL R38, R38, R25, P2 ;  /* 0x0000001926267207 */ /* 0x000fe40001000000 */
[----:B------:R-:W-:-:S02]  /*3910*/  ISETP.GT.U32.AND P1, PT, R35, R28, PT ;  /* 0x0000001c2300720c */ /* 0x000fc40003f24070 */
[-C--:B------:R-:W-:Y:S02]  /*3920*/  SEL R31, R34, R29.reuse, P4 ;  /* 0x0000001d221f7207 */ /* 0x080fe40002000000 */
[----:B------:R-:W-:Y:S02]  /*3930*/  ISETP.GE.U32.AND P0, PT, R36, R12, PT ;  /* 0x0000000c2400720c */ /* 0x000fe40003f06070 */
[----:B------:R-:W-:Y:S02]  /*3940*/  SEL R29, R34, R29, P5 ;  /* 0x0000001d221d7207 */ /* 0x000fe40002800000 */
[----:B------:R-:W-:Y:S02]  /*3950*/  ISETP.GT.U32.AND.EX P3, PT, R32, R33, PT, P3 ;  /* 0x000000212000720c */ /* 0x000fe40003f64130 */
[----:B------:R-:W-:Y:S02]  /*3960*/  SEL R34, R27, R32, P4 ;  /* 0x000000201b227207 */ /* 0x000fe40002000000 */
[----:B------:R-:W-:-:S02]  /*3970*/  ISETP.GT.U32.AND.EX P1, PT, R38, R23, PT, P1 ;  /* 0x000000172600720c */ /* 0x000fc40003f24110 */
[----:B------:R-:W-:Y:S02]  /*3980*/  ISETP.LT.U32.AND P2, PT, R35, R28, PT ;  /* 0x0000001c2300720c */ /* 0x000fe40003f41070 */
[----:B------:R-:W-:Y:S02]  /*3990*/  ISETP.GE.U32.AND.EX P0, PT, R37, R13, PT, P0 ;  /* 0x0000000d2500720c */ /* 0x000fe40003f06100 */
[----:B------:R-:W-:Y:S02]  /*39a0*/  SEL R27, R27, R32, P5 ;  /* 0x000000201b1b7207 */ /* 0x000fe40002800000 */
[----:B------:R-:W-:Y:S02]  /*39b0*/  SEL R25, R31, R30, P3 ;  /* 0x0000001e1f197207 */ /* 0x000fe40001800000 */
[----:B------:R-:W-:Y:S02]  /*39c0*/  SEL R32, R34, R33, P3 ;  /* 0x0000002122207207 */ /* 0x000fe40001800000 */
[----:B------:R-:W-:-:S02]  /*39d0*/  SEL R36, R35, R28, P1 ;  /* 0x0000001c23247207 */ /* 0x000fc40000800000 */
[----:B------:R-:W-:Y:S02]  /*39e0*/  SEL R37, R38, R23, P1 ;  /* 0x0000001726257207 */ /* 0x000fe40000800000 */
[----:B------:R-:W-:Y:S02]  /*39f0*/  SEL R30, R30, R31, P3 ;  /* 0x0000001f1e1e7207 */ /* 0x000fe40001800000 */
[----:B------:R-:W-:Y:S02]  /*3a00*/  ISETP.LT.U32.AND.EX P2, PT, R38, R23, PT, P2 ;  /* 0x000000172600720c */ /* 0x000fe40003f41120 */
[----:B------:R-:W-:Y:S02]  /*3a10*/  SEL R33, R33, R34, P3 ;  /* 0x0000002221217207 */ /* 0x000fe40001800000 */
[CC--:B------:R-:W-:Y:S02]  /*3a20*/  ISETP.GT.U32.AND P1, PT, R29.reuse, R24.reuse, PT ;  /* 0x000000181d00720c */ /* 0x0c0fe40003f24070 */
[----:B------:R-:W-:-:S02]  /*3a30*/  ISETP.LT.U32.AND P3, PT, R29, R24, PT ;  /* 0x000000181d00720c */ /* 0x000fc40003f61070 */
[----:B------:R-:W-:Y:S02]  /*3a40*/  SEL R28, R35, R28, P2 ;  /* 0x0000001c231c7207 */ /* 0x000fe40001000000 */
[----:B------:R-:W-:Y:S02]  /*3a50*/  SEL R39, R12, R15, !P0 ;  /* 0x0000000f0c277207 */ /* 0x000fe40004000000 */
[CC--:B------:R-:W-:Y:S02]  /*3a60*/  ISETP.GT.U32.AND.EX P1, PT, R27.reuse, R26.reuse, PT, P1 ;  /* 0x0000001a1b00720c */ /* 0x0c0fe40003f24110 */
[----:B------:R-:W-:Y:S02]  /*3a70*/  ISETP.LT.U32.AND.EX P3, PT, R27, R26, PT, P3 ;  /* 0x0000001a1b00720c */ /* 0x000fe40003f61130 */
[----:B------:R-:W-:Y:S02]  /*3a80*/  SEL R38, R38, R23, P2 ;  /* 0x0000001726267207 */ /* 0x000fe40001000000 */
[----:B------:R-:W-:-:S02]  /*3a90*/  SEL R31, R13, R14, !P0 ;  /* 0x0000000e0d1f7207 */ /* 0x000fc40004000000 */
[CC--:B------:R-:W-:Y:S02]  /*3aa0*/  ISETP.GT.U32.AND P2, PT, R28.reuse, R39.reuse, PT ;  /* 0x000000271c00720c */ /* 0x0c0fe40003f44070 */
[CC--:B------:R-:W-:Y:S02]  /*3ab0*/  SEL R23, R29.reuse, R24.reuse, P1 ;  /* 0x000000181d177207 */ /* 0x0c0fe40000800000 */
[----:B------:R-:W-:Y:S02]  /*3ac0*/  SEL R29, R29, R24, P3 ;  /* 0x000000181d1d7207 */ /* 0x000fe40001800000 */
[----:B------:R-:W-:Y:S02]  /*3ad0*/  ISETP.LT.U32.AND P4, PT, R28, R39, PT ;  /* 0x000000271c00720c */ /* 0x000fe40003f81070 */
[----:B------:R-:W-:Y:S02]  /*3ae0*/  SEL R24, R27, R26, P1 ;  /* 0x0000001a1b187207 */ /* 0x000fe40000800000 */
[----:B------:R-:W-:-:S02]  /*3af0*/  ISETP.GT.U32.AND.EX P2, PT, R38, R31, PT, P2 ;  /* 0x0000001f2600720c */ /* 0x000fc40003f44120 */
[----:B------:R-:W-:Y:S02]  /*3b00*/  SEL R26, R27, R26, P3 ;  /* 0x0000001a1b1a7207 */ /* 0x000fe40001800000 */
[----:B------:R-:W-:Y:S02]  /*3b10*/  ISETP.LT.U32.AND P3, PT, R29, R36, PT ;  /* 0x000000241d00720c */ /* 0x000fe40003f61070 */
[----:B------:R-:W-:Y:S02]  /*3b20*/  ISETP.LT.U32.AND.EX P4, PT, R38, R31, PT, P4 ;  /* 0x0000001f2600720c */ /* 0x000fe40003f81140 */
[----:B------:R-:W-:Y:S02]  /*3b30*/  SEL R43, R28, R39, P2 ;  /* 0x000000271c2b7207 */ /* 0x000fe40001000000 */
[----:B------:R-:W-:Y:S02]  /*3b40*/  SEL R40, R38, R31, P2 ;  /* 0x0000001f26287207 */ /* 0x000fe40001000000 */
[----:B------:R-:W-:-:S02]  /*3b50*/  ISETP.LT.U32.AND.EX P2, PT, R26, R37, PT, P3 ;  /* 0x000000251a00720c */ /* 0x000fc40003f41130 */
[----:B------:R-:W-:Y:S02]  /*3b60*/  SEL R39, R28, R39, P4 ;  /* 0x000000271c277207 */ /* 0x000fe40002000000 */
[----:B------:R-:W-:Y:S02]  /*3b70*/  ISETP.GT.U32.AND P1, PT, R29, R36, PT ;  /* 0x000000241d00720c */ /* 0x000fe40003f24070 */
[----:B------:R-:W-:Y:S02]  /*3b80*/  SEL R38, R38, R31, P4 ;  /* 0x0000001f26267207 */ /* 0x000fe40002000000 */
[CC--:B------:R-:W-:Y:S02]  /*3b90*/  ISETP.GT.U32.AND P3, PT, R30.reuse, R23.reuse, PT ;  /* 0x000000171e00720c */ /* 0x0c0fe40003f64070 */
[----:B------:R-:W-:Y:S02]  /*3ba0*/  ISETP.LT.U32.AND P4, PT, R30, R23, PT ;  /* 0x000000171e00720c */ /* 0x000fe40003f81070 */
[----:B------:R-:W-:-:S02]  /*3bb0*/  ISETP.GT.U32.AND.EX P1, PT, R26, R37, PT, P1 ;  /* 0x000000251a00720c */ /* 0x000fc40003f24110 */
[CC--:B------:R-:W-:Y:S02]  /*3bc0*/  ISETP.GT.U32.AND.EX P3, PT, R33.reuse, R24.reuse, PT, P3 ;  /* 0x000000182100720c */ /* 0x0c0fe40003f64130 */
[----:B------:R-:W-:Y:S02]  /*3bd0*/  ISETP.LT.U32.AND.EX P4, PT, R33, R24, PT, P4 ;  /* 0x000000182100720c */ /* 0x000fe40003f81140 */
[----:B------:R-:W-:Y:S02]  /*3be0*/  SEL R35, R29, R36, P1 ;  /* 0x000000241d237207 */ /* 0x000fe40000800000 */
[----:B------:R-:W-:Y:S02]  /*3bf0*/  SEL R34, R26, R37, P1 ;  /* 0x000000251a227207 */ /* 0x000fe40000800000 */
[----:B------:R-:W-:Y:S02]  /*3c00*/  SEL R28, R30, R23, P3 ;  /* 0x000000171e1c7207 */ /* 0x000fe40001800000 */
[----:B------:R-:W-:-:S02]  /*3c10*/  SEL R31, R33, R24, P3 ;  /* 0x00000018211f7207 */ /* 0x000fc40001800000 */
[----:B------:R-:W-:Y:S02]  /*3c20*/  SEL R36, R29, R36, P2 ;  /* 0x000000241d247207 */ /* 0x000fe40001000000 */
[----:B------:R-:W-:Y:S02]  /*3c30*/  SEL R37, R26, R37, P2 ;  /* 0x000000251a257207 */ /* 0x000fe40001000000 */
[----:B------:R-:W-:Y:S02]  /*3c40*/  SEL R30, R30, R23, P4 ;  /* 0x000000171e1e7207 */ /* 0x000fe40002000000 */
[----:B------:R-:W-:Y:S02]  /*3c50*/  SEL R33, R33, R24, P4 ;  /* 0x0000001821217207 */ /* 0x000fe40002000000 */
[----:B------:R-:W-:Y:S02]  /*3c60*/  SEL R12, R15, R12, !P0 ;  /* 0x0000000c0f0c7207 */ /* 0x000fe40004000000 */
[----:B------:R-:W-:-:S07]  /*3c70*/  SEL R13, R14, R13, !P0 ;  /* 0x0000000d0e0d7207 */ /* 0x000fce0004000000 */
.L_x_480:
[----:B------:R-:W-:Y:S05]  /*3c80*/  BSYNC.RECONVERGENT B0 ;  /* 0x0000000000007941 */ /* 0x000fea0003800200 */
.L_x_479:
[----:B------:R-:W0:Y:S01]  /*3c90*/  S2UR UR5, SR_CgaCtaId ;  /* 0x00000000000579c3 */ /* 0x000e220000008800 */
[----:B------:R-:W-:Y:S01]  /*3ca0*/  UMOV UR4, 0x400 ;  /* 0x0000040000047882 */ /* 0x000fe20000000000 */
[----:B------:R-:W-:Y:S01]  /*3cb0*/  IMAD.MOV.U32 R23, RZ, RZ, 0x2 ;  /* 0x00000002ff177424 */ /* 0x000fe200078e00ff */
[----:B0-----:R-:W-:-:S06]  /*3cc0*/  ULEA UR4, UR5, UR4, 0x18 ;  /* 0x0000000405047291 */ /* 0x001fcc000f8ec0ff */
[----:B------:R-:W-:-:S07]  /*3cd0*/  LEA R27, R22, UR4, 0x6 ;  /* 0x00000004161b7c11 */ /* 0x000fce000f8e30ff */
.L_x_484:
[----:B------:R-:W-:Y:S01]  /*3ce0*/  IMAD.MOV R15, RZ, RZ, -R23 ;  /* 0x000000ffff0f7224 */ /* 0x000fe200078e0a17 */
[----:B------:R-:W-:Y:S04]  /*3cf0*/  BAR.SYNC.DEFER_BLOCKING 0x0 ;  /* 0x0000000000007b1d */ /* 0x000fe80000010000 */
[----:B------:R-:W-:Y:S01]  /*3d00*/  LOP3.LUT R14, R22, R15, RZ, 0xc0, !PT ;  /* 0x0000000f160e7212 */ /* 0x000fe200078ec0ff */
[----:B------:R-:W-:Y:S01]  /*3d10*/  VIADD R15, R23, 0xffffffff ;  /* 0xffffffff170f7836 */ /* 0x000fe20000000000 */
[----:B------:R-:W-:Y:S03]  /*3d20*/  BSSY.RECONVERGENT B0, `(.L_x_481) ;  /* 0x0000038000007945 */ /* 0x000fe60003800200 */
[----:B------:R-:W-:Y:S01]  /*3d30*/  IMAD.SHL.U32 R14, R14, 0x8, RZ ;  /* 0x000000080e0e7824 */ /* 0x000fe200078e00ff */
[----:B------:R-:W-:-:S04]  /*3d40*/  LOP3.LUT R15, R15, R22, RZ, 0xc0, !PT ;  /* 0x000000160f0f7212 */ /* 0x000fc800078ec0ff */
[----:B------:R-:W-:Y:S01]  /*3d50*/  VIMNMX R24, PT, PT, R21, R14, PT ;  /* 0x0000000e15187248 */ /* 0x000fe20003fe0100 */
[----:B------:R-:W-:Y:S02]  /*3d60*/  IMAD.SHL.U32 R42, R15, 0x8, RZ ;  /* 0x000000080f2a7824 */ /* 0x000fe400078e00ff */
[----:B------:R-:W-:Y:S02]  /*3d70*/  IMAD.MOV.U32 R15, RZ, RZ, R38 ;  /* 0x000000ffff0f7224 */ /* 0x000fe400078e0026 */
[----:B------:R-:W-:-:S05]  /*3d80*/  IMAD R26, R23, 0x4, R24 ;  /* 0x00000004171a7824 */ /* 0x000fca00078e0218 */
[----:B------:R-:W-:-:S05]  /*3d90*/  VIMNMX R26, PT, PT, R21, R26, PT ;  /* 0x0000001a151a7248 */ /* 0x000fca0003fe0100 */
[----:B------:R-:W-:-:S05]  /*3da0*/  IMAD R14, R23, 0x4, R26 ;  /* 0x00000004170e7824 */ /* 0x000fca00078e021a */
[C---:B------:R-:W-:Y:S01]  /*3db0*/  VIMNMX R29, PT, PT, R21.reuse, R14, PT ;  /* 0x0000000e151d7248 */ /* 0x040fe20003fe0100 */
[----:B------:R-:W-:Y:S01]  /*3dc0*/  IMAD.MOV.U32 R14, RZ, RZ, R39 ;  /* 0x000000ffff0e7224 */ /* 0x000fe200078e0027 */
[----:B------:R-:W-:-:S03]  /*3dd0*/  VIMNMX R39, PT, PT, R21, R42, PT ;  /* 0x0000002a15277248 */ /* 0x000fc60003fe0100 */
[----:B------:R-:W-:Y:S01]  /*3de0*/  IMAD.IADD R38, R29, 0x1, -R26 ;  /* 0x000000011d267824 */ /* 0x000fe200078e0a1a */
[----:B------:R0:W-:Y:S03]  /*3df0*/  STS.128 [R27], R12 ;  /* 0x0000000c1b007388 */ /* 0x0001e60000000c00 */
[C---:B------:R-:W-:Y:S01]  /*3e00*/  IMAD.IADD R41, R39.reuse, 0x1, -R38 ;  /* 0x0000000127297824 */ /* 0x040fe200078e0a26 */
[----:B------:R-:W-:Y:S02]  /*3e10*/  ISETP.GE.AND P0, PT, R39, R38, PT ;  /* 0x000000262700720c */ /* 0x000fe40003f06270 */
[----:B------:R-:W-:Y:S02]  /*3e20*/  VIADDMNMX R38, R26, -R24, R39, PT ;  /* 0x800000181a267246 */ /* 0x000fe40003800127 */
[----:B------:R-:W-:-:S04]  /*3e30*/  SEL R41, R41, RZ, P0 ;  /* 0x000000ff29297207 */ /* 0x000fc80000000000 */
[----:B------:R-:W-:Y:S01]  /*3e40*/  ISETP.GE.AND P0, PT, R41, R38, PT ;  /* 0x000000262900720c */ /* 0x000fe20003f06270 */
        /* <DEDUP_REMOVED lines=17> */
[----:B0-----:R-:W0:Y:S01]  /*3f60*/  S2R R13, SR_CgaCtaId ;  /* 0x00000000000d7919 */ /* 0x001e220000008800 */
[----:B------:R-:W-:Y:S01]  /*3f70*/  MOV R12, 0x400 ;  /* 0x00000400000c7802 */ /* 0x000fe20000000f00 */
[----:B------:R-:W-:-:S03]  /*3f80*/  IMAD.IADD R28, R39, 0x1, R26 ;  /* 0x00000001271c7824 */ /* 0x000fc600078e021a */
[----:B0-----:R-:W-:-:S07]  /*3f90*/  LEA R30, R13, R12, 0x18 ;  /* 0x0000000c0d1e7211 */ /* 0x001fce00078ec0ff */
.L_x_483:
[----:B------:R-:W-:-:S05]  /*3fa0*/  IMAD.IADD R12, R38, 0x1, -R41 ;  /* 0x00000001260c7824 */ /* 0x000fca00078e0a29 */
[----:B------:R-:W-:-:S04]  /*3fb0*/  LEA.HI R12, R12, R12, RZ, 0x1 ;  /* 0x0000000c0c0c7211 */ /* 0x000fc800078f08ff */
[----:B------:R-:W-:-:S04]  /*3fc0*/  LEA.HI.SX32 R25, R12, R41, 0x1f ;  /* 0x000000290c197211 */ /* 0x000fc800078ffaff */
[----:B------:R-:W-:Y:S01]  /*3fd0*/  LOP3.LUT R13, RZ, R25, RZ, 0x33, !PT ;  /* 0x00000019ff0d7212 */ /* 0x000fe200078e33ff */
[----:B------:R-:W-:-:S04]  /*3fe0*/  IMAD.IADD R12, R24, 0x1, R25 ;  /* 0x00000001180c7824 */ /* 0x000fc800078e0219 */
[----:B------:R-:W-:Y:S02]  /*3ff0*/  IMAD.IADD R13, R28, 0x1, R13 ;  /* 0x000000011c0d7824 */ /* 0x000fe400078e020d */
[--C-:B------:R-:W-:Y:S02]  /*4000*/  IMAD R14, R12, 0x8, R30.reuse ;  /* 0x000000080c0e7824 */ /* 0x100fe400078e021e */
[----:B------:R-:W-:-:S04]  /*4010*/  IMAD R13, R13, 0x8, R30 ;  /* 0x000000080d0d7824 */ /* 0x000fc800078e021e */
        /* <DEDUP_REMOVED lines=8> */
.L_x_482:
[----:B------:R-:W-:Y:S05]  /*40a0*/  BSYNC.RECONVERGENT B0 ;  /* 0x0000000000007941 */ /* 0x000fea0003800200 */
.L_x_481:
[----:B------:R-:W1:Y:S01]  /*40b0*/  S2UR UR5, SR_CgaCtaId ;  /* 0x00000000000579c3 */ /* 0x000e620000008800 */
[----:B------:R-:W-:Y:S01]  /*40c0*/  UMOV UR4, 0x400 ;  /* 0x0000040000047882 */ /* 0x000fe20000000000 */
[----:B------:R-:W-:Y:S01]  /*40d0*/  IMAD.IADD R33, R24, 0x1, R41 ;  /* 0x0000000118217824 */ /* 0x000fe200078e0229 */
[----:B------:R-:W-:Y:S02]  /*40e0*/  IADD3 R30, PT, PT, -R41, R26, R39 ;  /* 0x0000001a291e7210 */ /* 0x000fe40007ffe127 */
[----:B------:R-:W-:Y:S01]  /*40f0*/  PLOP3.LUT P1, PT, PT, PT, PT, 0x8, 0x80 ;  /* 0x000000000080781c */ /* 0x000fe20003f2e170 */
[----:B------:R-:W-:Y:S01]  /*4100*/  VIADD R31, R33, 0x1 ;  /* 0x00000001211f7836 */ /* 0x000fe20000000000 */
[C---:B------:R-:W-:Y:S01]  /*4110*/  ISETP.GE.AND P2, PT, R30.reuse, R29, PT ;  /* 0x0000001d1e00720c */ /* 0x040fe20003f46270 */
[----:B------:R-:W-:Y:S01]  /*4120*/  VIADD R28, R30, 0x1 ;  /* 0x000000011e1c7836 */ /* 0x000fe20000000000 */
[C---:B------:R-:W-:Y:S01]  /*4130*/  ISETP.GE.U32.AND P3, PT, R23.reuse, 0x81, PT ;  /* 0x000000811700780c */ /* 0x040fe20003f66070 */
[----:B------:R-:W-:Y:S01]  /*4140*/  IMAD.SHL.U32 R23, R23, 0x2, RZ ;  /* 0x0000000217177824 */ /* 0x000fe200078e00ff */
[----:B-1----:R-:W-:-:S06]  /*4150*/  ULEA UR4, UR5, UR4, 0x18 ;  /* 0x0000000405047291 */ /* 0x002fcc000f8ec0ff */
[----:B------:R-:W-:Y:S02]  /*4160*/  LEA R32, R33, UR4, 0x3 ;  /* 0x0000000421207c11 */ /* 0x000fe4000f8e18ff */
[----:B------:R-:W-:-:S03]  /*4170*/  LEA R34, R30, UR4, 0x3 ;  /* 0x000000041e227c11 */ /* 0x000fc6000f8e18ff */
[----:B0-----:R-:W-:Y:S04]  /*4180*/  LDS.64 R14, [R32] ;  /* 0x00000000200e7984 */ /* 0x001fe80000000a00 */
[----:B------:R-:W0:Y:S02]  /*4190*/  LDS.64 R24, [R34] ;  /* 0x0000000022187984 */ /* 0x000e240000000a00 */
        /* <DEDUP_REMOVED lines=98> */
[----:B------:R-:W0:Y:S04]  /*47c0*/  @P1 LDS.64 R24, [R26] ;  /* 0x000000001a181984 */ /* 0x000e280000000a00 */
[----:B------:R-:W1:Y:S01]  /*47d0*/  @!P1 LDS.64 R14, [R45] ;  /* 0x000000002d0e9984 */ /* 0x000e620000000a00 */
[----:B------:R-:W-:Y:S01]  /*47e0*/  ISETP.GE.AND P1, PT, R32, R29, PT ;  /* 0x0000001d2000720c */ /* 0x000fe20003f26270 */
[----:B0-----:R-:W-:Y:S01]  /*47f0*/  IMAD.MOV.U32 R42, RZ, RZ, R25 ;  /* 0x000000ffff2a7224 */ /* 0x001fe200078e0019 */
[----:B-1----:R-:W-:-:S04]  /*4800*/  ISETP.LT.U32.AND P0, PT, R24, R14, PT ;  /* 0x0000000e1800720c */ /* 0x002fc80003f01070 */
[----:B------:R-:W-:-:S04]  /*4810*/  ISETP.LT.U32.AND.EX P0, PT, R42, R15, PT, P0 ;  /* 0x0000000f2a00720c */ /* 0x000fc80003f01100 */
[-C--:B------:R-:W-:Y:S02]  /*4820*/  @!P2 SEL R24, R24, R14.reuse, P0 ;  /* 0x0000000e1818a207 */ /* 0x080fe40000000000 */
[-C--:B------:R-:W-:Y:S02]  /*4830*/  @!P2 SEL R42, R42, R15.reuse, P0 ;  /* 0x0000000f2a2aa207 */ /* 0x080fe40000000000 */
[----:B------:R-:W-:Y:S02]  /*4840*/  SEL R25, R24, R14, !P1 ;  /* 0x0000000e18197207 */ /* 0x000fe40004800000 */
[----:B------:R-:W-:Y:S01]  /*4850*/  SEL R32, R42, R15, !P1 ;  /* 0x0000000f2a207207 */ /* 0x000fe20004800000 */
[----:B------:R-:W-:Y:S06]  /*4860*/  @!P3 BRA `(.L_x_484) ;  /* 0xfffffff4001cb947 */ /* 0x000fec000383ffff */
[----:B------:R-:W0:Y:S01]  /*4870*/  S2R R14, SR_TID.X ;  /* 0x00000000000e7919 */ /* 0x000e220000002100 */
[----:B------:R-:W1:Y:S02]  /*4880*/  LDCU.U8 UR5, c[0x0][0x380] ;  /* 0x00007000ff0577ac */ /* 0x000e640008000000 */
[----:B-1----:R-:W-:-:S04]  /*4890*/  UPRMT UR5, UR5, 0x8880, URZ ;  /* 0x0000888005057896 */ /* 0x002fc800080000ff */
[----:B------:R-:W-:Y:S01]  /*48a0*/  UISETP.NE.AND UP0, UPT, UR5, URZ, UPT ;  /* 0x000000ff0500728c */ /* 0x000fe2000bf05270 */
[----:B0-----:R-:W-:-:S05]  /*48b0*/  IMAD.SHL.U32 R15, R14, 0x8, RZ ;  /* 0x000000080e0f7824 */ /* 0x001fca00078e00ff */
[----:B------:R-:W-:-:S04]  /*48c0*/  LOP3.LUT R15, R15, 0x1f00, RZ, 0xc0, !PT ;  /* 0x00001f000f0f7812 */ /* 0x000fc800078ec0ff */
[----:B------:R-:W-:-:S05]  /*48d0*/  LOP3.LUT R14, R15, 0x1f, R14, 0xf8, !PT ;  /* 0x0000001f0f0e7812 */ /* 0x000fca00078ef80e */
[C---:B------:R-:W-:Y:S02]  /*48e0*/  VIADD R42, R14.reuse, 0x20 ;  /* 0x000000200e2a7836 */ /* 0x040fe40000000000 */
[C---:B------:R-:W-:Y:S02]  /*48f0*/  VIADD R41, R14.reuse, 0x40 ;  /* 0x000000400e297836 */ /* 0x040fe40000000000 */
[C---:B------:R-:W-:Y:S02]  /*4900*/  VIADD R29, R14.reuse, 0x60 ;  /* 0x000000600e1d7836 */ /* 0x040fe40000000000 */
[C---:B------:R-:W-:Y:S02]  /*4910*/  VIADD R26, R14.reuse, 0xa0 ;  /* 0x000000a00e1a7836 */ /* 0x040fe40000000000 */
[C---:B------:R-:W-:Y:S02]  /*4920*/  VIADD R27, R14.reuse, 0x80 ;  /* 0x000000800e1b7836 */ /* 0x040fe40000000000 */
[----:B------:R-:W-:-:S02]  /*4930*/  VIADD R23, R14, 0xe0 ;  /* 0x000000e00e177836 */ /* 0x000fc40000000000 */
[----:B------:R-:W-:Y:S01]  /*4940*/  VIADD R24, R14, 0xc0 ;  /* 0x000000c00e187836 */ /* 0x000fe20000000000 */
[----:B------:R-:W-:Y:S06]  /*4950*/  BAR.SYNC.DEFER_BLOCKING 0x0 ;  /* 0x0000000000007b1d */ /* 0x000fec0000010000 */
[----:B------:R-:W-:Y:S05]  /*4960*/  BRA.U !UP0, `(.L_x_485) ;  /* 0x0000000108e87547 */ /* 0x000fea000b800000 */
[----:B------:R-:W-:Y:S01]  /*4970*/  LOP3.LUT R39, R39, R38, RZ, 0x3c, !PT ;  /* 0x0000002627277212 */ /* 0x000fe200078e3cff */
[----:B------:R0:W-:Y:S01]  /*4980*/  STS.64 [R8], R12 ;  /* 0x0000000c08007388 */ /* 0x0001e20000000a00 */
[----:B------:R-:W-:Y:S01]  /*4990*/  LOP3.LUT R35, R35, R34, RZ, 0x3c, !PT ;  /* 0x0000002223237212 */ /* 0x000fe200078e3cff */
[----:B------:R-:W-:Y:S01]  /*49a0*/  IMAD.MOV.U32 R44, RZ, RZ, R25 ;  /* 0x000000ffff2c7224 */ /* 0x000fe200078e0019 */
[----:B------:R-:W-:Y:S01]  /*49b0*/  LOP3.LUT R38, R39, R38, RZ, 0x3c, !PT ;  /* 0x0000002627267212 */ /* 0x000fe200078e3cff */
[----:B------:R-:W-:Y:S01]  /*49c0*/  IMAD.MOV.U32 R45, RZ, RZ, R32 ;  /* 0x000000ffff2d7224 */ /* 0x000fe200078e0020 */
[----:B------:R-:W-:Y:S01]  /*49d0*/  LOP3.LUT R34, R35, R34, RZ, 0x3c, !PT ;  /* 0x0000002223227212 */ /* 0x000fe200078e3cff */
[----:B------:R-:W1:Y:S01]  /*49e0*/  S2R R25, SR_CTAID.X ;  /* 0x0000000000197919 */ /* 0x000e620000002500 */
[----:B------:R-:W-:Y:S01]  /*49f0*/  LOP3.LUT R39, R39, R38, RZ, 0x3c, !PT ;  /* 0x0000002627277212 */ /* 0x000fe200078e3cff */
[----:B------:R-:W-:Y:S01]  /*4a00*/  IMAD.MOV.U32 R15, RZ, RZ, RZ ;  /* 0x000000ffff0f7224 */ /* 0x000fe200078e00ff */
[----:B------:R-:W-:-:S02]  /*4a10*/  ISETP.NE.AND P0, PT, R22, RZ, PT ;  /* 0x000000ff1600720c */ /* 0x000fc40003f05270 */
[----:B------:R-:W-:Y:S01]  /*4a20*/  LOP3.LUT R35, R35, R34, RZ, 0x3c, !PT ;  /* 0x0000002223237212 */ /* 0x000fe200078e3cff */
[----:B0-----:R-:W-:Y:S01]  /*4a30*/  IMAD.MOV.U32 R12, RZ, RZ, R43 ;  /* 0x000000ffff0c7224 */ /* 0x001fe200078e002b */
[----:B------:R0:W-:Y:S01]  /*4a40*/  STS.64 [R7+0x8], R38 ;  /* 0x0000082607007388 */ /* 0x0001e20000000a00 */
[----:B------:R-:W-:-:S05]  /*4a50*/  IMAD.MOV.U32 R13, RZ, RZ, R40 ;  /* 0x000000ffff0d7224 */ /* 0x000fca00078e0028 */
[----:B------:R2:W-:Y:S04]  /*4a60*/  STS.64 [R6+0x10], R12 ;  /* 0x0000100c06007388 */ /* 0x0005e80000000a00 */
[----:B------:R-:W-:Y:S01]  /*4a70*/  STS.64 [R5+0x18], R36 ;  /* 0x0000182405007388 */ /* 0x000fe20000000a00 */
[----:B0-----:R-:W-:-:S03]  /*4a80*/  IMAD.MOV.U32 R7, RZ, RZ, R33 ;  /* 0x000000ffff077224 */ /* 0x001fc600078e0021 */
[----:B------:R-:W-:Y:S01]  /*4a90*/  STS.64 [R4+0x20], R34 ;  /* 0x0000202204007388 */ /* 0x000fe20000000a00 */
[----:B--2---:R-:W-:Y:S02]  /*4aa0*/  IMAD.MOV.U32 R6, RZ, RZ, R30 ;  /* 0x000000ffff067224 */ /* 0x004fe400078e001e */
[----:B------:R-:W-:-:S03]  /*4ab0*/  IMAD.MOV.U32 R30, RZ, RZ, R28 ;  /* 0x000000ffff1e7224 */ /* 0x000fc600078e001c */
[----:B------:R-:W-:Y:S04]  /*4ac0*/  STS.64 [R3+0x28], R6 ;  /* 0x0000280603007388 */ /* 0x000fe80000000a00 */
[----:B------:R-:W-:Y:S04]  /*4ad0*/  STS.64 [R2+0x30], R30 ;  /* 0x0000301e02007388 */ /* 0x000fe80000000a00 */
[----:B------:R-:W-:Y:S01]  /*4ae0*/  STS.64 [R0+0x38], R44 ;  /* 0x0000382c00007388 */ /* 0x000fe20000000a00 */
[----:B------:R-:W-:-:S03]  /*4af0*/  NOP ;  /* 0x0000000000007918 */ /* 0x000fc60000000000 */
[----:B------:R-:W-:Y:S04]  /*4b00*/  LDS.64 R12, [R20] ;  /* 0x00000000140c7984 */ /* 0x000fe80000000a00 */
[----:B------:R-:W-:Y:S04]  /*4b10*/  LDS.64 R32, [R19+0x100] ;  /* 0x0001000013207984 */ /* 0x000fe80000000a00 */
[----:B------:R1:W-:Y:S04]  /*4b20*/  LDS.64 R36, [R18+0x200] ;  /* 0x0002000012247984 */ /* 0x0003e80000000a00 */
[----:B------:R-:W-:Y:S04]  /*4b30*/  LDS.64 R4, [R17+0x300] ;  /* 0x0003000011047984 */ /* 0x000fe80000000a00 */
[----:B------:R-:W-:Y:S01]  /*4b40*/  LDS.64 R34, [R16+0x400] ;  /* 0x0004000010227984 */ /* 0x000fe20000000a00 */
[----:B-1----:R-:W-:-:S03]  /*4b50*/  IMAD.WIDE.U32 R18, R25, 0x800, R14 ;  /* 0x0000080019127825 */ /* 0x002fc600078e000e */
[----:B------:R-:W-:Y:S04]  /*4b60*/  LDS.64 R6, [R11+0x500] ;  /* 0x000500000b067984 */ /* 0x000fe80000000a00 */
[----:B------:R-:W-:Y:S04]  /*4b70*/  LDS.64 R38, [R10+0x600] ;  /* 0x000600000a267984 */ /* 0x000fe80000000a00 */
[----:B------:R-:W-:Y:S04]  /*4b80*/  LDS.64 R2, [R9+0x700] ;  /* 0x0007000009027984 */ /* 0x000fe80000000a00 */
[----:B------:R-:W-:Y:S01]  /*4b90*/  @!P0 STS [UR4+0x4200], R21 ;  /* 0x00420015ff008988 */ /* 0x000fe20008000804 */
[----:B------:R-:W-:Y:S06]  /*4ba0*/  BAR.SYNC.DEFER_BLOCKING 0x0 ;  /* 0x0000000000007b1d */ /* 0x000fec0000010000 */
[----:B------:R-:W0:Y:S01]  /*4bb0*/  LDS R0, [UR4+0x4200] ;  /* 0x00420004ff007984 */ /* 0x000e220008000800 */
[----:B------:R-:W1:Y:S02]  /*4bc0*/  LDCU.64 UR4, c[0x0][0x398] ;  /* 0x00007300ff0477ac */ /* 0x000e640008000a00 */
[----:B-1----:R-:W-:-:S04]  /*4bd0*/  LEA R30, P0, R18, UR4, 0x3 ;  /* 0x00000004121e7c11 */ /* 0x002fc8000f8018ff */
[----:B------:R-:W-:Y:S02]  /*4be0*/  LEA.HI.X R31, R18, UR5, R19, 0x3, P0 ;  /* 0x00000005121f7c11 */ /* 0x000fe400080f1c13 */
[-C--:B0-----:R-:W-:Y:S02]  /*4bf0*/  ISETP.GE.AND P0, PT, R14, R0.reuse, PT ;  /* 0x000000000e00720c */ /* 0x081fe40003f06270 */
[-C--:B------:R-:W-:Y:S02]  /*4c00*/  ISETP.GE.AND P1, PT, R42, R0.reuse, PT ;  /* 0x000000002a00720c */ /* 0x080fe40003f26270 */
[-C--:B------:R-:W-:Y:S02]  /*4c10*/  ISETP.GE.AND P2, PT, R41, R0.reuse, PT ;  /* 0x000000002900720c */ /* 0x080fe40003f46270 */
[-C--:B------:R-:W-:Y:S02]  /*4c20*/  ISETP.GE.AND P3, PT, R29, R0.reuse, PT ;  /* 0x000000001d00720c */ /* 0x080fe40003f66270 */
        /* <DEDUP_REMOVED lines=14> */
.L_x_485:
        /* <DEDUP_REMOVED lines=8> */
[----:B------:R-:W-:Y:S02]  /*4d90*/  LOP3.LUT R39, R39, R38, RZ, 0x3c, !PT ;  /* 0x0000002627277212 */ /* 0x000fe400078e3cff */
        /* <DEDUP_REMOVED lines=12> */
[----:B------:R0:W-:Y:S04]  /*4e60*/  STS.64 [R2+0x30], R30 ;  /* 0x0000301e02007388 */ /* 0x0001e80000000a00 */
[----:B------:R-:W-:Y:S01]  /*4e70*/  STS.64 [R0+0x38], R44 ;  /* 0x0000382c00007388 */ /* 0x000fe20000000a00 */
[----:B------:R-:W-:-:S03]  /*4e80*/  NOP ;  /* 0x0000000000007918 */ /* 0x000fc60000000000 */
[----:B------:R-:W-:Y:S01]  /*4e90*/  LDS.64 R12, [R20] ;  /* 0x00000000140c7984 */ /* 0x000fe20000000a00 */
[----:B0-----:R-:W-:Y:S02]  /*4ea0*/  IMAD.MOV.U32 R2, RZ, RZ, R14 ;  /* 0x000000ffff027224 */ /* 0x001fe400078e000e */
[----:B------:R-:W-:Y:S01]  /*4eb0*/  IMAD.MOV.U32 R3, RZ, RZ, RZ ;  /* 0x000000ffff037224 */ /* 0x000fe200078e00ff */
        /* <DEDUP_REMOVED lines=32> */
.L_x_486:
        /* <DEDUP_REMOVED lines=12> */
.L_x_672:


//--------------------- .text._ZN3cub18CUB_300001_SM_10006detail11EmptyKernelIvEEvv --------------------------
	.section	.text._ZN3cub18CUB_300001_SM_10006detail11EmptyKernelIvEEvv,"ax",@progbits
	.align	128
        .global         _ZN3cub18CUB_300001_SM_10006detail11EmptyKernelIvEEvv
        .type           _ZN3cub18CUB_300001_SM_10006detail11EmptyKernelIvEEvv,@function
        .size           _ZN3cub18CUB_300001_SM_10006detail11EmptyKernelIvEEvv,(.L_x_673 - _ZN3cub18CUB_300001_SM_10006detail11EmptyKernelIvEEvv)
        .other          _ZN3cub18CUB_300001_SM_10006detail11EmptyKernelIvEEvv,@"STO_CUDA_ENTRY STV_DEFAULT"
_ZN3cub18CUB_300001_SM_10006detail11EmptyKernelIvEEvv:
.text._ZN3cub18CUB_300001_SM_10006detail11EmptyKernelIvEEvv:
[----:B------:R-:W-:Y:S01]  /*0000*/  LDC R1, c[0x0][0x37c] ;  /* 0x0000df00ff017b82 */ /* 0x000fe20000000800 */
[----:B------:R-:W-:Y:S05]  /*0010*/  EXIT ;  /* 0x000000000000794d */ /* 0x000fea0003800000 */
.L_x_487:
        /* <DEDUP_REMOVED lines=14> */
.L_x_673:


//--------------------- .text._Z7ConvertPyS_S_S_S_S_S_yyyyS_S_S_yS_y --------------------------
	.section	.text._Z7ConvertPyS_S_S_S_S_S_yyyyS_S_S_yS_y,"ax",@progbits
	.align	128
        .global         _Z7ConvertPyS_S_S_S_S_S_yyyyS_S_S_yS_y
        .type           _Z7ConvertPyS_S_S_S_S_S_yyyyS_S_S_yS_y,@function
        .size           _Z7ConvertPyS_S_S_S_S_S_yyyyS_S_S_yS_y,(.L_x_674 - _Z7ConvertPyS_S_S_S_S_S_yyyyS_S_S_yS_y)
        .other          _Z7ConvertPyS_S_S_S_S_S_yyyyS_S_S_yS_y,@"STO_CUDA_ENTRY STV_DEFAULT"
_Z7ConvertPyS_S_S_S_S_S_yyyyS_S_S_yS_y:
.text._Z7ConvertPyS_S_S_S_S_S_yyyyS_S_S_yS_y:
[----:B------:R-:W-:Y:S01]  /*0000*/  LDC R1, c[0x0][0x37c] ;  /* 0x0000df00ff017b82 */ /* 0x000fe20000000800 */
[----:B------:R-:W0:Y:S07]  /*0010*/  S2R R0, SR_TID.X ;  /* 0x0000000000007919 */ /* 0x000e2e0000002100 */
[----:B------:R-:W0:Y:S01]  /*0020*/  S2UR UR4, SR_CTAID.X ;  /* 0x00000000000479c3 */ /* 0x000e220000002500 */
[----:B------:R-:W1:Y:S07]  /*0030*/  LDCU.64 UR6, c[0x0][0x3c8] ;  /* 0x00007900ff0677ac */ /* 0x000e6e0008000a00 */
[----:B------:R-:W0:Y:S02]  /*0040*/  LDC R3, c[0x0][0x360] ;  /* 0x0000d800ff037b82 */ /* 0x000e240000000800 */
[----:B0-----:R-:W-:-:S05]  /*0050*/  IMAD R0, R3, UR4, R0 ;  /* 0x0000000403007c24 */ /* 0x001fca000f8e0200 */
[----:B-1----:R-:W-:-:S04]  /*0060*/  ISETP.GE.U32.AND P0, PT, R0, UR6, PT ;  /* 0x0000000600007c0c */ /* 0x002fc8000bf06070 */
[----:B------:R-:W-:-:S13]  /*0070*/  ISETP.GE.U32.AND.EX P0, PT, RZ, UR7, PT, P0 ;  /* 0x00000007ff007c0c */ /* 0x000fda000bf06100 */
[----:B------:R-:W-:Y:S05]  /*0080*/  @P0 EXIT ;  /* 0x000000000000094d */ /* 0x000fea0003800000 */
[C---:B------:R-:W-:Y:S01]  /*0090*/  ISETP.NE.AND P0, PT, R0.reuse, RZ, PT ;  /* 0x000000ff0000720c */ /* 0x040fe20003f05270 */
[----:B------:R-:W0:Y:S01]  /*00a0*/  LDCU.64 UR16, c[0x0][0x358] ;  /* 0x00006b00ff1077ac */ /* 0x000e220008000a00 */
[----:B------:R-:W1:Y:S11]  /*00b0*/  LDCU.128 UR4, c[0x0][0x380] ;  /* 0x00007000ff0477ac */ /* 0x000e760008000c00 */
[----:B------:R-:W0:Y:S01]  /*00c0*/  @!P0 LDC.64 R6, c[0x0][0x3a8] ;  /* 0x0000ea00ff068b82 */ /* 0x000e220000000a00 */
[----:B-1----:R-:W-:-:S04]  /*00d0*/  LEA R2, P1, R0, UR6, 0x3 ;  /* 0x0000000600027c11 */ /* 0x002fc8000f8218ff */
[C---:B------:R-:W-:Y:S01]  /*00e0*/  LEA.HI.X R3, R0.reuse, UR7, RZ, 0x3, P1 ;  /* 0x0000000700037c11 */ /* 0x040fe200088f1cff */
[----:B------:R-:W1:Y:S01]  /*00f0*/  LDCU.64 UR6, c[0x0][0x390] ;  /* 0x00007200ff0677ac */ /* 0x000e620008000a00 */
[----:B0-----:R0:W-:Y:S01]  /*0100*/  @!P0 STG.E.64 desc[UR16][R6.64], RZ ;  /* 0x000000ff06008986 */ /* 0x0011e2000c101b10 */
[----:B------:R-:W-:Y:S06]  /*0110*/  BAR.SYNC.DEFER_BLOCKING 0x0 ;  /* 0x0000000000007b1d */ /* 0x000fec0000010000 */
[----:B------:R-:W2:Y:S01]  /*0120*/  LDG.E.64 R2, desc[UR16][R2.64] ;  /* 0x0000001002027981 */ /* 0x000ea2000c1e1b00 */
[----:B------:R-:W-:-:S13]  /*0130*/  ISETP.NE.AND P1, PT, R0, RZ, PT ;  /* 0x000000ff0000720c */ /* 0x000fda0003f25270 */
[----:B------:R-:W3:Y:S01]  /*0140*/  @P1 LDC.64 R10, c[0x0][0x3a0] ;  /* 0x0000e800ff0a1b82 */ /* 0x000ee20000000a00 */
[----:B0-----:R-:W-:Y:S02]  /*0150*/  CS2R R6, SRZ ;  /* 0x0000000000067805 */ /* 0x001fe4000001ff00 */
[----:B---3--:R-:W-:-:S04]  /*0160*/  @P1 LEA R10, P2, R0, R10, 0x3 ;  /* 0x0000000a000a1211 */ /* 0x008fc800078418ff */
[----:B------:R-:W-:-:S05]  /*0170*/  @P1 LEA.HI.X R11, R0, R11, RZ, 0x3, P2 ;  /* 0x0000000b000b1211 */ /* 0x000fca00010f1cff */
[----:B------:R0:W5:Y:S01]  /*0180*/  @P1 LDG.E.64 R6, desc[UR16][R10.64+-0x8] ;  /* 0xfffff8100a061981 */ /* 0x000162000c1e1b00 */
[C---:B--2---:R-:W-:Y:S01]  /*0190*/  IMAD.SHL.U32 R12, R2.reuse, 0x8, RZ ;  /* 0x00000008020c7824 */ /* 0x044fe200078e00ff */
[----:B------:R-:W-:-:S04]  /*01a0*/  SHF.L.U64.HI R13, R2, 0x3, R3 ;  /* 0x00000003020d7819 */ /* 0x000fc80000010203 */
[----:B-1----:R-:W-:-:S04]  /*01b0*/  IADD3 R4, P0, PT, R12, UR6, RZ ;  /* 0x000000060c047c10 */ /* 0x002fc8000ff1e0ff */
[----:B------:R-:W-:-:S05]  /*01c0*/  IADD3.X R5, PT, PT, R13, UR7, RZ, P0, !PT ;  /* 0x000000070d057c10 */ /* 0x000fca00087fe4ff */
[----:B------:R-:W2:Y:S04]  /*01d0*/  LDG.E.64 R8, desc[UR16][R4.64+0x8] ;  /* 0x0000081004087981 */ /* 0x000ea8000c1e1b00 */
[----:B------:R-:W2:Y:S02]  /*01e0*/  LDG.E.64 R14, desc[UR16][R4.64] ;  /* 0x00000010040e7981 */ /* 0x000ea4000c1e1b00 */
[----:B--2---:R-:W-:Y:S02]  /*01f0*/  ISETP.GE.U32.AND P0, PT, R14, R8, PT ;  /* 0x000000080e00720c */ /* 0x004fe40003f06070 */
[----:B------:R-:W-:Y:S02]  /*0200*/  IADD3 R8, P2, PT, R12, UR4, RZ ;  /* 0x000000040c087c10 */ /* 0x000fe4000ff5e0ff */
[----:B------:R-:W-:-:S02]  /*0210*/  ISETP.GE.U32.AND.EX P0, PT, R15, R9, PT, P0 ;  /* 0x000000090f00720c */ /* 0x000fc40003f06100 */
[----:B------:R-:W-:-:S11]  /*0220*/  IADD3.X R9, PT, PT, R13, UR5, RZ, P2, !PT ;  /* 0x000000050d097c10 */ /* 0x000fd600097fe4ff */
[----:B0-----:R-:W-:Y:S05]  /*0230*/  @P0 EXIT ;  /* 0x000000000000094d */ /* 0x001fea0003800000 */
[----:B------:R-:W5:Y:S01]  /*0240*/  LDG.E.64 R8, desc[UR16][R8.64] ;  /* 0x0000001008087981 */ /* 0x000f62000c1e1b00 */
[----:B------:R-:W0:Y:S01]  /*0250*/  LDCU.64 UR4, c[0x0][0x3e8] ;  /* 0x00007d00ff0477ac */ /* 0x000e220008000a00 */
[----:B------:R-:W-:Y:S01]  /*0260*/  IMAD.MOV.U32 R13, RZ, RZ, R14 ;  /* 0x000000ffff0d7224 */ /* 0x000fe200078e000e */
[----:B------:R-:W0:Y:S01]  /*0270*/  LDCU.128 UR12, c[0x0][0x3f0] ;  /* 0x00007e00ff0c77ac */ /* 0x000e220008000c00 */
[----:B------:R-:W1:Y:S01]  /*0280*/  LDCU.64 UR10, c[0x0][0x400] ;  /* 0x00008000ff0a77ac */ /* 0x000e620008000a00 */
[----:B------:R-:W2:Y:S01]  /*0290*/  LDCU.64 UR18, c[0x0][0x3a8] ;  /* 0x00007500ff1277ac */ /* 0x000ea20008000a00 */
[----:B0-----:R-:W-:-:S04]  /*02a0*/  ULEA UR7, UP0, UR12, UR4, 0x3 ;  /* 0x000000040c077291 */ /* 0x001fc8000f8018ff */
[----:B------:R-:W-:Y:S02]  /*02b0*/  ULEA.HI.X UR8, UR12, UR5, UR13, 0x3, UP0 ;  /* 0x000000050c087291 */ /* 0x000fe400080f1c0d */
[----:B------:R-:W-:Y:S01]  /*02c0*/  UIADD3 UR4, UP0, UPT, UR12, -0x2, URZ ;  /* 0xfffffffe0c047890 */ /* 0x000fe2000ff1e0ff */
[----:B------:R-:W-:Y:S01]  /*02d0*/  IMAD.U32 R18, RZ, RZ, UR7 ;  /* 0x00000007ff127e24 */ /* 0x000fe2000f8e00ff */
[----:B-1----:R-:W-:Y:S01]  /*02e0*/  UIADD3 UR12, UP2, UPT, UR10, -0x2, URZ ;  /* 0xfffffffe0a0c7890 */ /* 0x002fe2000ff5e0ff */
[C---:B--2---:R-:W-:Y:S01]  /*02f0*/  LEA R10, P0, R0.reuse, UR18, 0x3 ;  /* 0x00000012000a7c11 */ /* 0x044fe2000f8018ff */
[----:B------:R-:W-:Y:S01]  /*0300*/  UIADD3.X UR5, UPT, UPT, UR13, -0x1, URZ, UP0, !UPT ;  /* 0xffffffff0d057890 */ /* 0x000fe200087fe4ff */
[----:B------:R-:W-:Y:S01]  /*0310*/  IMAD.U32 R19, RZ, RZ, UR8 ;  /* 0x00000008ff137e24 */ /* 0x000fe2000f8e00ff */
[----:B------:R-:W-:Y:S01]  /*0320*/  UIADD3.X UR6, UPT, UPT, UR11, -0x1, URZ, UP2, !UPT ;  /* 0xffffffff0b067890 */ /* 0x000fe200097fe4ff */
[----:B------:R-:W-:Y:S01]  /*0330*/  LEA.HI.X R11, R0, UR19, RZ, 0x3, P0 ;  /* 0x00000013000b7c11 */ /* 0x000fe200080f1cff */
[----:B------:R-:W-:Y:S01]  /*0340*/  UISETP.NE.U32.AND UP0, UPT, UR12, URZ, UPT ;  /* 0x000000ff0c00728c */ /* 0x000fe2000bf05070 */
[----:B------:R-:W-:Y:S01]  /*0350*/  IMAD.MOV.U32 R0, RZ, RZ, R15 ;  /* 0x000000ffff007224 */ /* 0x000fe200078e000f */
[----:B------:R-:W-:-:S02]  /*0360*/  ULEA UR9, UP1, UR10, UR14, 0x3 ;  /* 0x0000000e0a097291 */ /* 0x000fc4000f8218ff */
[----:B------:R-:W-:Y:S02]  /*0370*/  UISETP.NE.AND.EX UP0, UPT, UR6, URZ, UPT, UP0 ;  /* 0x000000ff0600728c */ /* 0x000fe4000bf05300 */
[----:B------:R-:W-:Y:S02]  /*0380*/  ULEA.HI.X UR10, UR10, UR15, UR11, 0x3, UP1 ;  /* 0x0000000f0a0a7291 */ /* 0x000fe400088f1c0b */
[----:B------:R-:W-:-:S04]  /*0390*/  IMAD.U32 R20, RZ, RZ, UR9 ;  /* 0x00000009ff147e24 */ /* 0x000fc8000f8e00ff */
[----:B------:R-:W-:Y:S01]  /*03a0*/  IMAD.U32 R21, RZ, RZ, UR10 ;  /* 0x0000000aff157e24 */ /* 0x000fe2000f8e00ff */
[----:B------:R-:W-:Y:S06]  /*03b0*/  BRA.U UP0, `(.L_x_488) ;  /* 0x0000000d006c7547 */ /* 0x000fec000b800000 */
.L_x_512:
[----:B------:R-:W0:Y:S02]  /*03c0*/  LDCU.64 UR8, c[0x0][0x398] ;  /* 0x00007300ff0877ac */ /* 0x000e240008000a00 */
[----:B0-----:R-:W-:-:S04]  /*03d0*/  LEA R14, P0, R13, UR8, 0x3 ;  /* 0x000000080d0e7c11 */ /* 0x001fc8000f8018ff */
[----:B------:R-:W-:Y:S01]  /*03e0*/  LEA.HI.X R15, R13, UR9, R0, 0x3, P0 ;  /* 0x000000090d0f7c11 */ /* 0x000fe200080f1c00 */
[----:B------:R-:W0:Y:S05]  /*03f0*/  LDCU.64 UR8, c[0x0][0x380] ;  /* 0x00007000ff0877ac */ /* 0x000e2a0008000a00 */
[----:B------:R-:W0:Y:S02]  /*0400*/  LDG.E.64 R14, desc[UR16][R14.64] ;  /* 0x000000100e0e7981 */ /* 0x000e24000c1e1b00 */
[----:B0-----:R-:W-:-:S04]  /*0410*/  LEA R16, P0, R14, UR8, 0x3 ;  /* 0x000000080e107c11 */ /* 0x001fc8000f8018ff */
[----:B------:R-:W-:-:S06]  /*0420*/  LEA.HI.X R17, R14, UR9, R15, 0x3, P0 ;  /* 0x000000090e117c11 */ /* 0x000fcc00080f1c0f */
[----:B------:R-:W2:Y:S01]  /*0430*/  LDG.E.64 R16, desc[UR16][R16.64] ;  /* 0x0000001010107981 */ /* 0x000ea2000c1e1b00 */
[----:B------:R-:W-:Y:S01]  /*0440*/  BSSY.RECONVERGENT B0, `(.L_x_489) ;  /* 0x00000ca000007945 */ /* 0x000fe20003800200 */
[----:B--2--5:R-:W-:-:S04]  /*0450*/  ISETP.GE.U32.AND P0, PT, R8, R16, PT ;  /* 0x000000100800720c */ /* 0x024fc80003f06070 */
[----:B------:R-:W-:-:S13]  /*0460*/  ISETP.GE.U32.AND.EX P0, PT, R9, R17, PT, P0 ;  /* 0x000000110900720c */ /* 0x000fda0003f06100 */
[----:B------:R-:W-:Y:S05]  /*0470*/  @!P0 BRA `(.L_x_490) ;  /* 0x0000000400988947 */ /* 0x000fea0003800000 */
[----:B------:R-:W-:Y:S02]  /*0480*/  ISETP.NE.U32.AND P0, PT, R8, R16, PT ;  /* 0x000000100800720c */ /* 0x000fe40003f05070 */
[----:B------:R-:W-:Y:S02]  /*0490*/  ISETP.GE.U32.AND P1, PT, R14, R2, PT ;  /* 0x000000020e00720c */ /* 0x000fe40003f26070 */
[----:B------:R-:W-:-:S04]  /*04a0*/  ISETP.NE.AND.EX P0, PT, R9, R17, PT, P0 ;  /* 0x000000110900720c */ /* 0x000fc80003f05300 */
[----:B------:R-:W-:-:S13]  /*04b0*/  ISETP.GE.U32.OR.EX P0, PT, R15, R3, P0, P1 ;  /* 0x000000030f00720c */ /* 0x000fda0000706510 */
[----:B------:R-:W-:Y:S05]  /*04c0*/  @P0 BRA `(.L_x_491) ;  /* 0x0000000c00040947 */ /* 0x000fea0003800000 */
[----:B------:R-:W0:Y:S02]  /*04d0*/  LDC.64 R16, c[0x0][0x3e8] ;  /* 0x0000fa00ff107b82 */ /* 0x000e240000000a00 */
[----:B0-----:R-:W2:Y:S01]  /*04e0*/  LDG.E.64 R16, desc[UR16][R16.64] ;  /* 0x0000001010107981 */ /* 0x001ea2000c1e1b00 */
[----:B------:R-:W-:Y:S01]  /*04f0*/  BSSY.RECONVERGENT B1, `(.L_x_492) ;  /* 0x0000036000017945 */ /* 0x000fe20003800200 */
[----:B------:R-:W-:Y:S02]  /*0500*/  PLOP3.LUT P0, PT, PT, PT, PT, 0x8, 0x80 ;  /* 0x000000000080781c */ /* 0x000fe40003f0e170 */
[----:B--2---:R-:W-:-:S04]  /*0510*/  ISETP.GE.U32.AND P1, PT, R14, R16, PT ;  /* 0x000000100e00720c */ /* 0x004fc80003f26070 */
[----:B------:R-:W-:-:S13]  /*0520*/  ISETP.GE.U32.AND.EX P1, PT, R15, R17, PT, P1 ;  /* 0x000000110f00720c */ /* 0x000fda0003f26110 */
[----:B------:R-:W-:Y:S05]  /*0530*/  @!P1 BRA `(.L_x_493) ;  /* 0x0000000000c49947 */ /* 0x000fea0003800000 */
[----:B------:R-:W2:Y:S02]  /*0540*/  LDG.E.64 R22, desc[UR16][R18.64+-0x8] ;  /* 0xfffff81012167981 */ /* 0x000ea4000c1e1b00 */
[----:B--2---:R-:W-:-:S04]  /*0550*/  ISETP.GT.U32.AND P1, PT, R14, R22, PT ;  /* 0x000000160e00720c */ /* 0x004fc80003f24070 */
[----:B------:R-:W-:-:S13]  /*0560*/  ISETP.GT.U32.AND.EX P1, PT, R15, R23, PT, P1 ;  /* 0x000000170f00720c */ /* 0x000fda0003f24110 */
[----:B------:R-:W-:Y:S05]  /*0570*/  @P1 BRA `(.L_x_493) ;  /* 0x0000000000b41947 */ /* 0x000fea0003800000 */
[----:B------:R-:W-:Y:S02]  /*0580*/  ISETP.NE.U32.AND P1, PT, R14, R16, PT ;  /* 0x000000100e00720c */ /* 0x000fe40003f25070 */
[----:B------:R-:W-:Y:S02]  /*0590*/  PLOP3.LUT P0, PT, PT, PT, PT, 0x80, 0x8 ;  /* 0x000000000008781c */ /* 0x000fe40003f0f070 */
[----:B------:R-:W-:-:S13]  /*05a0*/  ISETP.NE.AND.EX P1, PT, R15, R17, PT, P1 ;  /* 0x000000110f00720c */ /* 0x000fda0003f25310 */
[----:B------:R-:W-:Y:S05]  /*05b0*/  @!P1 BRA `(.L_x_493) ;  /* 0x0000000000a49947 */ /* 0x000fea0003800000 */
[----:B------:R-:W-:Y:S02]  /*05c0*/  ISETP.NE.U32.AND P0, PT, R14, R22, PT ;  /* 0x000000160e00720c */ /* 0x000fe40003f05070 */
[----:B------:R-:W-:Y:S02]  /*05d0*/  ISETP.EQ.U32.AND P1, PT, RZ, UR4, PT ;  /* 0x00000004ff007c0c */ /* 0x000fe4000bf22070 */
[----:B------:R-:W-:-:S04]  /*05e0*/  ISETP.NE.AND.EX P0, PT, R15, R23, PT, P0 ;  /* 0x000000170f00720c */ /* 0x000fc80003f05300 */
[----:B------:R-:W-:Y:S02]  /*05f0*/  ISETP.EQ.OR.EX P1, PT, RZ, UR5, !P0, P1 ;  /* 0x00000005ff007c0c */ /* 0x000fe4000c722710 */
[----:B------:R-:W-:-:S11]  /*0600*/  PLOP3.LUT P0, PT, P0, PT, PT, 0x8, 0x80 ;  /* 0x000000000080781c */ /* 0x000fd6000070e170 */
[----:B------:R-:W-:Y:S05]  /*0610*/  @P1 BRA `(.L_x_493) ;  /* 0x00000000008c1947 */ /* 0x000fea0003800000 */
[----:B------:R-:W-:Y:S02]  /*0620*/  IMAD.MOV.U32 R25, RZ, RZ, 0x1 ;  /* 0x00000001ff197424 */ /* 0x000fe400078e00ff */
[----:B------:R-:W-:Y:S02]  /*0630*/  IMAD.MOV.U32 R23, RZ, RZ, RZ ;  /* 0x000000ffff177224 */ /* 0x000fe400078e00ff */
[----:B------:R-:W-:Y:S02]  /*0640*/  IMAD.U32 R22, RZ, RZ, UR4 ;  /* 0x00000004ff167e24 */ /* 0x000fe4000f8e00ff */
[----:B------:R-:W-:-:S07]  /*0650*/  IMAD.U32 R12, RZ, RZ, UR5 ;  /* 0x00000005ff0c7e24 */ /* 0x000fce000f8e00ff */
.L_x_498:
[----:B------:R-:W0:Y:S01]  /*0660*/  LDCU.64 UR8, c[0x0][0x3e8] ;  /* 0x00007d00ff0877ac */ /* 0x000e220008000a00 */
[----:B------:R-:W-:-:S05]  /*0670*/  IADD3 R16, P0, PT, R22, R25, RZ ;  /* 0x0000001916107210 */ /* 0x000fca0007f1e0ff */
[----:B------:R-:W-:-:S05]  /*0680*/  IMAD.X R17, R12, 0x1, R23, P0 ;  /* 0x000000010c117824 */ /* 0x000fca00000e0617 */
[--C-:B------:R-:W-:Y:S02]  /*0690*/  SHF.R.U64 R24, R16, 0x1, R17.reuse ;  /* 0x0000000110187819 */ /* 0x100fe40000001211 */
[----:B------:R-:W-:Y:S02]  /*06a0*/  SHF.R.U32.HI R27, RZ, 0x1, R17 ;  /* 0x00000001ff1b7819 */ /* 0x000fe40000011611 */
[----:B0-----:R-:W-:-:S04]  /*06b0*/  LEA R16, P0, R24, UR8, 0x3 ;  /* 0x0000000818107c11 */ /* 0x001fc8000f8018ff */
[----:B------:R-:W-:-:S06]  /*06c0*/  LEA.HI.X R17, R24, UR9, R27, 0x3, P0 ;  /* 0x0000000918117c11 */ /* 0x000fcc00080f1c1b */
[----:B------:R-:W2:Y:S01]  /*06d0*/  LDG.E.64 R16, desc[UR16][R16.64] ;  /* 0x0000001010107981 */ /* 0x000ea2000c1e1b00 */
[----:B------:R-:W-:Y:S01]  /*06e0*/  BSSY.RELIABLE B2, `(.L_x_494) ;  /* 0x0000012000027945 */ /* 0x000fe20003800100 */
[----:B--2---:R-:W-:-:S04]  /*06f0*/  ISETP.GE.U32.AND P0, PT, R16, R14, PT ;  /* 0x0000000e1000720c */ /* 0x004fc80003f06070 */
[----:B------:R-:W-:-:S13]  /*0700*/  ISETP.GE.U32.AND.EX P0, PT, R17, R15, PT, P0 ;  /* 0x0000000f1100720c */ /* 0x000fda0003f06100 */
[----:B------:R-:W-:Y:S05]  /*0710*/  @!P0 BRA `(.L_x_495) ;  /* 0x0000000000308947 */ /* 0x000fea0003800000 */
[----:B------:R-:W-:-:S04]  /*0720*/  ISETP.GT.U32.AND P0, PT, R16, R14, PT ;  /* 0x0000000e1000720c */ /* 0x000fc80003f04070 */
[----:B------:R-:W-:-:S13]  /*0730*/  ISETP.GT.U32.AND.EX P0, PT, R17, R15, PT, P0 ;  /* 0x0000000f1100720c */ /* 0x000fda0003f04100 */
[----:B------:R-:W-:Y:S05]  /*0740*/  @P0 BRA `(.L_x_496) ;  /* 0x0000000000180947 */ /* 0x000fea0003800000 */
[----:B------:R-:W-:Y:S02]  /*0750*/  ISETP.NE.U32.AND P1, PT, R16, R14, PT ;  /* 0x0000000e1000720c */ /* 0x000fe40003f25070 */
[----:B------:R-:W-:Y:S02]  /*0760*/  PLOP3.LUT P0, PT, PT, PT, PT, 0x80, 0x8 ;  /* 0x000000000008781c */ /* 0x000fe40003f0f070 */
[----:B------:R-:W-:-:S13]  /*0770*/  ISETP.NE.AND.EX P1, PT, R17, R15, PT, P1 ;  /* 0x0000000f1100720c */ /* 0x000fda0003f25310 */
[----:B------:R-:W-:Y:S05]  /*0780*/  @!P1 BREAK.RELIABLE B2 ;  /* 0x0000000000029942 */ /* 0x000fea0003800100 */
[----:B------:R-:W-:Y:S05]  /*0790*/  @!P1 BRA `(.L_x_493) ;  /* 0x00000000002c9947 */ /* 0x000fea0003800000 */
[----:B------:R-:W-:Y:S05]  /*07a0*/  BRA `(.L_x_497) ;  /* 0x0000000000147947 */ /* 0x000fea0003800000 */
.L_x_496:
[----:B------:R-:W-:-:S04]  /*07b0*/  IADD3 R22, P0, PT, R24, -0x1, RZ ;  /* 0xffffffff18167810 */ /* 0x000fc80007f1e0ff */
[----:B------:R-:W-:Y:S01]  /*07c0*/  IADD3.X R12, PT, PT, R27, -0x1, RZ, P0, !PT ;  /* 0xffffffff1b0c7810 */ /* 0x000fe200007fe4ff */
[----:B------:R-:W-:Y:S08]  /*07d0*/  BRA `(.L_x_497) ;  /* 0x0000000000087947 */ /* 0x000ff00003800000 */
.L_x_495:
[----:B------:R-:W-:-:S05]  /*07e0*/  IADD3 R25, P0, PT, R24, 0x1, RZ ;  /* 0x0000000118197810 */ /* 0x000fca0007f1e0ff */
[----:B------:R-:W-:-:S08]  /*07f0*/  IMAD.X R23, RZ, RZ, R27, P0 ;  /* 0x000000ffff177224 */ /* 0x000fd000000e061b */
.L_x_497:
[----:B------:R-:W-:Y:S05]  /*0800*/  BSYNC.RELIABLE B2 ;  /* 0x0000000000027941 */ /* 0x000fea0003800100 */
.L_x_494:
[----:B------:R-:W-:-:S04]  /*0810*/  ISETP.GT.U32.AND P0, PT, R25, R22, PT ;  /* 0x000000161900720c */ /* 0x000fc80003f04070 */
[----:B------:R-:W-:-:S13]  /*0820*/  ISETP.GT.U32.AND.EX P0, PT, R23, R12, PT, P0 ;  /* 0x0000000c1700720c */ /* 0x000fda0003f04100 */
[----:B------:R-:W-:Y:S05]  /*0830*/  @!P0 BRA `(.L_x_498) ;  /* 0xfffffffc00888947 */ /* 0x000fea000383ffff */
[----:B------:R-:W-:-:S13]  /*0840*/  PLOP3.LUT P0, PT, PT, PT, PT, 0x8, 0x80 ;  /* 0x000000000080781c */ /* 0x000fda0003f0e170 */
.L_x_493:
[----:B------:R-:W-:Y:S05]  /*0850*/  BSYNC.RECONVERGENT B1 ;  /* 0x0000000000017941 */ /* 0x000fea0003800200 */
.L_x_492:
[----:B------:R-:W0:Y:S02]  /*0860*/  LDC.64 R16, c[0x0][0x3f8] ;  /* 0x0000fe00ff107b82 */ /* 0x000e240000000a00 */
[----:B0-----:R-:W2:Y:S01]  /*0870*/  LDG.E.64 R16, desc[UR16][R16.64] ;  /* 0x0000001010107981 */ /* 0x001ea2000c1e1b00 */
[----:B------:R-:W-:Y:S01]  /*0880*/  BSSY.RELIABLE B1, `(.L_x_499) ;  /* 0x0000012000017945 */ /* 0x000fe20003800100 */
[----:B--2---:R-:W-:-:S04]  /*0890*/  ISETP.GE.U32.AND P1, PT, R14, R16, PT ;  /* 0x000000100e00720c */ /* 0x004fc80003f26070 */
[----:B------:R-:W-:-:S13]  /*08a0*/  ISETP.GE.U32.AND.EX P1, PT, R15, R17, PT, P1 ;  /* 0x000000110f00720c */ /* 0x000fda0003f26110 */
[----:B------:R-:W-:Y:S05]  /*08b0*/  @!P1 BRA `(.L_x_500) ;  /* 0x0000000000309947 */ /* 0x000fea0003800000 */
[----:B------:R-:W2:Y:S02]  /*08c0*/  LDG.E.64 R22, desc[UR16][R20.64+-0x8] ;  /* 0xfffff81014167981 */ /* 0x000ea4000c1e1b00 */
[----:B--2---:R-:W-:-:S04]  /*08d0*/  ISETP.GT.U32.AND P1, PT, R14, R22, PT ;  /* 0x000000160e00720c */ /* 0x004fc80003f24070 */
[----:B------:R-:W-:-:S13]  /*08e0*/  ISETP.GT.U32.AND.EX P1, PT, R15, R23, PT, P1 ;  /* 0x000000170f00720c */ /* 0x000fda0003f24110 */
[----:B------:R-:W-:Y:S05]  /*08f0*/  @P1 BRA `(.L_x_500) ;  /* 0x0000000000201947 */ /* 0x000fea0003800000 */
[C---:B------:R-:W-:Y:S02]  /*0900*/  ISETP.NE.U32.AND P1, PT, R14.reuse, R16, PT ;  /* 0x000000100e00720c */ /* 0x040fe40003f25070 */
[----:B------:R-:W-:Y:S02]  /*0910*/  ISETP.EQ.U32.AND P2, PT, R14, R22, PT ;  /* 0x000000160e00720c */ /* 0x000fe40003f42070 */
[----:B------:R-:W-:-:S04]  /*0920*/  ISETP.NE.AND.EX P1, PT, R15, R17, PT, P1 ;  /* 0x000000110f00720c */ /* 0x000fc80003f25310 */
[----:B------:R-:W-:-:S04]  /*0930*/  ISETP.EQ.OR.EX P1, PT, R15, R23, !P1, P2 ;  /* 0x000000170f00720c */ /* 0x000fc80004f22720 */
[----:B------:R-:W-:-:S13]  /*0940*/  PLOP3.LUT P1, PT, P1, P0, PT, 0xf8, 0x8f ;  /* 0x00000000008f781c */ /* 0x000fda0000f21f70 */
[----:B------:R-:W-:Y:S05]  /*0950*/  @!P1 BREAK.RELIABLE B1 ;  /* 0x0000000000019942 */ /* 0x000fea0003800100 */
[----:B------:R-:W-:Y:S05]  /*0960*/  @P1 BRA `(.L_x_501) ;  /* 0x00000000000c1947 */ /* 0x000fea0003800000 */
[----:B------:R-:W-:Y:S05]  /*0970*/  BRA `(.L_x_491) ;  /* 0x0000000400d87947 */ /* 0x000fea0003800000 */
.L_x_500:
[----:B------:R-:W-:Y:S05]  /*0980*/  @!P0 BREAK.RELIABLE B1 ;  /* 0x0000000000018942 */ /* 0x000fea0003800100 */
[----:B------:R-:W-:Y:S05]  /*0990*/  @!P0 BRA `(.L_x_491) ;  /* 0x0000000400d08947 */ /* 0x000fea0003800000 */
.L_x_501:
[----:B------:R-:W-:Y:S05]  /*09a0*/  BSYNC.RELIABLE B1 ;  /* 0x0000000000017941 */ /* 0x000fea0003800100 */
.L_x_499:
[----:B------:R-:W0:Y:S01]  /*09b0*/  LDCU.64 UR8, c[0x0][0x3d8] ;  /* 0x00007b00ff0877ac */ /* 0x000e220008000a00 */
[C---:B------:R-:W-:Y:S01]  /*09c0*/  IMAD.SHL.U32 R22, R14.reuse, 0x8, RZ ;  /* 0x000000080e167824 */ /* 0x040fe200078e00ff */
[----:B------:R-:W-:Y:S01]  /*09d0*/  SHF.L.U64.HI R12, R14, 0x3, R15 ;  /* 0x000000030e0c7819 */ /* 0x000fe2000001020f */
[----:B------:R-:W1:Y:S03]  /*09e0*/  LDCU.64 UR10, c[0x0][0x3e0] ;  /* 0x00007c00ff0a77ac */ /* 0x000e660008000a00 */
[----:B0-----:R-:W-:-:S04]  /*09f0*/  IADD3 R14, P0, PT, R22, UR8, RZ ;  /* 0x00000008160e7c10 */ /* 0x001fc8000ff1e0ff */
[----:B------:R-:W-:Y:S01]  /*0a00*/  IADD3.X R15, PT, PT, R12, UR9, RZ, P0, !PT ;  /* 0x000000090c0f7c10 */ /* 0x000fe200087fe4ff */
[----:B------:R-:W0:Y:S05]  /*0a10*/  LDCU.64 UR8, c[0x0][0x3b0] ;  /* 0x00007600ff0877ac */ /* 0x000e2a0008000a00 */
[----:B------:R-:W2:Y:S01]  /*0a20*/  LDG.E.64 R14, desc[UR16][R14.64] ;  /* 0x000000100e0e7981 */ /* 0x000ea2000c1e1b00 */
[----:B-1----:R-:W-:Y:S01]  /*0a30*/  IADD3 R22, P1, PT, R22, UR10, RZ ;  /* 0x0000000a16167c10 */ /* 0x002fe2000ff3e0ff */
[----:B------:R-:W-:Y:S02]  /*0a40*/  IMAD.MOV.U32 R24, RZ, RZ, 0x1 ;  /* 0x00000001ff187424 */ /* 0x000fe400078e00ff */
[----:B------:R-:W-:Y:S01]  /*0a50*/  IMAD.MOV.U32 R25, RZ, RZ, 0x0 ;  /* 0x00000000ff197424 */ /* 0x000fe200078e00ff */
[----:B------:R-:W-:-:S02]  /*0a60*/  IADD3.X R23, PT, PT, R12, UR11, RZ, P1, !PT ;  /* 0x0000000b0c177c10 */ /* 0x000fc40008ffe4ff */
[----:B0-----:R-:W-:-:S04]  /*0a70*/  LEA R16, P0, R6, UR8, 0x3 ;  /* 0x0000000806107c11 */ /* 0x001fc8000f8018ff */
[----:B------:R-:W-:-:S05]  /*0a80*/  LEA.HI.X R17, R6, UR9, R7, 0x3, P0 ;  /* 0x0000000906117c11 */ /* 0x000fca00080f1c07 */
[----:B--2---:R1:W-:Y:S04]  /*0a90*/  STG.E.64 desc[UR16][R16.64], R14 ;  /* 0x0000000e10007986 */ /* 0x0043e8000c101b10 */
[----:B------:R1:W-:Y:S01]  /*0aa0*/  REDG.E.ADD.64.STRONG.GPU desc[UR16][R22.64], R24 ;  /* 0x000000181600798e */ /* 0x0003e2000c12e510 */
[----:B------:R-:W-:-:S05]  /*0ab0*/  IADD3 R6, P0, PT, R6, 0x1, RZ ;  /* 0x0000000106067810 */ /* 0x000fca0007f1e0ff */
[----:B------:R-:W-:Y:S01]  /*0ac0*/  IMAD.X R7, RZ, RZ, R7, P0 ;  /* 0x000000ffff077224 */ /* 0x000fe200000e0607 */
[----:B------:R-:W-:Y:S07]  /*0ad0*/  BRA `(.L_x_491) ;  /* 0x0000000400807947 */ /* 0x000fee0003800000 */
.L_x_490:
        /* <DEDUP_REMOVED lines=25> */
.L_x_508:
        /* <DEDUP_REMOVED lines=21> */
.L_x_506:
[----:B------:R-:W-:-:S04]  /*0dc0*/  IADD3 R22, P0, PT, R24, -0x1, RZ ;  /* 0xffffffff18167810 */ /* 0x000fc80007f1e0ff */
[----:B------:R-:W-:Y:S01]  /*0dd0*/  IADD3.X R12, PT, PT, R27, -0x1, RZ, P0, !PT ;  /* 0xffffffff1b0c7810 */ /* 0x000fe200007fe4ff */
[----:B------:R-:W-:Y:S08]  /*0de0*/  BRA `(.L_x_507) ;  /* 0x0000000000087947 */ /* 0x000ff00003800000 */
.L_x_505:
[----:B------:R-:W-:-:S05]  /*0df0*/  IADD3 R25, P0, PT, R24, 0x1, RZ ;  /* 0x0000000118197810 */ /* 0x000fca0007f1e0ff */
[----:B------:R-:W-:-:S08]  /*0e00*/  IMAD.X R23, RZ, RZ, R27, P0 ;  /* 0x000000ffff177224 */ /* 0x000fd000000e061b */
.L_x_507:
[----:B------:R-:W-:Y:S05]  /*0e10*/  BSYNC.RELIABLE B2 ;  /* 0x0000000000027941 */ /* 0x000fea0003800100 */
.L_x_504:
[----:B------:R-:W-:-:S04]  /*0e20*/  ISETP.GT.U32.AND P0, PT, R25, R22, PT ;  /* 0x000000161900720c */ /* 0x000fc80003f04070 */
[----:B------:R-:W-:-:S13]  /*0e30*/  ISETP.GT.U32.AND.EX P0, PT, R23, R12, PT, P0 ;  /* 0x0000000c1700720c */ /* 0x000fda0003f04100 */
[----:B------:R-:W-:Y:S05]  /*0e40*/  @!P0 BRA `(.L_x_508) ;  /* 0xfffffffc00888947 */ /* 0x000fea000383ffff */
[----:B------:R-:W-:-:S13]  /*0e50*/  PLOP3.LUT P0, PT, PT, PT, PT, 0x8, 0x80 ;  /* 0x000000000080781c */ /* 0x000fda0003f0e170 */
.L_x_503:
[----:B------:R-:W-:Y:S05]  /*0e60*/  BSYNC.RECONVERGENT B1 ;  /* 0x0000000000017941 */ /* 0x000fea0003800200 */
.L_x_502:
        /* <DEDUP_REMOVED lines=18> */
.L_x_510:
[----:B------:R-:W-:Y:S05]  /*0f90*/  @!P0 BREAK.RELIABLE B1 ;  /* 0x0000000000018942 */ /* 0x000fea0003800100 */
[----:B------:R-:W-:Y:S05]  /*0fa0*/  @!P0 BRA `(.L_x_491) ;  /* 0x00000000004c8947 */ /* 0x000fea0003800000 */
.L_x_511:
[----:B------:R-:W-:Y:S05]  /*0fb0*/  BSYNC.RELIABLE B1 ;  /* 0x0000000000017941 */ /* 0x000fea0003800100 */
.L_x_509:
        /* <DEDUP_REMOVED lines=17> */
[----:B------:R-:W-:-:S08]  /*10d0*/  IMAD.X R7, RZ, RZ, R7, P0 ;  /* 0x000000ffff077224 */ /* 0x000fd000000e0607 */
.L_x_491:
[----:B------:R-:W-:Y:S05]  /*10e0*/  BSYNC.RECONVERGENT B0 ;  /* 0x0000000000007941 */ /* 0x000fea0003800200 */
.L_x_489:
[----:B------:R2:W-:Y:S04]  /*10f0*/  STG.E.64 desc[UR16][R10.64+0x8], R6 ;  /* 0x000008060a007986 */ /* 0x0005e8000c101b10 */
[----:B01----:R-:W3:Y:S01]  /*1100*/  LDG.E.64 R14, desc[UR16][R4.64+0x8] ;  /* 0x00000810040e7981 */ /* 0x003ee2000c1e1b00 */
[----:B------:R-:W-:-:S05]  /*1110*/  IADD3 R13, P0, PT, R13, 0x1, RZ ;  /* 0x000000010d0d7810 */ /* 0x000fca0007f1e0ff */
[----:B------:R-:W-:Y:S01]  /*1120*/  IMAD.X R0, RZ, RZ, R0, P0 ;  /* 0x000000ffff007224 */ /* 0x000fe200000e0600 */
[----:B---3--:R-:W-:-:S04]  /*1130*/  ISETP.GE.U32.AND P0, PT, R13, R14, PT ;  /* 0x0000000e0d00720c */ /* 0x008fc80003f06070 */
[----:B------:R-:W-:-:S13]  /*1140*/  ISETP.GE.U32.AND.EX P0, PT, R0, R15, PT, P0 ;  /* 0x0000000f0000720c */ /* 0x000fda0003f06100 */
[----:B--2---:R-:W-:Y:S05]  /*1150*/  @!P0 BRA `(.L_x_512) ;  /* 0xfffffff000988947 */ /* 0x004fea000383ffff */
[----:B------:R-:W-:Y:S05]  /*1160*/  EXIT ;  /* 0x000000000000794d */ /* 0x000fea0003800000 */
.L_x_488:
[----:B------:R-:W-:-:S04]  /*1170*/  UISETP.NE.U32.AND UP0, UPT, UR4, URZ, UPT ;  /* 0x000000ff0400728c */ /* 0x000fc8000bf05070 */
[----:B------:R-:W-:-:S09]  /*1180*/  UISETP.NE.AND.EX UP0, UPT, UR5, URZ, UPT, UP0 ;  /* 0x000000ff0500728c */ /* 0x000fd2000bf05300 */
[----:B------:R-:W-:Y:S05]  /*1190*/  BRA.U !UP0, `(.L_x_513) ;  /* 0x0000001108047547 */ /* 0x000fea000b800000 */
.L_x_537:
        /* <DEDUP_REMOVED lines=25> */
[C---:B------:R-:W-:Y:S02]  /*1330*/  ISETP.NE.AND.EX P1, PT, R15.reuse, R23, PT, P1 ;  /* 0x000000170f00720c */ /* 0x040fe40003f25310 */
[----:B------:R-:W-:Y:S02]  /*1340*/  PLOP3.LUT P0, PT, PT, PT, PT, 0x80, 0x8 ;  /* 0x000000000008781c */ /* 0x000fe40003f0f070 */
[----:B------:R-:W-:-:S13]  /*1350*/  ISETP.EQ.OR.EX P1, PT, R15, R17, !P1, P2 ;  /* 0x000000110f00720c */ /* 0x000fda0004f22720 */
[----:B------:R-:W-:Y:S05]  /*1360*/  @P1 BRA `(.L_x_517) ;  /* 0x0000000000841947 */ /* 0x000fea0003800000 */
[----:B------:R-:W-:Y:S02]  /*1370*/  IMAD.MOV.U32 R25, RZ, RZ, 0x1 ;  /* 0x00000001ff197424 */ /* 0x000fe400078e00ff */
[----:B------:R-:W-:Y:S02]  /*1380*/  IMAD.MOV.U32 R23, RZ, RZ, RZ ;  /* 0x000000ffff177224 */ /* 0x000fe400078e00ff */
[----:B------:R-:W-:Y:S02]  /*1390*/  IMAD.U32 R22, RZ, RZ, UR4 ;  /* 0x00000004ff167e24 */ /* 0x000fe4000f8e00ff */
[----:B------:R-:W-:-:S07]  /*13a0*/  IMAD.U32 R12, RZ, RZ, UR5 ;  /* 0x00000005ff0c7e24 */ /* 0x000fce000f8e00ff */
.L_x_520:
        /* <DEDUP_REMOVED lines=11> */
[----:B------:R-:W-:-:S05]  /*1460*/  @!P0 IADD3 R25, P1, PT, R24, 0x1, RZ ;  /* 0x0000000118198810 */ /* 0x000fca0007f3e0ff */
[----:B------:R-:W-:Y:S01]  /*1470*/  @!P0 IMAD.X R23, RZ, RZ, R27, P1 ;  /* 0x000000ffff178224 */ /* 0x000fe200008e061b */
[----:B------:R-:W-:Y:S07]  /*1480*/  @!P0 BRA `(.L_x_519) ;  /* 0x0000000000288947 */ /* 0x000fee0003800000 */
[----:B------:R-:W-:-:S04]  /*1490*/  ISETP.GT.U32.AND P0, PT, R16, R14, PT ;  /* 0x0000000e1000720c */ /* 0x000fc80003f04070 */
[----:B------:R-:W-:-:S13]  /*14a0*/  ISETP.GT.U32.AND.EX P0, PT, R17, R15, PT, P0 ;  /* 0x0000000f1100720c */ /* 0x000fda0003f04100 */
[----:B------:R-:W-:-:S04]  /*14b0*/  @P0 IADD3 R22, P1, PT, R24, -0x1, RZ ;  /* 0xffffffff18160810 */ /* 0x000fc80007f3e0ff */
[----:B------:R-:W-:Y:S01]  /*14c0*/  @P0 IADD3.X R12, PT, PT, R27, -0x1, RZ, P1, !PT ;  /* 0xffffffff1b0c0810 */ /* 0x000fe20000ffe4ff */
[----:B------:R-:W-:Y:S08]  /*14d0*/  @P0 BRA `(.L_x_519) ;  /* 0x0000000000140947 */ /* 0x000ff00003800000 */
[----:B------:R-:W-:Y:S02]  /*14e0*/  ISETP.NE.U32.AND P1, PT, R16, R14, PT ;  /* 0x0000000e1000720c */ /* 0x000fe40003f25070 */
[----:B------:R-:W-:Y:S02]  /*14f0*/  PLOP3.LUT P0, PT, PT, PT, PT, 0x80, 0x8 ;  /* 0x000000000008781c */ /* 0x000fe40003f0f070 */
[----:B------:R-:W-:-:S13]  /*1500*/  ISETP.NE.AND.EX P1, PT, R17, R15, PT, P1 ;  /* 0x0000000f1100720c */ /* 0x000fda0003f25310 */
[----:B------:R-:W-:Y:S05]  /*1510*/  @!P1 BREAK.RELIABLE B2 ;  /* 0x0000000000029942 */ /* 0x000fea0003800100 */
[----:B------:R-:W-:Y:S05]  /*1520*/  @!P1 BRA `(.L_x_517) ;  /* 0x0000000000149947 */ /* 0x000fea0003800000 */
.L_x_519:
[----:B------:R-:W-:Y:S05]  /*1530*/  BSYNC.RELIABLE B2 ;  /* 0x0000000000027941 */ /* 0x000fea0003800100 */
.L_x_518:
[----:B------:R-:W-:-:S04]  /*1540*/  ISETP.GT.U32.AND P0, PT, R25, R22, PT ;  /* 0x000000161900720c */ /* 0x000fc80003f04070 */
[----:B------:R-:W-:-:S13]  /*1550*/  ISETP.GT.U32.AND.EX P0, PT, R23, R12, PT, P0 ;  /* 0x0000000c1700720c */ /* 0x000fda0003f04100 */
[----:B------:R-:W-:Y:S05]  /*1560*/  @!P0 BRA `(.L_x_520) ;  /* 0xfffffffc00908947 */ /* 0x000fea000383ffff */
[----:B------:R-:W-:-:S13]  /*1570*/  PLOP3.LUT P0, PT, PT, PT, PT, 0x8, 0x80 ;  /* 0x000000000080781c */ /* 0x000fda0003f0e170 */
.L_x_517:
[----:B------:R-:W-:Y:S05]  /*1580*/  BSYNC.RECONVERGENT B1 ;  /* 0x0000000000017941 */ /* 0x000fea0003800200 */
.L_x_516:
[----:B------:R-:W0:Y:S02]  /*1590*/  LDC.64 R16, c[0x0][0x3f8] ;  /* 0x0000fe00ff107b82 */ /* 0x000e240000000a00 */
[----:B0-----:R-:W2:Y:S02]  /*15a0*/  LDG.E.64 R16, desc[UR16][R16.64] ;  /* 0x0000001010107981 */ /* 0x001ea4000c1e1b00 */
        /* <DEDUP_REMOVED lines=10> */
[----:B------:R-:W-:-:S13]  /*1650*/  ISETP.EQ.OR.EX P1, PT, R15, R17, !P1, P2 ;  /* 0x000000110f00720c */ /* 0x000fda0004f22720 */
[----:B------:R-:W-:Y:S05]  /*1660*/  @P1 BRA `(.L_x_522) ;  /* 0x0000000000801947 */ /* 0x000fea0003800000 */
[----:B------:R-:W-:Y:S02]  /*1670*/  IMAD.MOV.U32 R25, RZ, RZ, 0x1 ;  /* 0x00000001ff197424 */ /* 0x000fe400078e00ff */
[----:B------:R-:W-:Y:S02]  /*1680*/  IMAD.MOV.U32 R23, RZ, RZ, RZ ;  /* 0x000000ffff177224 */ /* 0x000fe400078e00ff */
[----:B------:R-:W-:Y:S02]  /*1690*/  IMAD.U32 R22, RZ, RZ, UR12 ;  /* 0x0000000cff167e24 */ /* 0x000fe4000f8e00ff */
[----:B------:R-:W-:-:S07]  /*16a0*/  IMAD.U32 R12, RZ, RZ, UR6 ;  /* 0x00000006ff0c7e24 */ /* 0x000fce000f8e00ff */
.L_x_525:
        /* <DEDUP_REMOVED lines=19> */
[----:B------:R-:W-:-:S04]  /*17e0*/  ISETP.NE.U32.AND P1, PT, R16, R14, PT ;  /* 0x0000000e1000720c */ /* 0x000fc80003f25070 */
[----:B------:R-:W-:-:S13]  /*17f0*/  ISETP.NE.AND.EX P1, PT, R17, R15, PT, P1 ;  /* 0x0000000f1100720c */ /* 0x000fda0003f25310 */
[----:B------:R-:W-:Y:S05]  /*1800*/  @!P1 BREAK.RELIABLE B1 ;  /* 0x0000000000019942 */ /* 0x000fea0003800100 */
[----:B------:R-:W-:Y:S05]  /*1810*/  @!P1 BRA `(.L_x_522) ;  /* 0x0000000000149947 */ /* 0x000fea0003800000 */
.L_x_524:
[----:B------:R-:W-:Y:S05]  /*1820*/  BSYNC.RELIABLE B1 ;  /* 0x0000000000017941 */ /* 0x000fea0003800100 */
.L_x_523:
[----:B------:R-:W-:-:S04]  /*1830*/  ISETP.GT.U32.AND P1, PT, R25, R22, PT ;  /* 0x000000161900720c */ /* 0x000fc80003f24070 */
[----:B------:R-:W-:-:S13]  /*1840*/  ISETP.GT.U32.AND.EX P1, PT, R23, R12, PT, P1 ;  /* 0x0000000c1700720c */ /* 0x000fda0003f24110 */
[----:B------:R-:W-:Y:S05]  /*1850*/  @!P1 BRA `(.L_x_525) ;  /* 0xfffffffc00949947 */ /* 0x000fea000383ffff */
.L_x_521:
[----:B------:R-:W-:Y:S05]  /*1860*/  @!P0 BRA `(.L_x_526) ;  /* 0x00000008002c8947 */ /* 0x000fea0003800000 */
.L_x_522:
        /* <DEDUP_REMOVED lines=19> */
.L_x_515:
        /* <DEDUP_REMOVED lines=26> */
.L_x_531:
        /* <DEDUP_REMOVED lines=24> */
.L_x_530:
[----:B------:R-:W-:Y:S05]  /*1cc0*/  BSYNC.RELIABLE B2 ;  /* 0x0000000000027941 */ /* 0x000fea0003800100 */
.L_x_529:
[----:B------:R-:W-:-:S04]  /*1cd0*/  ISETP.GT.U32.AND P0, PT, R25, R22, PT ;  /* 0x000000161900720c */ /* 0x000fc80003f04070 */
[----:B------:R-:W-:-:S13]  /*1ce0*/  ISETP.GT.U32.AND.EX P0, PT, R23, R12, PT, P0 ;  /* 0x0000000c1700720c */ /* 0x000fda0003f04100 */
[----:B------:R-:W-:Y:S05]  /*1cf0*/  @!P0 BRA `(.L_x_531) ;  /* 0xfffffffc00908947 */ /* 0x000fea000383ffff */
[----:B------:R-:W-:-:S13]  /*1d00*/  PLOP3.LUT P0, PT, PT, PT, PT, 0x8, 0x80 ;  /* 0x000000000080781c */ /* 0x000fda0003f0e170 */
.L_x_528:
[----:B------:R-:W-:Y:S05]  /*1d10*/  BSYNC.RECONVERGENT B1 ;  /* 0x0000000000017941 */ /* 0x000fea0003800200 */
.L_x_527:
        /* <DEDUP_REMOVED lines=18> */
.L_x_536:
        /* <DEDUP_REMOVED lines=23> */
.L_x_535:
[----:B------:R-:W-:Y:S05]  /*1fb0*/  BSYNC.RELIABLE B1 ;  /* 0x0000000000017941 */ /* 0x000fea0003800100 */
.L_x_534:
[----:B------:R-:W-:-:S04]  /*1fc0*/  ISETP.GT.U32.AND P1, PT, R25, R22, PT ;  /* 0x000000161900720c */ /* 0x000fc80003f24070 */
[----:B------:R-:W-:-:S13]  /*1fd0*/  ISETP.GT.U32.AND.EX P1, PT, R23, R12, PT, P1 ;  /* 0x0000000c1700720c */ /* 0x000fda0003f24110 */
[----:B------:R-:W-:Y:S05]  /*1fe0*/  @!P1 BRA `(.L_x_536) ;  /* 0xfffffffc00949947 */ /* 0x000fea000383ffff */
.L_x_532:
[----:B------:R-:W-:Y:S05]  /*1ff0*/  @!P0 BRA `(.L_x_526) ;  /* 0x0000000000488947 */ /* 0x000fea0003800000 */
.L_x_533:
        /* <DEDUP_REMOVED lines=18> */
.L_x_526:
[----:B------:R-:W-:Y:S05]  /*2120*/  BSYNC.RECONVERGENT B0 ;  /* 0x0000000000007941 */ /* 0x000fea0003800200 */
.L_x_514:
        /* <DEDUP_REMOVED lines=8> */
.L_x_513:
        /* <DEDUP_REMOVED lines=17> */
[----:B------:R-:W0:Y:S08]  /*22c0*/  LDC.64 R16, c[0x0][0x3e8] ;  /* 0x0000fa00ff107b82 */ /* 0x000e300000000a00 */
[----:B------:R-:W1:Y:S01]  /*22d0*/  LDC.64 R24, c[0x0][0x3f8] ;  /* 0x0000fe00ff187b82 */ /* 0x000e620000000a00 */
[----:B0-----:R-:W2:Y:S04]  /*22e0*/  LDG.E.64 R16, desc[UR16][R16.64] ;  /* 0x0000001010107981 */ /* 0x001ea8000c1e1b00 */
[----:B-1----:R-:W3:Y:S01]  /*22f0*/  LDG.E.64 R24, desc[UR16][R24.64] ;  /* 0x0000001018187981 */ /* 0x002ee2000c1e1b00 */
[----:B------:R-:W-:Y:S01]  /*2300*/  BSSY.RECONVERGENT B1, `(.L_x_541) ;  /* 0x000000e000017945 */ /* 0x000fe20003800200 */
[----:B------:R-:W-:-:S02]  /*2310*/  PLOP3.LUT P2, PT, PT, PT, PT, 0x8, 0x80 ;  /* 0x000000000080781c */ /* 0x000fc40003f4e170 */
[----:B--2---:R-:W-:-:S04]  /*2320*/  ISETP.GE.U32.AND P1, PT, R14, R16, PT ;  /* 0x000000100e00720c */ /* 0x004fc80003f26070 */
[----:B------:R-:W-:Y:S02]  /*2330*/  ISETP.GE.U32.AND.EX P1, PT, R15, R17, PT, P1 ;  /* 0x000000110f00720c */ /* 0x000fe40003f26110 */
[----:B---3--:R-:W-:-:S04]  /*2340*/  ISETP.GE.U32.AND P0, PT, R14, R24, PT ;  /* 0x000000180e00720c */ /* 0x008fc80003f06070 */
[----:B------:R-:W-:-:S07]  /*2350*/  ISETP.GE.U32.AND.EX P0, PT, R15, R25, PT, P0 ;  /* 0x000000190f00720c */ /* 0x000fce0003f06100 */
[----:B------:R-:W-:Y:S06]  /*2360*/  @!P1 BRA `(.L_x_542) ;  /* 0x00000000001c9947 */ /* 0x000fec0003800000 */
[----:B------:R-:W2:Y:S02]  /*2370*/  LDG.E.64 R22, desc[UR16][R18.64+-0x8] ;  /* 0xfffff81012167981 */ /* 0x000ea4000c1e1b00 */
[----:B--2---:R-:W-:-:S04]  /*2380*/  ISETP.GT.U32.AND P1, PT, R14, R22, PT ;  /* 0x000000160e00720c */ /* 0x004fc80003f24070 */
[----:B------:R-:W-:-:S13]  /*2390*/  ISETP.GT.U32.AND.EX P1, PT, R15, R23, PT, P1 ;  /* 0x000000170f00720c */ /* 0x000fda0003f24110 */
[C---:B------:R-:W-:Y:S02]  /*23a0*/  @!P1 ISETP.NE.U32.AND P3, PT, R14.reuse, R22, PT ;  /* 0x000000160e00920c */ /* 0x040fe40003f65070 */
[----:B------:R-:W-:Y:S02]  /*23b0*/  @!P1 ISETP.EQ.U32.AND P4, PT, R14, R16, PT ;  /* 0x000000100e00920c */ /* 0x000fe40003f82070 */
[----:B------:R-:W-:-:S04]  /*23c0*/  @!P1 ISETP.NE.AND.EX P3, PT, R15, R23, PT, P3 ;  /* 0x000000170f00920c */ /* 0x000fc80003f65330 */
[----:B------:R-:W-:-:S13]  /*23d0*/  @!P1 ISETP.EQ.OR.EX P2, PT, R15, R17, !P3, P4 ;  /* 0x000000110f00920c */ /* 0x000fda0005f42740 */
.L_x_542:
[----:B------:R-:W-:Y:S05]  /*23e0*/  BSYNC.RECONVERGENT B1 ;  /* 0x0000000000017941 */ /* 0x000fea0003800200 */
.L_x_541:
        /* <DEDUP_REMOVED lines=14> */
.L_x_549:
        /* <DEDUP_REMOVED lines=15> */
[----:B------:R-:W-:-:S04]  /*25c0*/  ISETP.NE.U32.AND P0, PT, R16, R14, PT ;  /* 0x0000000e1000720c */ /* 0x000fc80003f05070 */
[----:B------:R-:W-:-:S13]  /*25d0*/  ISETP.NE.AND.EX P0, PT, R17, R15, PT, P0 ;  /* 0x0000000f1100720c */ /* 0x000fda0003f05300 */
[----:B------:R-:W-:Y:S05]  /*25e0*/  @!P0 BREAK.RELIABLE B1 ;  /* 0x0000000000018942 */ /* 0x000fea0003800100 */
[----:B------:R-:W-:Y:S05]  /*25f0*/  @!P0 BRA `(.L_x_544) ;  /* 0x00000000002c8947 */ /* 0x000fea0003800000 */
[----:B------:R-:W-:Y:S05]  /*2600*/  BRA `(.L_x_548) ;  /* 0x0000000000147947 */ /* 0x000fea0003800000 */
.L_x_547:
[----:B------:R-:W-:-:S04]  /*2610*/  IADD3 R22, P0, PT, R24, -0x1, RZ ;  /* 0xffffffff18167810 */ /* 0x000fc80007f1e0ff */
[----:B------:R-:W-:Y:S01]  /*2620*/  IADD3.X R12, PT, PT, R27, -0x1, RZ, P0, !PT ;  /* 0xffffffff1b0c7810 */ /* 0x000fe200007fe4ff */
[----:B------:R-:W-:Y:S08]  /*2630*/  BRA `(.L_x_548) ;  /* 0x0000000000087947 */ /* 0x000ff00003800000 */
.L_x_546:
[----:B------:R-:W-:-:S05]  /*2640*/  IADD3 R25, P0, PT, R24, 0x1, RZ ;  /* 0x0000000118197810 */ /* 0x000fca0007f1e0ff */
[----:B------:R-:W-:-:S08]  /*2650*/  IMAD.X R23, RZ, RZ, R27, P0 ;  /* 0x000000ffff177224 */ /* 0x000fd000000e061b */
.L_x_548:
[----:B------:R-:W-:Y:S05]  /*2660*/  BSYNC.RELIABLE B1 ;  /* 0x0000000000017941 */ /* 0x000fea0003800100 */
.L_x_545:
[----:B------:R-:W-:-:S04]  /*2670*/  ISETP.GT.U32.AND P0, PT, R25, R22, PT ;  /* 0x000000161900720c */ /* 0x000fc80003f04070 */
[----:B------:R-:W-:-:S13]  /*2680*/  ISETP.GT.U32.AND.EX P0, PT, R23, R12, PT, P0 ;  /* 0x0000000c1700720c */ /* 0x000fda0003f04100 */
[----:B------:R-:W-:Y:S05]  /*2690*/  @!P0 BRA `(.L_x_549) ;  /* 0xfffffffc008c8947 */ /* 0x000fea000383ffff */
.L_x_543:
[----:B------:R-:W-:Y:S05]  /*26a0*/  @!P2 BRA `(.L_x_540) ;  /* 0x000000040090a947 */ /* 0x000fea0003800000 */
.L_x_544:
        /* <DEDUP_REMOVED lines=19> */
.L_x_539:
        /* <DEDUP_REMOVED lines=18> */
.L_x_551:
[----:B------:R-:W-:Y:S05]  /*2900*/  BSYNC.RECONVERGENT B1 ;  /* 0x0000000000017941 */ /* 0x000fea0003800200 */
.L_x_550:
        /* <DEDUP_REMOVED lines=14> */
.L_x_558:
        /* <DEDUP_REMOVED lines=20> */
.L_x_556:
[----:B------:R-:W-:-:S04]  /*2b30*/  IADD3 R22, P0, PT, R24, -0x1, RZ ;  /* 0xffffffff18167810 */ /* 0x000fc80007f1e0ff */
[----:B------:R-:W-:Y:S01]  /*2b40*/  IADD3.X R12, PT, PT, R27, -0x1, RZ, P0, !PT ;  /* 0xffffffff1b0c7810 */ /* 0x000fe200007fe4ff */
[----:B------:R-:W-:Y:S08]  /*2b50*/  BRA `(.L_x_557) ;  /* 0x0000000000087947 */ /* 0x000ff00003800000 */
.L_x_555:
[----:B------:R-:W-:-:S05]  /*2b60*/  IADD3 R25, P0, PT, R24, 0x1, RZ ;  /* 0x0000000118197810 */ /* 0x000fca0007f1e0ff */
[----:B------:R-:W-:-:S08]  /*2b70*/  IMAD.X R23, RZ, RZ, R27, P0 ;  /* 0x000000ffff177224 */ /* 0x000fd000000e061b */
.L_x_557:
[----:B------:R-:W-:Y:S05]  /*2b80*/  BSYNC.RELIABLE B1 ;  /* 0x0000000000017941 */ /* 0x000fea0003800100 */
.L_x_554:
[----:B------:R-:W-:-:S04]  /*2b90*/  ISETP.GT.U32.AND P0, PT, R25, R22, PT ;  /* 0x000000161900720c */ /* 0x000fc80003f04070 */
[----:B------:R-:W-:-:S13]  /*2ba0*/  ISETP.GT.U32.AND.EX P0, PT, R23, R12, PT, P0 ;  /* 0x0000000c1700720c */ /* 0x000fda0003f04100 */
[----:B------:R-:W-:Y:S05]  /*2bb0*/  @!P0 BRA `(.L_x_558) ;  /* 0xfffffffc008c8947 */ /* 0x000fea000383ffff */
.L_x_552:
[----:B------:R-:W-:Y:S05]  /*2bc0*/  @!P2 BRA `(.L_x_540) ;  /* 0x000000000048a947 */ /* 0x000fea0003800000 */
.L_x_553:
        /* <DEDUP_REMOVED lines=18> */
.L_x_540:
[----:B------:R-:W-:Y:S05]  /*2cf0*/  BSYNC.RECONVERGENT B0 ;  /* 0x0000000000007941 */ /* 0x000fea0003800200 */
.L_x_538:
        /* <DEDUP_REMOVED lines=8> */
.L_x_559:
        /* <DEDUP_REMOVED lines=16> */
.L_x_674:


//--------------------- .text._Z9Find_sizePyS_S_S_S_yyyyS_yS_y --------------------------
	.section	.text._Z9Find_sizePyS_S_S_S_yyyyS_yS_y,"ax",@progbits
	.align	128
        .global         _Z9Find_sizePyS_S_S_S_yyyyS_yS_y
        .type           _Z9Find_sizePyS_S_S_S_yyyyS_yS_y,@function
        .size           _Z9Find_sizePyS_S_S_S_yyyyS_yS_y,(.L_x_675 - _Z9Find_sizePyS_S_S_S_yyyyS_yS_y)
        .other          _Z9Find_sizePyS_S_S_S_yyyyS_yS_y,@"STO_CUDA_ENTRY STV_DEFAULT"
_Z9Find_sizePyS_S_S_S_yyyyS_yS_y:
.text._Z9Find_sizePyS_S_S_S_yyyyS_yS_y:
        /* <DEDUP_REMOVED lines=9> */
[----:B------:R-:W0:Y:S01]  /*0090*/  LDCU.128 UR4, c[0x0][0x380] ;  /* 0x00007000ff0477ac */ /* 0x000e220008000c00 */
[----:B------:R-:W-:Y:S01]  /*00a0*/  IMAD.SHL.U32 R14, R0, 0x8, RZ ;  /* 0x00000008000e7824 */ /* 0x000fe200078e00ff */
[----:B------:R-:W-:Y:S01]  /*00b0*/  SHF.R.U32.HI R0, RZ, 0x1d, R0 ;  /* 0x0000001dff007819 */ /* 0x000fe20000011600 */
[----:B------:R-:W1:Y:S03]  /*00c0*/  LDCU.64 UR16, c[0x0][0x358] ;  /* 0x00006b00ff1077ac */ /* 0x000e660008000a00 */
[----:B0-----:R-:W-:-:S04]  /*00d0*/  IADD3 R20, P0, PT, R14, UR6, RZ ;  /* 0x000000060e147c10 */ /* 0x001fc8000ff1e0ff */
[----:B------:R-:W-:Y:S01]  /*00e0*/  IADD3.X R21, PT, PT, R0, UR7, RZ, P0, !PT ;  /* 0x0000000700157c10 */ /* 0x000fe200087fe4ff */
[----:B------:R-:W0:Y:S05]  /*00f0*/  LDCU.64 UR6, c[0x0][0x390] ;  /* 0x00007200ff0677ac */ /* 0x000e2a0008000a00 */
[----:B-1----:R-:W2:Y:S02]  /*0100*/  LDG.E.64 R20, desc[UR16][R20.64] ;  /* 0x0000001014147981 */ /* 0x002ea4000c1e1b00 */
[C---:B--2---:R-:W-:Y:S01]  /*0110*/  IMAD.SHL.U32 R16, R20.reuse, 0x8, RZ ;  /* 0x0000000814107824 */ /* 0x044fe200078e00ff */
[----:B------:R-:W-:-:S04]  /*0120*/  SHF.L.U64.HI R4, R20, 0x3, R21 ;  /* 0x0000000314047819 */ /* 0x000fc80000010215 */
[----:B0-----:R-:W-:-:S04]  /*0130*/  IADD3 R18, P0, PT, R16, UR6, RZ ;  /* 0x0000000610127c10 */ /* 0x001fc8000ff1e0ff */
[----:B------:R-:W-:-:S05]  /*0140*/  IADD3.X R19, PT, PT, R4, UR7, RZ, P0, !PT ;  /* 0x0000000704137c10 */ /* 0x000fca00087fe4ff */
[----:B------:R-:W2:Y:S04]  /*0150*/  LDG.E.64 R2, desc[UR16][R18.64+0x8] ;  /* 0x0000081012027981 */ /* 0x000ea8000c1e1b00 */
[----:B------:R-:W2:Y:S01]  /*0160*/  LDG.E.64 R6, desc[UR16][R18.64] ;  /* 0x0000001012067981 */ /* 0x000ea2000c1e1b00 */
[----:B------:R-:W-:-:S04]  /*0170*/  IADD3 R16, P1, PT, R16, UR4, RZ ;  /* 0x0000000410107c10 */ /* 0x000fc8000ff3e0ff */
[----:B------:R-:W-:Y:S02]  /*0180*/  IADD3.X R17, PT, PT, R4, UR5, RZ, P1, !PT ;  /* 0x0000000504117c10 */ /* 0x000fe40008ffe4ff */
[----:B--2---:R-:W-:-:S04]  /*0190*/  ISETP.GE.U32.AND P0, PT, R6, R2, PT ;  /* 0x000000020600720c */ /* 0x004fc80003f06070 */
[----:B------:R-:W-:-:S13]  /*01a0*/  ISETP.GE.U32.AND.EX P0, PT, R7, R3, PT, P0 ;  /* 0x000000030700720c */ /* 0x000fda0003f06100 */
[----:B------:R-:W-:Y:S05]  /*01b0*/  @P0 EXIT ;  /* 0x000000000000094d */ /* 0x000fea0003800000 */
        /* <DEDUP_REMOVED lines=10> */
[----:B-1----:R-:W-:Y:S01]  /*0260*/  ULEA UR9, UP1, UR10, UR14, 0x3 ;  /* 0x0000000e0a097291 */ /* 0x002fe2000f8218ff */
[----:B--2---:R-:W-:Y:S01]  /*0270*/  IADD3 R14, P0, PT, R14, UR18, RZ ;  /* 0x000000120e0e7c10 */ /* 0x004fe2000ff1e0ff */
[----:B------:R-:W-:Y:S01]  /*0280*/  UIADD3.X UR6, UPT, UPT, UR13, -0x1, URZ, UP0, !UPT ;  /* 0xffffffff0d067890 */ /* 0x000fe200087fe4ff */
[----:B------:R-:W-:Y:S01]  /*0290*/  IMAD.U32 R13, RZ, RZ, UR8 ;  /* 0x00000008ff0d7e24 */ /* 0x000fe2000f8e00ff */
[----:B------:R-:W-:Y:S01]  /*02a0*/  UISETP.NE.U32.AND UP0, UPT, UR5, URZ, UPT ;  /* 0x000000ff0500728c */ /* 0x000fe2000bf05070 */
[----:B------:R-:W-:Y:S01]  /*02b0*/  IADD3.X R15, PT, PT, R0, UR19, RZ, P0, !PT ;  /* 0x00000013000f7c10 */ /* 0x000fe200087fe4ff */
[----:B------:R-:W-:Y:S01]  /*02c0*/  UIADD3 UR12, UP2, UPT, UR10, -0x2, URZ ;  /* 0xfffffffe0a0c7890 */ /* 0x000fe2000ff5e0ff */
[----:B------:R-:W-:Y:S01]  /*02d0*/  IMAD.U32 R10, RZ, RZ, UR9 ;  /* 0x00000009ff0a7e24 */ /* 0x000fe2000f8e00ff */
[----:B------:R-:W-:Y:S01]  /*02e0*/  UISETP.NE.AND.EX UP0, UPT, UR6, URZ, UPT, UP0 ;  /* 0x000000ff0600728c */ /* 0x000fe2000bf05300 */
[----:B------:R-:W-:Y:S01]  /*02f0*/  IMAD.MOV.U32 R0, RZ, RZ, R6 ;  /* 0x000000ffff007224 */ /* 0x000fe200078e0006 */
[----:B------:R-:W-:-:S02]  /*0300*/  ULEA.HI.X UR10, UR10, UR15, UR11, 0x3, UP1 ;  /* 0x0000000f0a0a7291 */ /* 0x000fc400088f1c0b */
[----:B------:R-:W-:-:S04]  /*0310*/  UIADD3.X UR4, UPT, UPT, UR11, -0x1, URZ, UP2, !UPT ;  /* 0xffffffff0b047890 */ /* 0x000fc800097fe4ff */
[----:B------:R-:W-:Y:S01]  /*0320*/  IMAD.U32 R11, RZ, RZ, UR10 ;  /* 0x0000000aff0b7e24 */ /* 0x000fe2000f8e00ff */
[----:B------:R-:W-:Y:S07]  /*0330*/  BRA.U UP0, `(.L_x_560) ;  /* 0x0000000900f87547 */ /* 0x000fee000b800000 */
[----:B------:R-:W-:Y:S02]  /*0340*/  IMAD.MOV.U32 R2, RZ, RZ, RZ ;  /* 0x000000ffff027224 */ /* 0x000fe400078e00ff */
[----:B------:R-:W-:-:S07]  /*0350*/  IMAD.MOV.U32 R5, RZ, RZ, RZ ;  /* 0x000000ffff057224 */ /* 0x000fce00078e00ff */
.L_x_582:
        /* <DEDUP_REMOVED lines=20> */
[----:B------:R-:W-:Y:S01]  /*04a0*/  IMAD.MOV.U32 R4, RZ, RZ, RZ ;  /* 0x000000ffff047224 */ /* 0x000fe200078e00ff */
[----:B--2---:R-:W-:-:S04]  /*04b0*/  ISETP.GE.U32.AND P0, PT, R8, R6, PT ;  /* 0x000000060800720c */ /* 0x004fc80003f06070 */
[----:B------:R-:W-:-:S13]  /*04c0*/  ISETP.GE.U32.AND.EX P0, PT, R9, R7, PT, P0 ;  /* 0x000000070900720c */ /* 0x000fda0003f06100 */
[----:B------:R-:W-:Y:S05]  /*04d0*/  @!P0 BRA `(.L_x_565) ;  /* 0x0000000000288947 */ /* 0x000fea0003800000 */
[----:B------:R-:W2:Y:S02]  /*04e0*/  LDG.E.64 R22, desc[UR16][R12.64+-0x8] ;  /* 0xfffff8100c167981 */ /* 0x000ea4000c1e1b00 */
[----:B--2---:R-:W-:-:S04]  /*04f0*/  ISETP.GT.U32.AND P0, PT, R8, R22, PT ;  /* 0x000000160800720c */ /* 0x004fc80003f04070 */
[----:B------:R-:W-:-:S13]  /*0500*/  ISETP.GT.U32.AND.EX P0, PT, R9, R23, PT, P0 ;  /* 0x000000170900720c */ /* 0x000fda0003f04100 */
[----:B------:R-:W-:Y:S05]  /*0510*/  @P0 BRA `(.L_x_565) ;  /* 0x0000000000180947 */ /* 0x000fea0003800000 */
[----:B------:R-:W-:Y:S01]  /*0520*/  ISETP.NE.U32.AND P0, PT, R8, R6, PT ;  /* 0x000000060800720c */ /* 0x000fe20003f05070 */
[----:B------:R-:W-:-:S03]  /*0530*/  IMAD.MOV.U32 R4, RZ, RZ, 0x1 ;  /* 0x00000001ff047424 */ /* 0x000fc600078e00ff */
[----:B------:R-:W-:-:S13]  /*0540*/  ISETP.NE.AND.EX P0, PT, R9, R7, PT, P0 ;  /* 0x000000070900720c */ /* 0x000fda0003f05300 */
[----:B------:R-:W-:-:S04]  /*0550*/  @P0 ISETP.NE.U32.AND P1, PT, R8, R22, PT ;  /* 0x000000160800020c */ /* 0x000fc80003f25070 */
[----:B------:R-:W-:-:S04]  /*0560*/  @P0 ISETP.NE.AND.EX P1, PT, R9, R23, PT, P1 ;  /* 0x000000170900020c */ /* 0x000fc80003f25310 */
[----:B------:R-:W-:-:S09]  /*0570*/  @P0 SEL R4, RZ, 0x1, P1 ;  /* 0x00000001ff040807 */ /* 0x000fd20000800000 */
.L_x_565:
[----:B------:R-:W-:Y:S05]  /*0580*/  BSYNC.RECONVERGENT B1 ;  /* 0x0000000000017941 */ /* 0x000fea0003800200 */
.L_x_564:
[----:B------:R-:W0:Y:S02]  /*0590*/  LDC.64 R24, c[0x0][0x3d8] ;  /* 0x0000f600ff187b82 */ /* 0x000e240000000a00 */
[----:B0-----:R-:W2:Y:S01]  /*05a0*/  LDG.E.64 R24, desc[UR16][R24.64] ;  /* 0x0000001018187981 */ /* 0x001ea2000c1e1b00 */
[----:B------:R-:W-:Y:S01]  /*05b0*/  BSSY.RECONVERGENT B1, `(.L_x_566) ;  /* 0x0000037000017945 */ /* 0x000fe20003800200 */
[----:B------:R-:W-:Y:S01]  /*05c0*/  CS2R R6, SRZ ;  /* 0x0000000000067805 */ /* 0x000fe2000001ff00 */
        /* <DEDUP_REMOVED lines=11> */
[----:B------:R-:W-:Y:S05]  /*0680*/  @!P0 BRA `(.L_x_567) ;  /* 0x0000000000a48947 */ /* 0x000fea0003800000 */
[----:B------:R-:W-:Y:S02]  /*0690*/  ISETP.NE.U32.AND P0, PT, R8, R22, PT ;  /* 0x000000160800720c */ /* 0x000fe40003f05070 */
[----:B------:R-:W-:Y:S02]  /*06a0*/  ISETP.EQ.U32.AND P1, PT, RZ, UR12, PT ;  /* 0x0000000cff007c0c */ /* 0x000fe4000bf22070 */
[----:B------:R-:W-:-:S04]  /*06b0*/  ISETP.NE.AND.EX P0, PT, R9, R23, PT, P0 ;  /* 0x000000170900720c */ /* 0x000fc80003f05300 */
[----:B------:R-:W-:Y:S02]  /*06c0*/  ISETP.EQ.OR.EX P1, PT, RZ, UR4, !P0, P1 ;  /* 0x00000004ff007c0c */ /* 0x000fe4000c722710 */
[----:B------:R-:W-:-:S11]  /*06d0*/  SEL R29, RZ, 0x1, P0 ;  /* 0x00000001ff1d7807 */ /* 0x000fd60000000000 */
[----:B------:R-:W-:Y:S05]  /*06e0*/  @P1 BRA `(.L_x_567) ;  /* 0x00000000008c1947 */ /* 0x000fea0003800000 */
[----:B------:R-:W-:Y:S02]  /*06f0*/  IMAD.MOV.U32 R24, RZ, RZ, 0x1 ;  /* 0x00000001ff187424 */ /* 0x000fe400078e00ff */
[----:B------:R-:W-:Y:S02]  /*0700*/  IMAD.MOV.U32 R25, RZ, RZ, RZ ;  /* 0x000000ffff197224 */ /* 0x000fe400078e00ff */
[----:B------:R-:W-:Y:S02]  /*0710*/  IMAD.U32 R27, RZ, RZ, UR12 ;  /* 0x0000000cff1b7e24 */ /* 0x000fe4000f8e00ff */
[----:B------:R-:W-:-:S07]  /*0720*/  IMAD.U32 R26, RZ, RZ, UR4 ;  /* 0x00000004ff1a7e24 */ /* 0x000fce000f8e00ff */
.L_x_572:
        /* <DEDUP_REMOVED lines=15> */
[----:B------:R-:W-:Y:S01]  /*0820*/  ISETP.NE.U32.AND P0, PT, R22, R8, PT ;  /* 0x000000081600720c */ /* 0x000fe20003f05070 */
[----:B------:R-:W-:-:S03]  /*0830*/  IMAD.MOV.U32 R29, RZ, RZ, 0x1 ;  /* 0x00000001ff1d7424 */ /* 0x000fc600078e00ff */
[----:B------:R-:W-:-:S13]  /*0840*/  ISETP.NE.AND.EX P0, PT, R23, R9, PT, P0 ;  /* 0x000000091700720c */ /* 0x000fda0003f05300 */
[----:B------:R-:W-:Y:S05]  /*0850*/  @!P0 BREAK.RELIABLE B2 ;  /* 0x0000000000028942 */ /* 0x000fea0003800100 */
[----:B------:R-:W-:Y:S05]  /*0860*/  @!P0 BRA `(.L_x_567) ;  /* 0x00000000002c8947 */ /* 0x000fea0003800000 */
[----:B------:R-:W-:Y:S05]  /*0870*/  BRA `(.L_x_571) ;  /* 0x0000000000147947 */ /* 0x000fea0003800000 */
.L_x_570:
[----:B------:R-:W-:-:S04]  /*0880*/  IADD3 R27, P0, PT, R28, -0x1, RZ ;  /* 0xffffffff1c1b7810 */ /* 0x000fc80007f1e0ff */
[----:B------:R-:W-:Y:S01]  /*0890*/  IADD3.X R26, PT, PT, R29, -0x1, RZ, P0, !PT ;  /* 0xffffffff1d1a7810 */ /* 0x000fe200007fe4ff */
[----:B------:R-:W-:Y:S08]  /*08a0*/  BRA `(.L_x_571) ;  /* 0x0000000000087947 */ /* 0x000ff00003800000 */
.L_x_569:
[----:B------:R-:W-:-:S05]  /*08b0*/  IADD3 R24, P0, PT, R28, 0x1, RZ ;  /* 0x000000011c187810 */ /* 0x000fca0007f1e0ff */
[----:B------:R-:W-:-:S08]  /*08c0*/  IMAD.X R25, RZ, RZ, R29, P0 ;  /* 0x000000ffff197224 */ /* 0x000fd000000e061d */
.L_x_571:
[----:B------:R-:W-:Y:S05]  /*08d0*/  BSYNC.RELIABLE B2 ;  /* 0x0000000000027941 */ /* 0x000fea0003800100 */
.L_x_568:
[----:B------:R-:W-:-:S04]  /*08e0*/  ISETP.GT.U32.AND P0, PT, R24, R27, PT ;  /* 0x0000001b1800720c */ /* 0x000fc80003f04070 */
[----:B------:R-:W-:-:S13]  /*08f0*/  ISETP.GT.U32.AND.EX P0, PT, R25, R26, PT, P0 ;  /* 0x0000001a1900720c */ /* 0x000fda0003f04100 */
[----:B------:R-:W-:Y:S05]  /*0900*/  @!P0 BRA `(.L_x_572) ;  /* 0xfffffffc00888947 */ /* 0x000fea000383ffff */
[----:B------:R-:W-:-:S07]  /*0910*/  IMAD.MOV.U32 R29, RZ, RZ, RZ ;  /* 0x000000ffff1d7224 */ /* 0x000fce00078e00ff */
.L_x_567:
[----:B------:R-:W-:Y:S05]  /*0920*/  BSYNC.RECONVERGENT B1 ;  /* 0x0000000000017941 */ /* 0x000fea0003800200 */
.L_x_566:
[----:B------:R-:W-:Y:S02]  /*0930*/  LOP3.LUT R29, R29, R4, RZ, 0xfc, !PT ;  /* 0x000000041d1d7212 */ /* 0x000fe400078efcff */
[----:B------:R-:W-:Y:S02]  /*0940*/  LOP3.LUT R6, R7, R6, RZ, 0xfc, !PT ;  /* 0x0000000607067212 */ /* 0x000fe400078efcff */
[----:B------:R-:W-:-:S05]  /*0950*/  IADD3 R2, P0, PT, R29, R2, RZ ;  /* 0x000000021d027210 */ /* 0x000fca0007f1e0ff */
[----:B------:R-:W-:Y:S01]  /*0960*/  IMAD.X R5, R6, 0x1, R5, P0 ;  /* 0x0000000106057824 */ /* 0x000fe200000e0605 */
[----:B------:R-:W-:Y:S07]  /*0970*/  BRA `(.L_x_563) ;  /* 0x0000000400407947 */ /* 0x000fee0003800000 */
.L_x_562:
        /* <DEDUP_REMOVED lines=17> */
.L_x_574:
[----:B------:R-:W-:Y:S05]  /*0a90*/  BSYNC.RECONVERGENT B1 ;  /* 0x0000000000017941 */ /* 0x000fea0003800200 */
.L_x_573:
        /* <DEDUP_REMOVED lines=26> */
.L_x_581:
        /* <DEDUP_REMOVED lines=21> */
.L_x_579:
[----:B------:R-:W-:-:S04]  /*0d90*/  IADD3 R27, P0, PT, R28, -0x1, RZ ;  /* 0xffffffff1c1b7810 */ /* 0x000fc80007f1e0ff */
[----:B------:R-:W-:Y:S01]  /*0da0*/  IADD3.X R26, PT, PT, R29, -0x1, RZ, P0, !PT ;  /* 0xffffffff1d1a7810 */ /* 0x000fe200007fe4ff */
[----:B------:R-:W-:Y:S08]  /*0db0*/  BRA `(.L_x_580) ;  /* 0x0000000000087947 */ /* 0x000ff00003800000 */
.L_x_578:
[----:B------:R-:W-:-:S05]  /*0dc0*/  IADD3 R24, P0, PT, R28, 0x1, RZ ;  /* 0x000000011c187810 */ /* 0x000fca0007f1e0ff */
[----:B------:R-:W-:-:S08]  /*0dd0*/  IMAD.X R25, RZ, RZ, R29, P0 ;  /* 0x000000ffff197224 */ /* 0x000fd000000e061d */
.L_x_580:
[----:B------:R-:W-:Y:S05]  /*0de0*/  BSYNC.RELIABLE B2 ;  /* 0x0000000000027941 */ /* 0x000fea0003800100 */
.L_x_577:
[----:B------:R-:W-:-:S04]  /*0df0*/  ISETP.GT.U32.AND P0, PT, R24, R27, PT ;  /* 0x0000001b1800720c */ /* 0x000fc80003f04070 */
[----:B------:R-:W-:-:S13]  /*0e00*/  ISETP.GT.U32.AND.EX P0, PT, R25, R26, PT, P0 ;  /* 0x0000001a1900720c */ /* 0x000fda0003f04100 */
[----:B------:R-:W-:Y:S05]  /*0e10*/  @!P0 BRA `(.L_x_581) ;  /* 0xfffffffc00888947 */ /* 0x000fea000383ffff */
[----:B------:R-:W-:-:S07]  /*0e20*/  IMAD.MOV.U32 R29, RZ, RZ, RZ ;  /* 0x000000ffff1d7224 */ /* 0x000fce00078e00ff */
.L_x_576:
[----:B------:R-:W-:Y:S05]  /*0e30*/  BSYNC.RECONVERGENT B1 ;  /* 0x0000000000017941 */ /* 0x000fea0003800200 */
.L_x_575:
[----:B------:R-:W-:Y:S02]  /*0e40*/  LOP3.LUT R29, R29, R4, RZ, 0xfc, !PT ;  /* 0x000000041d1d7212 */ /* 0x000fe400078efcff */
[----:B------:R-:W-:Y:S02]  /*0e50*/  LOP3.LUT R6, R7, R6, RZ, 0xfc, !PT ;  /* 0x0000000607067212 */ /* 0x000fe400078efcff */
[----:B------:R-:W-:-:S05]  /*0e60*/  IADD3 R2, P0, PT, R29, R2, RZ ;  /* 0x000000021d027210 */ /* 0x000fca0007f1e0ff */
[----:B------:R-:W-:-:S08]  /*0e70*/  IMAD.X R5, R6, 0x1, R5, P0 ;  /* 0x0000000106057824 */ /* 0x000fd000000e0605 */
.L_x_563:
[----:B------:R-:W-:Y:S05]  /*0e80*/  BSYNC.RECONVERGENT B0 ;  /* 0x0000000000007941 */ /* 0x000fea0003800200 */
.L_x_561:
[----:B------:R-:W-:-:S05]  /*0e90*/  IMAD.MOV.U32 R4, RZ, RZ, R2 ;  /* 0x000000ffff047224 */ /* 0x000fca00078e0002 */
[----:B------:R0:W-:Y:S04]  /*0ea0*/  STG.E.64 desc[UR16][R14.64], R4 ;  /* 0x000000040e007986 */ /* 0x0001e8000c101b10 */
[----:B------:R-:W2:Y:S01]  /*0eb0*/  LDG.E.64 R6, desc[UR16][R18.64+0x8] ;  /* 0x0000081012067981 */ /* 0x000ea2000c1e1b00 */
[----:B------:R-:W-:-:S05]  /*0ec0*/  IADD3 R0, P0, PT, R0, 0x1, RZ ;  /* 0x0000000100007810 */ /* 0x000fca0007f1e0ff */
[----:B------:R-:W-:Y:S01]  /*0ed0*/  IMAD.X R3, RZ, RZ, R3, P0 ;  /* 0x000000ffff037224 */ /* 0x000fe200000e0603 */
[----:B--2---:R-:W-:-:S04]  /*0ee0*/  ISETP.GE.U32.AND P0, PT, R0, R6, PT ;  /* 0x000000060000720c */ /* 0x004fc80003f06070 */
[----:B------:R-:W-:-:S13]  /*0ef0*/  ISETP.GE.U32.AND.EX P0, PT, R3, R7, PT, P0 ;  /* 0x000000070300720c */ /* 0x000fda0003f06100 */
[----:B0-----:R-:W-:Y:S05]  /*0f00*/  @!P0 BRA `(.L_x_582) ;  /* 0xfffffff400148947 */ /* 0x001fea000383ffff */
[----:B------:R-:W-:Y:S05]  /*0f10*/  EXIT ;  /* 0x000000000000794d */ /* 0x000fea0003800000 */
.L_x_560:
[----:B------:R-:W-:-:S04]  /*0f20*/  UISETP.NE.U32.AND UP0, UPT, UR12, URZ, UPT ;  /* 0x000000ff0c00728c */ /* 0x000fc8000bf05070 */
[----:B------:R-:W-:-:S09]  /*0f30*/  UISETP.NE.AND.EX UP0, UPT, UR4, URZ, UPT, UP0 ;  /* 0x000000ff0400728c */ /* 0x000fd2000bf05300 */
[----:B------:R-:W-:Y:S05]  /*0f40*/  BRA.U !UP0, `(.L_x_583) ;  /* 0x0000000d08d87547 */ /* 0x000fea000b800000 */
[----:B------:R-:W-:Y:S02]  /*0f50*/  IMAD.MOV.U32 R2, RZ, RZ, RZ ;  /* 0x000000ffff027224 */ /* 0x000fe400078e00ff */
[----:B------:R-:W-:-:S07]  /*0f60*/  IMAD.MOV.U32 R5, RZ, RZ, RZ ;  /* 0x000000ffff057224 */ /* 0x000fce00078e00ff */
.L_x_607:
        /* <DEDUP_REMOVED lines=15> */
[----:B------:R-:W-:Y:S02]  /*1060*/  IMAD.MOV.U32 R4, RZ, RZ, RZ ;  /* 0x000000ffff047224 */ /* 0x000fe400078e00ff */
        /* <DEDUP_REMOVED lines=8> */
[C---:B------:R-:W-:Y:S01]  /*10f0*/  ISETP.NE.U32.AND P1, PT, R8.reuse, R22, PT ;  /* 0x000000160800720c */ /* 0x040fe20003f25070 */
[----:B------:R-:W-:Y:S01]  /*1100*/  IMAD.MOV.U32 R4, RZ, RZ, 0x1 ;  /* 0x00000001ff047424 */ /* 0x000fe200078e00ff */
        /* <DEDUP_REMOVED lines=8> */
.L_x_590:
        /* <DEDUP_REMOVED lines=19> */
[----:B------:R-:W-:Y:S01]  /*12c0*/  ISETP.NE.U32.AND P0, PT, R22, R8, PT ;  /* 0x000000081600720c */ /* 0x000fe20003f05070 */
[----:B------:R-:W-:-:S03]  /*12d0*/  IMAD.MOV.U32 R4, RZ, RZ, 0x1 ;  /* 0x00000001ff047424 */ /* 0x000fc600078e00ff */
[----:B------:R-:W-:-:S13]  /*12e0*/  ISETP.NE.AND.EX P0, PT, R23, R9, PT, P0 ;  /* 0x000000091700720c */ /* 0x000fda0003f05300 */
[----:B------:R-:W-:Y:S05]  /*12f0*/  @!P0 BREAK.RELIABLE B2 ;  /* 0x0000000000028942 */ /* 0x000fea0003800100 */
[----:B------:R-:W-:Y:S05]  /*1300*/  @!P0 BRA `(.L_x_587) ;  /* 0x0000000000148947 */ /* 0x000fea0003800000 */
.L_x_589:
[----:B------:R-:W-:Y:S05]  /*1310*/  BSYNC.RELIABLE B2 ;  /* 0x0000000000027941 */ /* 0x000fea0003800100 */
.L_x_588:
[----:B------:R-:W-:-:S04]  /*1320*/  ISETP.GT.U32.AND P0, PT, R7, R26, PT ;  /* 0x0000001a0700720c */ /* 0x000fc80003f04070 */
[----:B------:R-:W-:-:S13]  /*1330*/  ISETP.GT.U32.AND.EX P0, PT, R24, R25, PT, P0 ;  /* 0x000000191800720c */ /* 0x000fda0003f04100 */
[----:B------:R-:W-:Y:S05]  /*1340*/  @!P0 BRA `(.L_x_590) ;  /* 0xfffffffc00908947 */ /* 0x000fea000383ffff */
[----:B------:R-:W-:-:S07]  /*1350*/  IMAD.MOV.U32 R4, RZ, RZ, RZ ;  /* 0x000000ffff047224 */ /* 0x000fce00078e00ff */
.L_x_587:
[----:B------:R-:W-:Y:S05]  /*1360*/  BSYNC.RECONVERGENT B1 ;  /* 0x0000000000017941 */ /* 0x000fea0003800200 */
.L_x_586:
        /* <DEDUP_REMOVED lines=22> */
.L_x_595:
        /* <DEDUP_REMOVED lines=24> */
.L_x_594:
[----:B------:R-:W-:Y:S05]  /*1650*/  BSYNC.RELIABLE B2 ;  /* 0x0000000000027941 */ /* 0x000fea0003800100 */
.L_x_593:
[----:B------:R-:W-:-:S04]  /*1660*/  ISETP.GT.U32.AND P0, PT, R24, R27, PT ;  /* 0x0000001b1800720c */ /* 0x000fc80003f04070 */
[----:B------:R-:W-:-:S13]  /*1670*/  ISETP.GT.U32.AND.EX P0, PT, R25, R26, PT, P0 ;  /* 0x0000001a1900720c */ /* 0x000fda0003f04100 */
[----:B------:R-:W-:Y:S05]  /*1680*/  @!P0 BRA `(.L_x_595) ;  /* 0xfffffffc00908947 */ /* 0x000fea000383ffff */
[----:B------:R-:W-:-:S07]  /*1690*/  IMAD.MOV.U32 R29, RZ, RZ, RZ ;  /* 0x000000ffff1d7224 */ /* 0x000fce00078e00ff */
.L_x_592:
[----:B------:R-:W-:Y:S05]  /*16a0*/  BSYNC.RECONVERGENT B1 ;  /* 0x0000000000017941 */ /* 0x000fea0003800200 */
.L_x_591:
[----:B------:R-:W-:Y:S02]  /*16b0*/  LOP3.LUT R29, R29, R4, RZ, 0xfc, !PT ;  /* 0x000000041d1d7212 */ /* 0x000fe400078efcff */
[----:B------:R-:W-:Y:S02]  /*16c0*/  LOP3.LUT R6, R7, R6, RZ, 0xfc, !PT ;  /* 0x0000000607067212 */ /* 0x000fe400078efcff */
[----:B------:R-:W-:-:S05]  /*16d0*/  IADD3 R2, P0, PT, R29, R2, RZ ;  /* 0x000000021d027210 */ /* 0x000fca0007f1e0ff */
[----:B------:R-:W-:Y:S01]  /*16e0*/  IMAD.X R5, R6, 0x1, R5, P0 ;  /* 0x0000000106057824 */ /* 0x000fe200000e0605 */
[----:B------:R-:W-:Y:S07]  /*16f0*/  BRA `(.L_x_596) ;  /* 0x0000000400c47947 */ /* 0x000fee0003800000 */
.L_x_585:
        /* <DEDUP_REMOVED lines=27> */
.L_x_601:
        /* <DEDUP_REMOVED lines=24> */
.L_x_600:
[----:B------:R-:W-:Y:S05]  /*1a30*/  BSYNC.RELIABLE B2 ;  /* 0x0000000000027941 */ /* 0x000fea0003800100 */
.L_x_599:
[----:B------:R-:W-:-:S04]  /*1a40*/  ISETP.GT.U32.AND P0, PT, R7, R26, PT ;  /* 0x0000001a0700720c */ /* 0x000fc80003f04070 */
[----:B------:R-:W-:-:S13]  /*1a50*/  ISETP.GT.U32.AND.EX P0, PT, R24, R25, PT, P0 ;  /* 0x000000191800720c */ /* 0x000fda0003f04100 */
[----:B------:R-:W-:Y:S05]  /*1a60*/  @!P0 BRA `(.L_x_601) ;  /* 0xfffffffc00908947 */ /* 0x000fea000383ffff */
[----:B------:R-:W-:-:S07]  /*1a70*/  IMAD.MOV.U32 R4, RZ, RZ, RZ ;  /* 0x000000ffff047224 */ /* 0x000fce00078e00ff */
.L_x_598:
[----:B------:R-:W-:Y:S05]  /*1a80*/  BSYNC.RECONVERGENT B1 ;  /* 0x0000000000017941 */ /* 0x000fea0003800200 */
.L_x_597:
        /* <DEDUP_REMOVED lines=22> */
.L_x_606:
        /* <DEDUP_REMOVED lines=24> */
.L_x_605:
[----:B------:R-:W-:Y:S05]  /*1d70*/  BSYNC.RELIABLE B2 ;  /* 0x0000000000027941 */ /* 0x000fea0003800100 */
.L_x_604:
[----:B------:R-:W-:-:S04]  /*1d80*/  ISETP.GT.U32.AND P0, PT, R24, R27, PT ;  /* 0x0000001b1800720c */ /* 0x000fc80003f04070 */
[----:B------:R-:W-:-:S13]  /*1d90*/  ISETP.GT.U32.AND.EX P0, PT, R25, R26, PT, P0 ;  /* 0x0000001a1900720c */ /* 0x000fda0003f04100 */
[----:B------:R-:W-:Y:S05]  /*1da0*/  @!P0 BRA `(.L_x_606) ;  /* 0xfffffffc00908947 */ /* 0x000fea000383ffff */
[----:B------:R-:W-:-:S07]  /*1db0*/  IMAD.MOV.U32 R29, RZ, RZ, RZ ;  /* 0x000000ffff1d7224 */ /* 0x000fce00078e00ff */
.L_x_603:
[----:B------:R-:W-:Y:S05]  /*1dc0*/  BSYNC.RECONVERGENT B1 ;  /* 0x0000000000017941 */ /* 0x000fea0003800200 */
.L_x_602:
[----:B------:R-:W-:Y:S02]  /*1dd0*/  LOP3.LUT R29, R29, R4, RZ, 0xfc, !PT ;  /* 0x000000041d1d7212 */ /* 0x000fe400078efcff */
[----:B------:R-:W-:Y:S02]  /*1de0*/  LOP3.LUT R6, R7, R6, RZ, 0xfc, !PT ;  /* 0x0000000607067212 */ /* 0x000fe400078efcff */
[----:B------:R-:W-:-:S05]  /*1df0*/  IADD3 R2, P0, PT, R29, R2, RZ ;  /* 0x000000021d027210 */ /* 0x000fca0007f1e0ff */
[----:B------:R-:W-:-:S08]  /*1e00*/  IMAD.X R5, R6, 0x1, R5, P0 ;  /* 0x0000000106057824 */ /* 0x000fd000000e0605 */
.L_x_596:
[----:B------:R-:W-:Y:S05]  /*1e10*/  BSYNC.RECONVERGENT B0 ;  /* 0x0000000000007941 */ /* 0x000fea0003800200 */
.L_x_584:
        /* <DEDUP_REMOVED lines=9> */
.L_x_583:
[----:B------:R-:W-:-:S07]  /*1eb0*/  CS2R R6, SRZ ;  /* 0x0000000000067805 */ /* 0x000fce000001ff00 */
.L_x_629:
        /* <DEDUP_REMOVED lines=39> */
.L_x_617:
        /* <DEDUP_REMOVED lines=21> */
.L_x_615:
[----:B------:R-:W-:-:S04]  /*2280*/  IADD3 R25, P0, PT, R24, -0x1, RZ ;  /* 0xffffffff18197810 */ /* 0x000fc80007f1e0ff */
[----:B------:R-:W-:Y:S01]  /*2290*/  IADD3.X R26, PT, PT, R27, -0x1, RZ, P0, !PT ;  /* 0xffffffff1b1a7810 */ /* 0x000fe200007fe4ff */
[----:B------:R-:W-:Y:S08]  /*22a0*/  BRA `(.L_x_616) ;  /* 0x0000000000087947 */ /* 0x000ff00003800000 */
.L_x_614:
[----:B------:R-:W-:-:S05]  /*22b0*/  IADD3 R22, P0, PT, R24, 0x1, RZ ;  /* 0x0000000118167810 */ /* 0x000fca0007f1e0ff */
[----:B------:R-:W-:-:S08]  /*22c0*/  IMAD.X R23, RZ, RZ, R27, P0 ;  /* 0x000000ffff177224 */ /* 0x000fd000000e061b */
.L_x_616:
[----:B------:R-:W-:Y:S05]  /*22d0*/  BSYNC.RELIABLE B2 ;  /* 0x0000000000027941 */ /* 0x000fea0003800100 */
.L_x_613:
[----:B------:R-:W-:-:S04]  /*22e0*/  ISETP.GT.U32.AND P0, PT, R22, R25, PT ;  /* 0x000000191600720c */ /* 0x000fc80003f04070 */
[----:B------:R-:W-:-:S13]  /*22f0*/  ISETP.GT.U32.AND.EX P0, PT, R23, R26, PT, P0 ;  /* 0x0000001a1700720c */ /* 0x000fda0003f04100 */
[----:B------:R-:W-:Y:S05]  /*2300*/  @!P0 BRA `(.L_x_617) ;  /* 0xfffffffc00888947 */ /* 0x000fea000383ffff */
[----:B------:R-:W-:-:S07]  /*2310*/  IMAD.MOV.U32 R24, RZ, RZ, RZ ;  /* 0x000000ffff187224 */ /* 0x000fce00078e00ff */
.L_x_612:
[----:B------:R-:W-:Y:S05]  /*2320*/  BSYNC.RECONVERGENT B1 ;  /* 0x0000000000017941 */ /* 0x000fea0003800200 */
.L_x_611:
        /* <DEDUP_REMOVED lines=17> */
.L_x_619:
[----:B------:R-:W-:Y:S05]  /*2440*/  BSYNC.RECONVERGENT B1 ;  /* 0x0000000000017941 */ /* 0x000fea0003800200 */
.L_x_618:
[----:B------:R-:W-:Y:S01]  /*2450*/  IMAD.MOV.U32 R9, RZ, RZ, RZ ;  /* 0x000000ffff097224 */ /* 0x000fe200078e00ff */
[----:B------:R-:W-:-:S04]  /*2460*/  LOP3.LUT R5, R25, R24, RZ, 0xfc, !PT ;  /* 0x0000001819057212 */ /* 0x000fc800078efcff */
[----:B------:R-:W-:Y:S02]  /*2470*/  IADD3 R6, P0, PT, R5, R6, RZ ;  /* 0x0000000605067210 */ /* 0x000fe40007f1e0ff */
[----:B------:R-:W-:-:S05]  /*2480*/  LOP3.LUT R2, R9, R2, RZ, 0xfc, !PT ;  /* 0x0000000209027212 */ /* 0x000fca00078efcff */
[----:B------:R-:W-:Y:S01]  /*2490*/  IMAD.X R7, R2, 0x1, R7, P0 ;  /* 0x0000000102077824 */ /* 0x000fe200000e0607 */
[----:B------:R-:W-:Y:S06]  /*24a0*/  BRA `(.L_x_610) ;  /* 0x0000000400347947 */ /* 0x000fec0003800000 */
.L_x_609:
        /* <DEDUP_REMOVED lines=22> */
.L_x_626:
        /* <DEDUP_REMOVED lines=21> */
.L_x_624:
[----:B------:R-:W-:-:S04]  /*2760*/  IADD3 R25, P0, PT, R24, -0x1, RZ ;  /* 0xffffffff18197810 */ /* 0x000fc80007f1e0ff */
[----:B------:R-:W-:Y:S01]  /*2770*/  IADD3.X R26, PT, PT, R27, -0x1, RZ, P0, !PT ;  /* 0xffffffff1b1a7810 */ /* 0x000fe200007fe4ff */
[----:B------:R-:W-:Y:S08]  /*2780*/  BRA `(.L_x_625) ;  /* 0x0000000000087947 */ /* 0x000ff00003800000 */
.L_x_623:
[----:B------:R-:W-:-:S05]  /*2790*/  IADD3 R22, P0, PT, R24, 0x1, RZ ;  /* 0x0000000118167810 */ /* 0x000fca0007f1e0ff */
[----:B------:R-:W-:-:S08]  /*27a0*/  IMAD.X R23, RZ, RZ, R27, P0 ;  /* 0x000000ffff177224 */ /* 0x000fd000000e061b */
.L_x_625:
[----:B------:R-:W-:Y:S05]  /*27b0*/  BSYNC.RELIABLE B2 ;  /* 0x0000000000027941 */ /* 0x000fea0003800100 */
.L_x_622:
[----:B------:R-:W-:-:S04]  /*27c0*/  ISETP.GT.U32.AND P0, PT, R22, R25, PT ;  /* 0x000000191600720c */ /* 0x000fc80003f04070 */
[----:B------:R-:W-:-:S13]  /*27d0*/  ISETP.GT.U32.AND.EX P0, PT, R23, R26, PT, P0 ;  /* 0x0000001a1700720c */ /* 0x000fda0003f04100 */
[----:B------:R-:W-:Y:S05]  /*27e0*/  @!P0 BRA `(.L_x_626) ;  /* 0xfffffffc00888947 */ /* 0x000fea000383ffff */
[----:B------:R-:W-:-:S07]  /*27f0*/  IMAD.MOV.U32 R24, RZ, RZ, RZ ;  /* 0x000000ffff187224 */ /* 0x000fce00078e00ff */
.L_x_621:
[----:B------:R-:W-:Y:S05]  /*2800*/  BSYNC.RECONVERGENT B1 ;  /* 0x0000000000017941 */ /* 0x000fea0003800200 */
.L_x_620:
        /* <DEDUP_REMOVED lines=17> */
.L_x_628:
[----:B------:R-:W-:Y:S05]  /*2920*/  BSYNC.RECONVERGENT B1 ;  /* 0x0000000000017941 */ /* 0x000fea0003800200 */
.L_x_627:
[----:B------:R-:W-:Y:S01]  /*2930*/  IMAD.MOV.U32 R9, RZ, RZ, RZ ;  /* 0x000000ffff097224 */ /* 0x000fe200078e00ff */
[----:B------:R-:W-:-:S04]  /*2940*/  LOP3.LUT R5, R25, R24, RZ, 0xfc, !PT ;  /* 0x0000001819057212 */ /* 0x000fc800078efcff */
[----:B------:R-:W-:Y:S02]  /*2950*/  IADD3 R6, P0, PT, R5, R6, RZ ;  /* 0x0000000605067210 */ /* 0x000fe40007f1e0ff */
[----:B------:R-:W-:-:S05]  /*2960*/  LOP3.LUT R2, R9, R2, RZ, 0xfc, !PT ;  /* 0x0000000209027212 */ /* 0x000fca00078efcff */
[----:B------:R-:W-:-:S07]  /*2970*/  IMAD.X R7, R2, 0x1, R7, P0 ;  /* 0x0000000102077824 */ /* 0x000fce00000e0607 */
.L_x_610:
[----:B------:R-:W-:Y:S05]  /*2980*/  BSYNC.RECONVERGENT B0 ;  /* 0x0000000000007941 */ /* 0x000fea0003800200 */
.L_x_608:
        /* <DEDUP_REMOVED lines=8> */
.L_x_630:
        /* <DEDUP_REMOVED lines=15> */
.L_x_675:


//--------------------- .text._Z16find_halo_nodes1PyS_PxyS_S_y --------------------------
	.section	.text._Z16find_halo_nodes1PyS_PxyS_S_y,"ax",@progbits
	.align	128
        .global         _Z16find_halo_nodes1PyS_PxyS_S_y
        .type           _Z16find_halo_nodes1PyS_PxyS_S_y,@function
        .size           _Z16find_halo_nodes1PyS_PxyS_S_y,(.L_x_676 - _Z16find_halo_nodes1PyS_PxyS_S_y)
        .other          _Z16find_halo_nodes1PyS_PxyS_S_y,@"STO_CUDA_ENTRY STV_DEFAULT"
_Z16find_halo_nodes1PyS_PxyS_S_y:
.text._Z16find_halo_nodes1PyS_PxyS_S_y:
[----:B------:R-:W-:Y:S08]  /*0000*/  LDC R1, c[0x0][0x37c] ;  /* 0x0000df00ff017b82 */ /* 0x000ff00000000800 */
[----:B------:R-:W0:Y:S08]  /*0010*/  S2UR UR4, SR_CTAID.X ;  /* 0x00000000000479c3 */ /* 0x000e300000002500 */
[----:B------:R-:W0:Y:S02]  /*0020*/  LDC.64 R10, c[0x0][0x398] ;  /* 0x0000e600ff0a7b82 */ /* 0x000e240000000a00 */
[----:B0-----:R-:W-:-:S04]  /*0030*/  ISETP.LE.U32.AND P0, PT, R10, UR4, PT ;  /* 0x000000040a007c0c */ /* 0x001fc8000bf03070 */
[----:B------:R-:W-:-:S13]  /*0040*/  ISETP.GE.U32.AND.EX P0, PT, RZ, R11, PT, P0 ;  /* 0x0000000bff00720c */ /* 0x000fda0003f06100 */
[----:B------:R-:W-:Y:S05]  /*0050*/  @P0 EXIT ;  /* 0x000000000000094d */ /* 0x000fea0003800000 */
[----:B------:R-:W0:Y:S01]  /*0060*/  LDCU.64 UR6, c[0x0][0x3a0] ;  /* 0x00007400ff0677ac */ /* 0x000e220008000a00 */
[----:B------:R-:W1:Y:S01]  /*0070*/  LDC.64 R6, c[0x0][0x380] ;  /* 0x0000e000ff067b82 */ /* 0x000e620000000a00 */
[----:B------:R-:W2:Y:S01]  /*0080*/  LDCU.64 UR8, c[0x0][0x358] ;  /* 0x00006b00ff0877ac */ /* 0x000ea20008000a00 */
[----:B0-----:R-:W-:-:S04]  /*0090*/  ULEA UR5, UP0, UR4, UR6, 0x3 ;  /* 0x0000000604057291 */ /* 0x001fc8000f8018ff */
[----:B------:R-:W-:Y:S02]  /*00a0*/  ULEA.HI.X UR4, UR4, UR7, URZ, 0x3, UP0 ;  /* 0x0000000704047291 */ /* 0x000fe400080f1cff */
[----:B------:R-:W-:-:S04]  /*00b0*/  IMAD.U32 R8, RZ, RZ, UR5 ;  /* 0x00000005ff087e24 */ /* 0x000fc8000f8e00ff */
[----:B------:R-:W-:-:S05]  /*00c0*/  IMAD.U32 R9, RZ, RZ, UR4 ;  /* 0x00000004ff097e24 */ /* 0x000fca000f8e00ff */
[----:B--2---:R-:W1:Y:S01]  /*00d0*/  LDG.E.64 R2, desc[UR8][R8.64] ;  /* 0x0000000808027981 */ /* 0x004e62000c1e1b00 */
[----:B------:R-:W0:Y:S01]  /*00e0*/  S2R R17, SR_TID.X ;  /* 0x0000000000117919 */ /* 0x000e220000002100 */
[----:B-1----:R-:W-:-:S04]  /*00f0*/  LEA R6, P0, R2, R6, 0x3 ;  /* 0x0000000602067211 */ /* 0x002fc800078018ff */
[----:B------:R-:W-:-:S05]  /*0100*/  LEA.HI.X R7, R2, R7, R3, 0x3, P0 ;  /* 0x0000000702077211 */ /* 0x000fca00000f1c03 */
[----:B------:R-:W2:Y:S04]  /*0110*/  LDG.E.64 R4, desc[UR8][R6.64] ;  /* 0x0000000806047981 */ /* 0x000ea8000c1e1b00 */
[----:B------:R-:W2:Y:S02]  /*0120*/  LDG.E.64 R2, desc[UR8][R6.64+0x8] ;  /* 0x0000080806027981 */ /* 0x000ea4000c1e1b00 */
[----:B--2---:R-:W-:-:S04]  /*0130*/  IADD3 R14, P1, PT, -R4, R2, RZ ;  /* 0x00000002040e7210 */ /* 0x004fc80007f3e1ff */
[----:B0-----:R-:W-:Y:S01]  /*0140*/  ISETP.GT.U32.AND P0, PT, R14, R17, PT ;  /* 0x000000110e00720c */ /* 0x001fe20003f04070 */
[----:B------:R-:W-:-:S05]  /*0150*/  IMAD.X R0, R3, 0x1, ~R5, P1 ;  /* 0x0000000103007824 */ /* 0x000fca00008e0e05 */
[----:B------:R-:W-:-:S13]  /*0160*/  ISETP.GT.U32.AND.EX P0, PT, R0, RZ, PT, P0 ;  /* 0x000000ff0000720c */ /* 0x000fda0003f04100 */
[----:B------:R-:W-:Y:S05]  /*0170*/  @!P0 EXIT ;  /* 0x000000000000894d */ /* 0x000fea0003800000 */
[C---:B------:R-:W-:Y:S01]  /*0180*/  IADD3 R7, P1, PT, R10.reuse, -0x2, RZ ;  /* 0xfffffffe0a077810 */ /* 0x040fe20007f3e0ff */
[----:B------:R-:W0:Y:S01]  /*0190*/  LDCU.64 UR10, c[0x0][0x3a0] ;  /* 0x00007400ff0a77ac */ /* 0x000e220008000a00 */
[----:B------:R-:W-:Y:S02]  /*01a0*/  IMAD.MOV.U32 R15, RZ, RZ, RZ ;  /* 0x000000ffff0f7224 */ /* 0x000fe400078e00ff */
[----:B------:R-:W-:Y:S02]  /*01b0*/  ISETP.NE.U32.AND P0, PT, R7, RZ, PT ;  /* 0x000000ff0700720c */ /* 0x000fe40003f05070 */
[----:B------:R-:W-:Y:S02]  /*01c0*/  IADD3.X R6, PT, PT, R11, -0x1, RZ, P1, !PT ;  /* 0xffffffff0b067810 */ /* 0x000fe40000ffe4ff */
[----:B------:R-:W-:Y:S02]  /*01d0*/  LEA R20, P1, R10, UR6, 0x3 ;  /* 0x000000060a147c11 */ /* 0x000fe4000f8218ff */
[----:B------:R-:W-:-:S02]  /*01e0*/  ISETP.NE.AND.EX P0, PT, R6, RZ, PT, P0 ;  /* 0x000000ff0600720c */ /* 0x000fc40003f05300 */
[----:B------:R-:W-:-:S11]  /*01f0*/  LEA.HI.X R21, R10, UR7, R11, 0x3, P1 ;  /* 0x000000070a157c11 */ /* 0x000fd600088f1c0b */
[----:B0-----:R-:W-:Y:S05]  /*0200*/  @!P0 BRA `(.L_x_631) ;  /* 0x0000000400708947 */ /* 0x001fea0003800000 */
.L_x_638:
[----:B0-----:R-:W0:Y:S01]  /*0210*/  LDCU.64 UR4, c[0x0][0x388] ;  /* 0x00007100ff0477ac */ /* 0x001e220008000a00 */
[----:B------:R-:W1:Y:S01]  /*0220*/  LDC.64 R10, c[0x0][0x3a0] ;  /* 0x0000e800ff0a7b82 */ /* 0x000e620000000a00 */
[----:B------:R-:W-:-:S05]  /*0230*/  IADD3 R3, P0, PT, R4, R17, RZ ;  /* 0x0000001104037210 */ /* 0x000fca0007f1e0ff */
[----:B------:R-:W-:Y:S01]  /*0240*/  IMAD.X R8, R5, 0x1, R15, P0 ;  /* 0x0000000105087824 */ /* 0x000fe200000e060f */
[----:B0-----:R-:W-:-:S04]  /*0250*/  LEA R2, P0, R3, UR4, 0x3 ;  /* 0x0000000403027c11 */ /* 0x001fc8000f8018ff */
[----:B------:R-:W-:Y:S01]  /*0260*/  LEA.HI.X R3, R3, UR5, R8, 0x3, P0 ;  /* 0x0000000503037c11 */ /* 0x000fe200080f1c08 */
[----:B-1----:R-:W2:Y:S04]  /*0270*/  LDG.E.64 R10, desc[UR8][R10.64] ;  /* 0x000000080a0a7981 */ /* 0x002ea8000c1e1b00 */
[----:B------:R-:W2:Y:S01]  /*0280*/  LDG.E.64 R8, desc[UR8][R2.64] ;  /* 0x0000000802087981 */ /* 0x000ea2000c1e1b00 */
[----:B------:R-:W-:Y:S01]  /*0290*/  BSSY.RECONVERGENT B0, `(.L_x_632) ;  /* 0x000004d000007945 */ /* 0x000fe20003800200 */
        /* <DEDUP_REMOVED lines=14> */
[----:B------:R-:W-:Y:S02]  /*0380*/  IMAD.MOV.U32 R12, RZ, RZ, R7 ;  /* 0x000000ffff0c7224 */ /* 0x000fe400078e0007 */
[----:B------:R-:W-:-:S07]  /*0390*/  IMAD.MOV.U32 R13, RZ, RZ, R6 ;  /* 0x000000ffff0d7224 */ /* 0x000fce00078e0006 */
.L_x_637:
[----:B------:R-:W-:-:S05]  /*03a0*/  IADD3 R10, P0, PT, R12, R19, RZ ;  /* 0x000000130c0a7210 */ /* 0x000fca0007f1e0ff */
[----:B------:R-:W-:-:S05]  /*03b0*/  IMAD.X R11, R13, 0x1, R16, P0 ;  /* 0x000000010d0b7824 */ /* 0x000fca00000e0610 */
[--C-:B------:R-:W-:Y:S02]  /*03c0*/  SHF.R.U64 R18, R10, 0x1, R11.reuse ;  /* 0x000000010a127819 */ /* 0x100fe4000000120b */
[----:B------:R-:W-:Y:S02]  /*03d0*/  SHF.R.U32.HI R23, RZ, 0x1, R11 ;  /* 0x00000001ff177819 */ /* 0x000fe4000001160b */
[----:B------:R-:W-:-:S04]  /*03e0*/  LEA R10, P0, R18, UR10, 0x3 ;  /* 0x0000000a120a7c11 */ /* 0x000fc8000f8018ff */
        /* <DEDUP_REMOVED lines=17> */
.L_x_636:
[----:B------:R-:W-:Y:S05]  /*0500*/  BSYNC.RELIABLE B1 ;  /* 0x0000000000017941 */ /* 0x000fea0003800100 */
.L_x_635:
[----:B------:R-:W-:-:S04]  /*0510*/  ISETP.GT.U32.AND P0, PT, R19, R12, PT ;  /* 0x0000000c1300720c */ /* 0x000fc80003f04070 */
[----:B------:R-:W-:-:S13]  /*0520*/  ISETP.GT.U32.AND.EX P0, PT, R16, R13, PT, P0 ;  /* 0x0000000d1000720c */ /* 0x000fda0003f04100 */
[----:B------:R-:W-:Y:S05]  /*0530*/  @!P0 BRA `(.L_x_637) ;  /* 0xfffffffc00988947 */ /* 0x000fea000383ffff */
.L_x_633:
[----:B------:R-:W0:Y:S01]  /*0540*/  S2R R10, SR_LANEID ;  /* 0x00000000000a7919 */ /* 0x000e220000000000 */
[----:B------:R-:W-:Y:S01]  /*0550*/  VOTEU.ANY UR5, UPT, PT ;  /* 0x0000000000057886 */ /* 0x000fe200038e0100 */
[----:B------:R-:W1:Y:S01]  /*0560*/  LDC.64 R8, c[0x0][0x3a8] ;  /* 0x0000ea00ff087b82 */ /* 0x000e620000000a00 */
[----:B------:R-:W0:Y:S01]  /*0570*/  FLO.U32 R19, UR5 ;  /* 0x0000000500137d00 */ /* 0x000e2200080e0000 */
[----:B------:R-:W-:Y:S01]  /*0580*/  UPOPC UR6, UR5 ;  /* 0x00000005000672bf */ /* 0x000fe20008000000 */
[----:B------:R-:W-:-:S03]  /*0590*/  UMOV UR4, URZ ;  /* 0x000000ff00047c82 */ /* 0x000fc60008000000 */
[----:B------:R-:W-:-:S04]  /*05a0*/  UIMAD.WIDE.U32 UR6, UR6, 0x1, URZ ;  /* 0x00000001060678a5 */ /* 0x000fc8000f8e00ff */
[----:B------:R-:W-:Y:S02]  /*05b0*/  UIADD3 UR4, UPT, UPT, UR7, UR4, URZ ;  /* 0x0000000407047290 */ /* 0x000fe4000fffe0ff */
[----:B------:R-:W-:-:S04]  /*05c0*/  IMAD.U32 R11, RZ, RZ, UR7 ;  /* 0x00000007ff0b7e24 */ /* 0x000fc8000f8e00ff */
[----:B------:R-:W-:Y:S01]  /*05d0*/  IMAD.U32 R11, RZ, RZ, UR4 ;  /* 0x00000004ff0b7e24 */ /* 0x000fe2000f8e00ff */
[----:B0-----:R-:W-:Y:S01]  /*05e0*/  ISETP.EQ.U32.AND P0, PT, R19, R10, PT ;  /* 0x0000000a1300720c */ /* 0x001fe20003f02070 */
[----:B------:R-:W-:Y:S01]  /*05f0*/  IMAD.U32 R10, RZ, RZ, UR6 ;  /* 0x00000006ff0a7e24 */ /* 0x000fe2000f8e00ff */
[----:B------:R-:W0:Y:S01]  /*0600*/  S2R R16, SR_LTMASK ;  /* 0x0000000000107919 */ /* 0x000e220000003900 */
[----:B------:R-:W2:Y:S10]  /*0610*/  LDCU.64 UR6, c[0x0][0x3b0] ;  /* 0x00007600ff0677ac */ /* 0x000eb40008000a00 */
[----:B-1----:R-:W3:Y:S01]  /*0620*/  @P0 ATOMG.E.ADD.64.STRONG.GPU PT, R8, desc[UR8][R8.64], R10 ;  /* 0x8000000a080809a8 */ /* 0x002ee200081ef508 */
[----:B------:R-:W-:Y:S01]  /*0630*/  UMOV UR4, URZ ;  /* 0x000000ff00047c82 */ /* 0x000fe20008000000 */
[----:B0-----:R-:W-:-:S04]  /*0640*/  LOP3.LUT R16, R16, UR5, RZ, 0xc0, !PT ;  /* 0x0000000510107c12 */ /* 0x001fc8000f8ec0ff */
[----:B------:R-:W0:Y:S01]  /*0650*/  POPC R23, R16 ;  /* 0x0000001000177309 */ /* 0x000e220000000000 */
[----:B---3--:R-:W-:Y:S04]  /*0660*/  SHFL.IDX PT, R12, R8, R19, 0x1f ;  /* 0x00001f13080c7589 */ /* 0x008fe800000e0000 */
[----:B------:R-:W0:Y:S02]  /*0670*/  SHFL.IDX PT, R13, R9, R19, 0x1f ;  /* 0x00001f13090d7589 */ /* 0x000e2400000e0000 */
[----:B0-----:R-:W-:-:S04]  /*0680*/  IMAD.WIDE.U32 R12, R23, 0x1, R12 ;  /* 0x00000001170c7825 */ /* 0x001fc800078e000c */
[----:B------:R-:W-:Y:S01]  /*0690*/  VIADD R23, R13, UR4 ;  /* 0x000000040d177c36 */ /* 0x000fe20008000000 */
[----:B--2---:R-:W-:-:S04]  /*06a0*/  ISETP.GE.U32.AND P0, PT, R12, UR6, PT ;  /* 0x000000060c007c0c */ /* 0x004fc8000bf06070 */
[----:B------:R-:W-:-:S13]  /*06b0*/  ISETP.GE.U32.AND.EX P0, PT, R23, UR7, PT, P0 ;  /* 0x0000000717007c0c */ /* 0x000fda000bf06100 */
[----:B------:R-:W-:Y:S05]  /*06c0*/  @P0 BRA `(.L_x_634) ;  /* 0x0000000000240947 */ /* 0x000fea0003800000 */
[----:B------:R-:W0:Y:S02]  /*06d0*/  LDCU.64 UR4, c[0x0][0x390] ;  /* 0x00007200ff0477ac */ /* 0x000e240008000a00 */
[----:B0-----:R-:W-:-:S04]  /*06e0*/  LEA R8, P0, R12, UR4, 0x3 ;  /* 0x000000040c087c11 */ /* 0x001fc8000f8018ff */
[----:B------:R-:W-:-:S05]  /*06f0*/  LEA.HI.X R9, R12, UR5, R23, 0x3, P0 ;  /* 0x000000050c097c11 */ /* 0x000fca00080f1c17 */
[----:B------:R-:W2:Y:S02]  /*0700*/  LDG.E.64 R10, desc[UR8][R8.64] ;  /* 0x00000008080a7981 */ /* 0x000ea4000c1e1b00 */
[----:B--2---:R-:W-:-:S04]  /*0710*/  ISETP.NE.U32.AND P0, PT, R10, -0x1, PT ;  /* 0xffffffff0a00780c */ /* 0x004fc80003f05070 */
[----:B------:R-:W-:-:S13]  /*0720*/  ISETP.NE.AND.EX P0, PT, R11, -0x1, PT, P0 ;  /* 0xffffffff0b00780c */ /* 0x000fda0003f05300 */
[----:B------:R-:W-:Y:S05]  /*0730*/  @P0 BRA `(.L_x_634) ;  /* 0x0000000000080947 */ /* 0x000fea0003800000 */
[----:B------:R-:W2:Y:S04]  /*0740*/  LDG.E.64 R2, desc[UR8][R2.64] ;  /* 0x0000000802027981 */ /* 0x000ea8000c1e1b00 */
[----:B--2---:R0:W-:Y:S02]  /*0750*/  STG.E.64 desc[UR8][R8.64], R2 ;  /* 0x0000000208007986 */ /* 0x0041e4000c101b08 */
.L_x_634:
[----:B------:R-:W-:Y:S05]  /*0760*/  BSYNC.RECONVERGENT B0 ;  /* 0x0000000000007941 */ /* 0x000fea0003800200 */
.L_x_632:
[----:B------:R-:W-:-:S05]  /*0770*/  IADD3 R17, P0, PT, R17, 0x400, RZ ;  /* 0x0000040011117810 */ /* 0x000fca0007f1e0ff */
[----:B------:R-:W-:Y:S01]  /*0780*/  IMAD.X R15, RZ, RZ, R15, P0 ;  /* 0x000000ffff0f7224 */ /* 0x000fe200000e060f */
[----:B------:R-:W-:-:S04]  /*0790*/  ISETP.GE.U32.AND P0, PT, R17, R14, PT ;  /* 0x0000000e1100720c */ /* 0x000fc80003f06070 */
[----:B------:R-:W-:-:S13]  /*07a0*/  ISETP.GE.U32.AND.EX P0, PT, R15, R0, PT, P0 ;  /* 0x000000000f00720c */ /* 0x000fda0003f06100 */
[----:B------:R-:W-:Y:S05]  /*07b0*/  @!P0 BRA `(.L_x_638) ;  /* 0xfffffff800948947 */ /* 0x000fea000383ffff */
[----:B------:R-:W-:Y:S05]  /*07c0*/  EXIT ;  /* 0x000000000000794d */ /* 0x000fea0003800000 */
.L_x_631:
[----:B------:R-:W-:Y:S01]  /*07d0*/  LOP3.LUT R16, RZ, R4, RZ, 0x33, !PT ;  /* 0x00000004ff107212 */ /* 0x000fe200078e33ff */
[----:B------:R-:W0:Y:S01]  /*07e0*/  LDCU.64 UR10, c[0x0][0x3b0] ;  /* 0x00007600ff0a77ac */ /* 0x000e220008000a00 */
[----:B------:R-:W-:Y:S02]  /*07f0*/  BSSY.RECONVERGENT B0, `(.L_x_639) ;  /* 0x000004f000007945 */ /* 0x000fe40003800200 */
[----:B------:R-:W-:Y:S01]  /*0800*/  IADD3 R16, P1, P2, -R17, R2, R16 ;  /* 0x0000000211107210 */ /* 0x000fe20007a3e110 */
[----:B------:R-:W1:Y:S03]  /*0810*/  LDCU.64 UR12, c[0x0][0x390] ;  /* 0x00007200ff0c77ac */ /* 0x000e660008000a00 */
[----:B------:R-:W-:-:S04]  /*0820*/  LOP3.LUT R2, R16, 0xc00, RZ, 0xc0, !PT ;  /* 0x00000c0010027812 */ /* 0x000fc800078ec0ff */
[----:B------:R-:W-:Y:S02]  /*0830*/  ISETP.NE.U32.AND P0, PT, R2, 0xc00, PT ;  /* 0x00000c000200780c */ /* 0x000fe40003f05070 */
[----:B------:R-:W-:Y:S02]  /*0840*/  LOP3.LUT R2, RZ, R5, RZ, 0x33, !PT ;  /* 0x00000005ff027212 */ /* 0x000fe400078e33ff */
[----:B------:R-:W-:Y:S02]  /*0850*/  ISETP.NE.AND.EX P0, PT, RZ, RZ, PT, P0 ;  /* 0x000000ffff00720c */ /* 0x000fe40003f05300 */
[----:B------:R-:W-:-:S11]  /*0860*/  IADD3.X R19, PT, PT, ~R15, R3, R2, P1, P2 ;  /* 0x000000030f137210 */ /* 0x000fd60000fe4502 */
[----:B01----:R-:W-:Y:S05]  /*0870*/  @!P0 BRA `(.L_x_640) ;  /* 0x0000000400188947 */ /* 0x003fea0003800000 */
[----:B------:R-:W0:Y:S01]  /*0880*/  LDCU.64 UR4, c[0x0][0x388] ;  /* 0x00007100ff0477ac */ /* 0x000e220008000a00 */
[----:B------:R-:W1:Y:S01]  /*0890*/  LDC.64 R2, c[0x0][0x3a0] ;  /* 0x0000e800ff027b82 */ /* 0x000e620000000a00 */
[----:B------:R-:W-:Y:S02]  /*08a0*/  SHF.R.U64 R8, R16, 0xa, R19 ;  /* 0x0000000a10087819 */ /* 0x000fe40000001213 */
[----:B------:R-:W-:-:S03]  /*08b0*/  IADD3 R7, P0, PT, R4, R17, RZ ;  /* 0x0000001104077210 */ /* 0x000fc60007f1e0ff */
[----:B------:R-:W-:Y:S02]  /*08c0*/  VIADD R8, R8, 0x1 ;  /* 0x0000000108087836 */ /* 0x000fe40000000000 */
[----:B------:R-:W-:-:S03]  /*08d0*/  IMAD.X R10, R5, 0x1, R15, P0 ;  /* 0x00000001050a7824 */ /* 0x000fc600000e060f */
[C---:B------:R-:W-:Y:S01]  /*08e0*/  LOP3.LUT R18, R8.reuse, 0x3, RZ, 0xc0, !PT ;  /* 0x0000000308127812 */ /* 0x040fe200078ec0ff */
[----:B------:R-:W-:-:S03]  /*08f0*/  IMAD.SHL.U32 R8, R8, 0x400, RZ ;  /* 0x0000040008087824 */ /* 0x000fc600078e00ff */
[----:B------:R-:W-:Y:S02]  /*0900*/  IADD3 R18, P1, PT, RZ, -R18, RZ ;  /* 0x80000012ff127210 */ /* 0x000fe40007f3e0ff */
[----:B0-----:R-:W-:Y:S02]  /*0910*/  LEA R6, P0, R7, UR4, 0x3 ;  /* 0x0000000407067c11 */ /* 0x001fe4000f8018ff */
[----:B------:R-:W-:Y:S01]  /*0920*/  LOP3.LUT R17, R17, 0xc00, R8, 0xf8, !PT ;  /* 0x00000c0011117812 */ /* 0x000fe200078ef808 */
[----:B------:R-:W-:Y:S01]  /*0930*/  IMAD.X R22, RZ, RZ, -0x1, P1 ;  /* 0xffffffffff167424 */ /* 0x000fe200008e06ff */
[----:B------:R-:W-:-:S09]  /*0940*/  LEA.HI.X R7, R7, UR5, R10, 0x3, P0 ;  /* 0x0000000507077c11 */ /* 0x000fd200080f1c0a */
.L_x_645:
[----:B01----:R-:W2:Y:S04]  /*0950*/  LDG.E.64 R8, desc[UR8][R2.64] ;  /* 0x0000000802087981 */ /* 0x003ea8000c1e1b00 */
[----:B------:R-:W2:Y:S01]  /*0960*/  LDG.E.64 R10, desc[UR8][R6.64] ;  /* 0x00000008060a7981 */ /* 0x000ea2000c1e1b00 */
[----:B------:R-:W-:Y:S01]  /*0970*/  IADD3 R18, P0, PT, R18, 0x1, RZ ;  /* 0x0000000112127810 */ /* 0x000fe20007f1e0ff */
[----:B------:R-:W-:Y:S04]  /*0980*/  BSSY.RECONVERGENT B1, `(.L_x_641) ;  /* 0x0000032000017945 */ /* 0x000fe80003800200 */
[----:B------:R-:W-:Y:S01]  /*0990*/  BSSY.RELIABLE B2, `(.L_x_642) ;  /* 0x0000010000027945 */ /* 0x000fe20003800100 */
[----:B------:R-:W-:Y:S01]  /*09a0*/  IMAD.X R22, RZ, RZ, R22, P0 ;  /* 0x000000ffff167224 */ /* 0x000fe200000e0616 */
[----:B------:R-:W-:-:S04]  /*09b0*/  ISETP.NE.U32.AND P0, PT, R18, RZ, PT ;  /* 0x000000ff1200720c */ /* 0x000fc80003f05070 */
[----:B------:R-:W-:Y:S02]  /*09c0*/  ISETP.NE.AND.EX P0, PT, R22, RZ, PT, P0 ;  /* 0x000000ff1600720c */ /* 0x000fe40003f05300 */
[----:B--2---:R-:W-:-:S04]  /*09d0*/  ISETP.GE.U32.AND P1, PT, R10, R8, PT ;  /* 0x000000080a00720c */ /* 0x004fc80003f26070 */
[----:B------:R-:W-:-:S13]  /*09e0*/  ISETP.GE.U32.AND.EX P1, PT, R11, R9, PT, P1 ;  /* 0x000000090b00720c */ /* 0x000fda0003f26110 */
[----:B------:R-:W-:Y:S05]  /*09f0*/  @!P1 BRA `(.L_x_643) ;  /* 0x0000000000249947 */ /* 0x000fea0003800000 */
[----:B------:R-:W2:Y:S01]  /*0a00*/  LDG.E.64 R12, desc[UR8][R20.64+-0x8] ;  /* 0xfffff808140c7981 */ /* 0x000ea2000c1e1b00 */
[C---:B------:R-:W-:Y:S02]  /*0a10*/  ISETP.EQ.U32.AND P1, PT, R10.reuse, R8, PT ;  /* 0x000000080a00720c */ /* 0x040fe40003f22070 */
[CC--:B--2---:R-:W-:Y:S02]  /*0a20*/  ISETP.NE.U32.AND P2, PT, R10.reuse, R12.reuse, PT ;  /* 0x0000000c0a00720c */ /* 0x0c4fe40003f45070 */
[----:B------:R-:W-:Y:S02]  /*0a30*/  ISETP.GT.U32.AND P3, PT, R10, R12, PT ;  /* 0x0000000c0a00720c */ /* 0x000fe40003f64070 */
[CC--:B------:R-:W-:Y:S02]  /*0a40*/  ISETP.NE.AND.EX P2, PT, R11.reuse, R13.reuse, PT, P2 ;  /* 0x0000000d0b00720c */ /* 0x0c0fe40003f45320 */
[C---:B------:R-:W-:Y:S02]  /*0a50*/  ISETP.GT.U32.AND.EX P3, PT, R11.reuse, R13, PT, P3 ;  /* 0x0000000d0b00720c */ /* 0x040fe40003f64130 */
[----:B------:R-:W-:-:S13]  /*0a60*/  ISETP.EQ.OR.EX P1, PT, R11, R9, !P2, P1 ;  /* 0x000000090b00720c */ /* 0x000fda0005722710 */
[----:B------:R-:W-:Y:S05]  /*0a70*/  @P1 BREAK.RELIABLE !P3, B2 ;  /* 0x0000000000021942 */ /* 0x000fea0005800100 */
[----:B------:R-:W-:Y:S05]  /*0a80*/  @P1 BRA !P3, `(.L_x_644) ;  /* 0x0000000000841947 */ /* 0x000fea0005800000 */
.L_x_643:
[----:B------:R-:W-:Y:S05]  /*0a90*/  BSYNC.RELIABLE B2 ;  /* 0x0000000000027941 */ /* 0x000fea0003800100 */
.L_x_642:
        /* <DEDUP_REMOVED lines=11> */
[----:B------:R-:W-:-:S12]  /*0b50*/  IMAD.U32 R10, RZ, RZ, UR6 ;  /* 0x00000006ff0a7e24 */ /* 0x000fd8000f8e00ff */
[----:B-1----:R-:W2:Y:S01]  /*0b60*/  @P1 ATOMG.E.ADD.64.STRONG.GPU PT, R8, desc[UR8][R8.64], R10 ;  /* 0x8000000a080819a8 */ /* 0x002ea200081ef508 */
[----:B------:R-:W-:Y:S01]  /*0b70*/  UMOV UR4, URZ ;  /* 0x000000ff00047c82 */ /* 0x000fe20008000000 */
[----:B------:R-:W0:Y:S02]  /*0b80*/  S2R R24, SR_LTMASK ;  /* 0x0000000000187919 */ /* 0x000e240000003900 */
[----:B0-----:R-:W-:-:S04]  /*0b90*/  LOP3.LUT R24, R24, UR5, RZ, 0xc0, !PT ;  /* 0x0000000518187c12 */ /* 0x001fc8000f8ec0ff */
[----:B------:R-:W0:Y:S01]  /*0ba0*/  POPC R25, R24 ;  /* 0x0000001800197309 */ /* 0x000e220000000000 */
[----:B--2---:R-:W-:Y:S04]  /*0bb0*/  SHFL.IDX PT, R12, R8, R23, 0x1f ;  /* 0x00001f17080c7589 */ /* 0x004fe800000e0000 */
[----:B------:R-:W0:Y:S02]  /*0bc0*/  SHFL.IDX PT, R13, R9, R23, 0x1f ;  /* 0x00001f17090d7589 */ /* 0x000e2400000e0000 */
[----:B0-----:R-:W-:-:S04]  /*0bd0*/  IMAD.WIDE.U32 R12, R25, 0x1, R12 ;  /* 0x00000001190c7825 */ /* 0x001fc800078e000c */
[----:B------:R-:W-:Y:S01]  /*0be0*/  VIADD R25, R13, UR4 ;  /* 0x000000040d197c36 */ /* 0x000fe20008000000 */
[----:B------:R-:W-:-:S04]  /*0bf0*/  ISETP.GE.U32.AND P1, PT, R12, UR10, PT ;  /* 0x0000000a0c007c0c */ /* 0x000fc8000bf26070 */
[----:B------:R-:W-:-:S13]  /*0c00*/  ISETP.GE.U32.AND.EX P1, PT, R25, UR11, PT, P1 ;  /* 0x0000000b19007c0c */ /* 0x000fda000bf26110 */
[----:B------:R-:W-:Y:S05]  /*0c10*/  @P1 BRA `(.L_x_644) ;  /* 0x0000000000201947 */ /* 0x000fea0003800000 */
[----:B------:R-:W-:-:S04]  /*0c20*/  LEA R8, P1, R12, UR12, 0x3 ;  /* 0x0000000c0c087c11 */ /* 0x000fc8000f8218ff */
[----:B------:R-:W-:-:S05]  /*0c30*/  LEA.HI.X R9, R12, UR13, R25, 0x3, P1 ;  /* 0x0000000d0c097c11 */ /* 0x000fca00088f1c19 */
[----:B------:R-:W2:Y:S02]  /*0c40*/  LDG.E.64 R10, desc[UR8][R8.64] ;  /* 0x00000008080a7981 */ /* 0x000ea4000c1e1b00 */
[----:B--2---:R-:W-:-:S04]  /*0c50*/  ISETP.NE.U32.AND P1, PT, R10, -0x1, PT ;  /* 0xffffffff0a00780c */ /* 0x004fc80003f25070 */
[----:B------:R-:W-:-:S13]  /*0c60*/  ISETP.NE.AND.EX P1, PT, R11, -0x1, PT, P1 ;  /* 0xffffffff0b00780c */ /* 0x000fda0003f25310 */
[----:B------:R-:W-:Y:S05]  /*0c70*/  @P1 BRA `(.L_x_644) ;  /* 0x0000000000081947 */ /* 0x000fea0003800000 */
[----:B------:R-:W2:Y:S04]  /*0c80*/  LDG.E.64 R10, desc[UR8][R6.64] ;  /* 0x00000008060a7981 */ /* 0x000ea8000c1e1b00 */
[----:B--2---:R0:W-:Y:S02]  /*0c90*/  STG.E.64 desc[UR8][R8.64], R10 ;  /* 0x0000000a08007986 */ /* 0x0041e4000c101b08 */
.L_x_644:
[----:B------:R-:W-:Y:S05]  /*0ca0*/  BSYNC.RECONVERGENT B1 ;  /* 0x0000000000017941 */ /* 0x000fea0003800200 */
.L_x_641:
[----:B------:R-:W-:-:S05]  /*0cb0*/  IADD3 R6, P1, PT, R6, 0x2000, RZ ;  /* 0x0000200006067810 */ /* 0x000fca0007f3e0ff */
[----:B------:R-:W-:Y:S01]  /*0cc0*/  IMAD.X R7, RZ, RZ, R7, P1 ;  /* 0x000000ffff077224 */ /* 0x000fe200008e0607 */
[----:B------:R-:W-:Y:S07]  /*0cd0*/  @P0 BRA `(.L_x_645) ;  /* 0xfffffffc001c0947 */ /* 0x000fee000383ffff */
.L_x_640:
[----:B------:R-:W-:Y:S05]  /*0ce0*/  BSYNC.RECONVERGENT B0 ;  /* 0x0000000000007941 */ /* 0x000fea0003800200 */
.L_x_639:
[----:B------:R-:W-:Y:S05]  /*0cf0*/  WARPSYNC.ALL ;  /* 0x0000000000007948 */ /* 0x000fea0003800000 */
[----:B------:R-:W-:-:S04]  /*0d00*/  ISETP.GE.U32.AND P0, PT, R16, 0xc00, PT ;  /* 0x00000c001000780c */ /* 0x000fc80003f06070 */
[----:B------:R-:W-:-:S13]  /*0d10*/  ISETP.GE.U32.AND.EX P0, PT, R19, RZ, PT, P0 ;  /* 0x000000ff1300720c */ /* 0x000fda0003f06100 */
[----:B------:R-:W-:Y:S05]  /*0d20*/  @!P0 EXIT ;  /* 0x000000000000894d */ /* 0x000fea0003800000 */
[----:B------:R-:W1:Y:S01]  /*0d30*/  LDCU.64 UR4, c[0x0][0x388] ;  /* 0x00007100ff0477ac */ /* 0x000e620008000a00 */
[----:B------:R-:W2:Y:S01]  /*0d40*/  LDC.64 R2, c[0x0][0x3a0] ;  /* 0x0000e800ff027b82 */ /* 0x000ea20000000a00 */
[----:B------:R-:W-:Y:S01]  /*0d50*/  IADD3 R6, P0, PT, R4, R17, RZ ;  /* 0x0000001104067210 */ /* 0x000fe20007f1e0ff */
[----:B------:R-:W3:Y:S04]  /*0d60*/  LDCU.64 UR10, c[0x0][0x3b0] ;  /* 0x00007600ff0a77ac */ /* 0x000ee80008000a00 */
[----:B------:R-:W-:Y:S01]  /*0d70*/  IMAD.X R5, R5, 0x1, R15, P0 ;  /* 0x0000000105057824 */ /* 0x000fe200000e060f */
[----:B------:R-:W4:Y:S01]  /*0d80*/  LDCU.64 UR12, c[0x0][0x390] ;  /* 0x00007200ff0c77ac */ /* 0x000f220008000a00 */
[----:B-1----:R-:W-:-:S04]  /*0d90*/  LEA R4, P1, R6, UR4, 0x3 ;  /* 0x0000000406047c11 */ /* 0x002fc8000f8218ff */
[----:B------:R-:W-:Y:S02]  /*0da0*/  IADD3 R4, P0, PT, R4, 0x4000, RZ ;  /* 0x0000400004047810 */ /* 0x000fe40007f1e0ff */
[----:B------:R-:W-:-:S05]  /*0db0*/  LEA.HI.X R5, R6, UR5, R5, 0x3, P1 ;  /* 0x0000000506057c11 */ /* 0x000fca00088f1c05 */
[----:B---34-:R-:W-:-:S07]  /*0dc0*/  IMAD.X R5, RZ, RZ, R5, P0 ;  /* 0x000000ffff057224 */ /* 0x018fce00000e0605 */
.L_x_662:
[----:B0-2---:R-:W2:Y:S04]  /*0dd0*/  LDG.E.64 R6, desc[UR8][R2.64] ;  /* 0x0000000802067981 */ /* 0x005ea8000c1e1b00 */
[----:B0-----:R-:W2:Y:S01]  /*0de0*/  LDG.E.64 R10, desc[UR8][R4.64+-0x4000] ;  /* 0xffc00008040a7981 */ /* 0x001ea2000c1e1b00 */
[----:B------:R-:W-:Y:S04]  /*0df0*/  BSSY.RECONVERGENT B1, `(.L_x_646) ;  /* 0x000002e000017945 */ /* 0x000fe80003800200 */
[----:B------:R-:W-:Y:S01]  /*0e00*/  BSSY.RELIABLE B0, `(.L_x_647) ;  /* 0x000000d000007945 */ /* 0x000fe20003800100 */
        /* <DEDUP_REMOVED lines=12> */
.L_x_648:
[----:B------:R-:W-:Y:S05]  /*0ed0*/  BSYNC.RELIABLE B0 ;  /* 0x0000000000007941 */ /* 0x000fea0003800100 */
.L_x_647:
        /* <DEDUP_REMOVED lines=29> */
[----:B------:R-:W2:Y:S04]  /*10b0*/  @!P0 LDG.E.64 R8, desc[UR8][R4.64+-0x4000] ;  /* 0xffc0000804088981 */ /* 0x000ea8000c1e1b00 */
[----:B--2---:R0:W-:Y:S02]  /*10c0*/  @!P0 STG.E.64 desc[UR8][R6.64], R8 ;  /* 0x0000000806008986 */ /* 0x0041e4000c101b08 */
.L_x_649:
[----:B------:R-:W-:Y:S05]  /*10d0*/  BSYNC.RECONVERGENT B1 ;  /* 0x0000000000017941 */ /* 0x000fea0003800200 */
.L_x_646:
[----:B------:R-:W2:Y:S04]  /*10e0*/  LDG.E.64 R10, desc[UR8][R4.64+-0x2000] ;  /* 0xffe00008040a7981 */ /* 0x000ea8000c1e1b00 */
        /* <DEDUP_REMOVED lines=15> */
.L_x_652:
[----:B------:R-:W-:Y:S05]  /*11e0*/  BSYNC.RELIABLE B1 ;  /* 0x0000000000017941 */ /* 0x000fea0003800100 */
.L_x_651:
        /* <DEDUP_REMOVED lines=31> */
.L_x_653:
[----:B------:R-:W-:Y:S05]  /*13e0*/  BSYNC.RECONVERGENT B2 ;  /* 0x0000000000027941 */ /* 0x000fea0003800200 */
.L_x_650:
        /* <DEDUP_REMOVED lines=16> */
.L_x_656:
[----:B------:R-:W-:Y:S05]  /*14f0*/  BSYNC.RELIABLE B2 ;  /* 0x0000000000027941 */ /* 0x000fea0003800100 */
.L_x_655:
        /* <DEDUP_REMOVED lines=31> */
.L_x_657:
[----:B------:R-:W-:Y:S05]  /*16f0*/  BSYNC.RECONVERGENT B3 ;  /* 0x0000000000037941 */ /* 0x000fea0003800200 */
.L_x_654:
        /* <DEDUP_REMOVED lines=16> */
.L_x_660:
[----:B------:R-:W-:Y:S05]  /*1800*/  BSYNC.RELIABLE B4 ;  /* 0x0000000000047941 */ /* 0x000fea0003800100 */
.L_x_659:
        /* <DEDUP_REMOVED lines=32> */
.L_x_661:
[----:B------:R-:W-:Y:S05]  /*1a10*/  BSYNC.RECONVERGENT B3 ;  /* 0x0000000000037941 */ /* 0x000fea0003800200 */
.L_x_658:
[----:B------:R-:W-:Y:S02]  /*1a20*/  IADD3 R17, P0, PT, R17, 0x1000, RZ ;  /* 0x0000100011117810 */ /* 0x000fe40007f1e0ff */
[----:B------:R-:W-:-:S03]  /*1a30*/  IADD3 R4, P1, PT, R4, 0x8000, RZ ;  /* 0x0000800004047810 */ /* 0x000fc60007f3e0ff */
[----:B------:R-:W-:Y:S01]  /*1a40*/  IMAD.X R15, RZ, RZ, R15, P0 ;  /* 0x000000ffff0f7224 */ /* 0x000fe200000e060f */
[----:B------:R-:W-:Y:S01]  /*1a50*/  ISETP.GE.U32.AND P0, PT, R17, R14, PT ;  /* 0x0000000e1100720c */ /* 0x000fe20003f06070 */
[----:B------:R-:W-:-:S03]  /*1a60*/  IMAD.X R5, RZ, RZ, R5, P1 ;  /* 0x000000ffff057224 */ /* 0x000fc600008e0605 */
[----:B------:R-:W-:-:S13]  /*1a70*/  ISETP.GE.U32.AND.EX P0, PT, R15, R0, PT, P0 ;  /* 0x000000000f00720c */ /* 0x000fda0003f06100 */
[----:B------:R-:W-:Y:S05]  /*1a80*/  @!P0 BRA `(.L_x_662) ;  /* 0xfffffff000d08947 */ /* 0x000fea000383ffff */
[----:B------:R-:W-:Y:S05]  /*1a90*/  EXIT ;  /* 0x000000000000794d */ /* 0x000fea0003800000 */
.L_x_663:
        /* <DEDUP_REMOVED lines=14> */
.L_x_676:


//--------------------- .nv.shared._ZN3cub18CUB_300001_SM_10006detail10radix_sort30DeviceSegmentedRadixSortKernelINS1_5radix10policy_hubIyNS0_8NullTypeEiE10Policy1000ELb1ELNS0_9SortOrderE0EyS6_PySA_iNS1_21identity_decomposer_tEEEvPKT2_PSC_PKT3_PSG_T4_T5_iiiT7_ --------------------------
	.section	.nv.shared._ZN3cub18CUB_300001_SM_10006detail10radix_sort30DeviceSegmentedRadixSortKernelINS1_5radix10policy_hubIyNS0_8NullTypeEiE10Policy1000ELb1ELNS0_9SortOrderE0EyS6_PySA_iNS1_21identity_decomposer_tEEEvPKT2_PSC_PKT3_PSG_T4_T5_iiiT7_,"aw",@nobits
	.sectionflags	@""
	.align	16
.nv.shared._ZN3cub18CUB_300001_SM_10006detail10radix_sort30DeviceSegmentedRadixSortKernelINS1_5radix10policy_hubIyNS0_8NullTypeEiE10Policy1000ELb1ELNS0_9SortOrderE0EyS6_PySA_iNS1_21identity_decomposer_tEEEvPKT2_PSC_PKT3_PSG_T4_T5_iiiT7_:
	.zero		27200


//--------------------- .nv.shared.reserved.0     --------------------------
	.section	.nv.shared.reserved.0,"aw",@nobits
	.weak		__nv_reservedSMEM_offset_0_alias
	.size		__nv_reservedSMEM_offset_0_alias, 0, 64
	.other		__nv_reservedSMEM_offset_0_alias,@"STO_CUDA_RESERVED_SHARED STV_DEFAULT"
__nv_reservedSMEM_offset_0_alias:
	.zero		0
	.zero		64


//--------------------- .nv.global                --------------------------
	.section	.nv.global,"aw",@nobits
.nv.global:
	.type		_ZN34_INTERNAL_f89ecb54_4_k_cu_efc789ea6thrust24THRUST_300001_SM_1000_NS12placeholders2_5E,@object
	.size		_ZN34_INTERNAL_f89ecb54_4_k_cu_efc789ea6thrust24THRUST_300001_SM_1000_NS12placeholders2_5E,(_ZN34_INTERNAL_f89ecb54_4_k_cu_efc789ea4cuda3std3__45__cpo6cbeginE - _ZN34_INTERNAL_f89ecb54_4_k_cu_efc789ea6thrust24THRUST_300001_SM_1000_NS12placeholders2_5E)
_ZN34_INTERNAL_f89ecb54_4_k_cu_efc789ea6thrust24THRUST_300001_SM_1000_NS12placeholders2_5E:
	.zero		1
	.type		_ZN34_INTERNAL_f89ecb54_4_k_cu_efc789ea4cuda3std3__45__cpo6cbeginE,@object
	.size		_ZN34_INTERNAL_f89ecb54_4_k_cu_efc789ea4cuda3std3__45__cpo6cbeginE,(_ZN34_INTERNAL_f89ecb54_4_k_cu_efc789ea4cuda3std6ranges3__45__cpo6cbeginE - _ZN34_INTERNAL_f89ecb54_4_k_cu_efc789ea4cuda3std3__45__cpo6cbeginE)
_ZN34_INTERNAL_f89ecb54_4_k_cu_efc789ea4cuda3std3__45__cpo6cbeginE:
	.zero		1
	.type		_ZN34_INTERNAL_f89ecb54_4_k_cu_efc789ea4cuda3std6ranges3__45__cpo6cbeginE,@object
	.size		_ZN34_INTERNAL_f89ecb54_4_k_cu_efc789ea4cuda3std6ranges3__45__cpo6cbeginE,(_ZN34_INTERNAL_f89ecb54_4_k_cu_efc789ea4cuda3std3__48in_placeE - _ZN34_INTERNAL_f89ecb54_4_k_cu_efc789ea4cuda3std6ranges3__45__cpo6cbeginE)
_ZN34_INTERNAL_f89ecb54_4_k_cu_efc789ea4cuda3std6ranges3__45__cpo6cbeginE:
	.zero		1
	.type		_ZN34_INTERNAL_f89ecb54_4_k_cu_efc789ea4cuda3std3__48in_placeE,@object
	.size		_ZN34_INTERNAL_f89ecb54_4_k_cu_efc789ea4cuda3std3__48in_placeE,(_ZN34_INTERNAL_f89ecb54_4_k_cu_efc789ea4cuda3std6ranges3__45__cpo4sizeE - _ZN34_INTERNAL_f89ecb54_4_k_cu_efc789ea4cuda3std3__48in_placeE)
_ZN34_INTERNAL_f89ecb54_4_k_cu_efc789ea4cuda3std3__48in_placeE:
	.zero		1
	.type		_ZN34_INTERNAL_f89ecb54_4_k_cu_efc789ea4cuda3std6ranges3__45__cpo4sizeE,@object
	.size		_ZN34_INTERNAL_f89ecb54_4_k_cu_efc789ea4cuda3std6ranges3__45__cpo4sizeE,(_ZN34_INTERNAL_f89ecb54_4_k_cu_efc789ea6thrust24THRUST_300001_SM_1000_NS12placeholders2_9E - _ZN34_INTERNAL_f89ecb54_4_k_cu_efc789ea4cuda3std6ranges3__45__cpo4sizeE)
_ZN34_INTERNAL_f89ecb54_4_k_cu_efc789ea4cuda3std6ranges3__45__cpo4sizeE:
	.zero		1
	.type		_ZN34_INTERNAL_f89ecb54_4_k_cu_efc789ea6thrust24THRUST_300001_SM_1000_NS12placeholders2_9E,@object
	.size		_ZN34_INTERNAL_f89ecb54_4_k_cu_efc789ea6thrust24THRUST_300001_SM_1000_NS12placeholders2_9E,(_ZN34_INTERNAL_f89ecb54_4_k_cu_efc789ea4cuda3std3__45__cpo7crbeginE - _ZN34_INTERNAL_f89ecb54_4_k_cu_efc789ea6thrust24THRUST_300001_SM_1000_NS12placeholders2_9E)
_ZN34_INTERNAL_f89ecb54_4_k_cu_efc789ea6thrust24THRUST_300001_SM_1000_NS12placeholders2_9E:
	.zero		1
	.type		_ZN34_INTERNAL_f89ecb54_4_k_cu_efc789ea4cuda3std3__45__cpo7crbeginE,@object
	.size		_ZN34_INTERNAL_f89ecb54_4_k_cu_efc789ea4cuda3std3__45__cpo7crbeginE,(_ZN34_INTERNAL_f89ecb54_4_k_cu_efc789ea4cuda3std6ranges3__45__cpo4nextE - _ZN34_INTERNAL_f89ecb54_4_k_cu_efc789ea4cuda3std3__45__cpo7crbeginE)
_ZN34_INTERNAL_f89ecb54_4_k_cu_efc789ea4cuda3std3__45__cpo7crbeginE:
	.zero		1
	.type		_ZN34_INTERNAL_f89ecb54_4_k_cu_efc789ea4cuda3std6ranges3__45__cpo4nextE,@object
	.size		_ZN34_INTERNAL_f89ecb54_4_k_cu_efc789ea4cuda3std6ranges3__45__cpo4nextE,(_ZN34_INTERNAL_f89ecb54_4_k_cu_efc789ea4cuda3std6ranges3__45__cpo4swapE - _ZN34_INTERNAL_f89ecb54_4_k_cu_efc789ea4cuda3std6ranges3__45__cpo4nextE)
_ZN34_INTERNAL_f89ecb54_4_k_cu_efc789ea4cuda3std6ranges3__45__cpo4nextE:
	.zero		1
	.type		_ZN34_INTERNAL_f89ecb54_4_k_cu_efc789ea4cuda3std6ranges3__45__cpo4swapE,@object
	.size		_ZN34_INTERNAL_f89ecb54_4_k_cu_efc789ea4cuda3std6ranges3__45__cpo4swapE,(_ZN34_INTERNAL_f89ecb54_4_k_cu_efc789ea6thrust24THRUST_300001_SM_1000_NS12placeholders2_1E - _ZN34_INTERNAL_f89ecb54_4_k_cu_efc789ea4cuda3std6ranges3__45__cpo4swapE)
_ZN34_INTERNAL_f89ecb54_4_k_cu_efc789ea4cuda3std6ranges3__45__cpo4swapE:
	.zero		1
	.type		_ZN34_INTERNAL_f89ecb54_4_k_cu_efc789ea6thrust24THRUST_300001_SM_1000_NS12placeholders2_1E,@object
	.size		_ZN34_INTERNAL_f89ecb54_4_k_cu_efc789ea6thrust24THRUST_300001_SM_1000_NS12placeholders2_1E,(_ZN34_INTERNAL_f89ecb54_4_k_cu_efc789ea6thrust24THRUST_300001_SM_1000_NS12placeholders2_3E - _ZN34_INTERNAL_f89ecb54_4_k_cu_efc789ea6thrust24THRUST_300001_SM_1000_NS12placeholders2_1E)
_ZN34_INTERNAL_f89ecb54_4_k_cu_efc789ea6thrust24THRUST_300001_SM_1000_NS12placeholders2_1E:
	.zero		1
	.type		_ZN34_INTERNAL_f89ecb54_4_k_cu_efc789ea6thrust24THRUST_300001_SM_1000_NS12placeholders2_3E,@object
	.size		_ZN34_INTERNAL_f89ecb54_4_k_cu_efc789ea6thrust24THRUST_300001_SM_1000_NS12placeholders2_3E,(_ZN34_INTERNAL_f89ecb54_4_k_cu_efc789ea4cuda3std3__45__cpo5beginE - _ZN34_INTERNAL_f89ecb54_4_k_cu_efc789ea6thrust24THRUST_300001_SM_1000_NS12placeholders2_3E)
_ZN34_INTERNAL_f89ecb54_4_k_cu_efc789ea6thrust24THRUST_300001_SM_1000_NS12placeholders2_3E:
	.zero		1
	.type		_ZN34_INTERNAL_f89ecb54_4_k_cu_efc789ea4cuda3std3__45__cpo5beginE,@object
	.size		_ZN34_INTERNAL_f89ecb54_4_k_cu_efc789ea4cuda3std3__45__cpo5beginE,(_ZN34_INTERNAL_f89ecb54_4_k_cu_efc789ea4cuda3std6ranges3__45__cpo5beginE - _ZN34_INTERNAL_f89ecb54_4_k_cu_efc789ea4cuda3std3__45__cpo5beginE)
_ZN34_INTERNAL_f89ecb54_4_k_cu_efc789ea4cuda3std3__45__cpo5beginE:
	.zero		1
	.type		_ZN34_INTERNAL_f89ecb54_4_k_cu_efc789ea4cuda3std6ranges3__45__cpo5beginE,@object
	.size		_ZN34_INTERNAL_f89ecb54_4_k_cu_efc789ea4cuda3std6ranges3__45__cpo5beginE,(_ZN34_INTERNAL_f89ecb54_4_k_cu_efc789ea4cuda3std3__436_GLOBAL__N__f89ecb54_4_k_cu_efc789ea6ignoreE - _ZN34_INTERNAL_f89ecb54_4_k_cu_efc789ea4cuda3std6ranges3__45__cpo5beginE)
_ZN34_INTERNAL_f89ecb54_4_k_cu_efc789ea4cuda3std6ranges3__45__cpo5beginE:
	.zero		1
	.type		_ZN34_INTERNAL_f89ecb54_4_k_cu_efc789ea4cuda3std3__436_GLOBAL__N__f89ecb54_4_k_cu_efc789ea6ignoreE,@object
	.size		_ZN34_INTERNAL_f89ecb54_4_k_cu_efc789ea4cuda3std3__436_GLOBAL__N__f89ecb54_4_k_cu_efc789ea6ignoreE,(_ZN34_INTERNAL_f89ecb54_4_k_cu_efc789ea4cuda3std6ranges3__45__cpo4dataE - _ZN34_INTERNAL_f89ecb54_4_k_cu_efc789ea4cuda3std3__436_GLOBAL__N__f89ecb54_4_k_cu_efc789ea6ignoreE)
_ZN34_INTERNAL_f89ecb54_4_k_cu_efc789ea4cuda3std3__436_GLOBAL__N__f89ecb54_4_k_cu_efc789ea6ignoreE:
	.zero		1
	.type		_ZN34_INTERNAL_f89ecb54_4_k_cu_efc789ea4cuda3std6ranges3__45__cpo4dataE,@object
	.size		_ZN34_INTERNAL_f89ecb54_4_k_cu_efc789ea4cuda3std6ranges3__45__cpo4dataE,(_ZN34_INTERNAL_f89ecb54_4_k_cu_efc789ea6thrust24THRUST_300001_SM_1000_NS12placeholders2_7E - _ZN34_INTERNAL_f89ecb54_4_k_cu_efc789ea4cuda3std6ranges3__45__cpo4dataE)
_ZN34_INTERNAL_f89ecb54_4_k_cu_efc789ea4cuda3std6ranges3__45__cpo4dataE:
	.zero		1
	.type		_ZN34_INTERNAL_f89ecb54_4_k_cu_efc789ea6thrust24THRUST_300001_SM_1000_NS12placeholders2_7E,@object
	.size		_ZN34_INTERNAL_f89ecb54_4_k_cu_efc789ea6thrust24THRUST_300001_SM_1000_NS12placeholders2_7E,(_ZN34_INTERNAL_f89ecb54_4_k_cu_efc789ea4cuda3std3__45__cpo6rbeginE - _ZN34_INTERNAL_f89ecb54_4_k_cu_efc789ea6thrust24THRUST_300001_SM_1000_NS12placeholders2_7E)
_ZN34_INTERNAL_f89ecb54_4_k_cu_efc789ea6thrust24THRUST_300001_SM_1000_NS12placeholders2_7E:
	.zero		1
	.type		_ZN34_INTERNAL_f89ecb54_4_k_cu_efc789ea4cuda3std3__45__cpo6rbeginE,@object
	.size		_ZN34_INTERNAL_f89ecb54_4_k_cu_efc789ea4cuda3std3__45__cpo6rbeginE,(_ZN34_INTERNAL_f89ecb54_4_k_cu_efc789ea4cuda3std6ranges3__45__cpo7advanceE - _ZN34_INTERNAL_f89ecb54_4_k_cu_efc789ea4cuda3std3__45__cpo6rbeginE)
_ZN34_INTERNAL_f89ecb54_4_k_cu_efc789ea4cuda3std3__45__cpo6rbeginE:
	.zero		1
	.type		_ZN34_INTERNAL_f89ecb54_4_k_cu_efc789ea4cuda3std6ranges3__45__cpo7advanceE,@object
	.size		_ZN34_INTERNAL_f89ecb54_4_k_cu_efc789ea4cuda3std6ranges3__45__cpo7advanceE,(_ZN34_INTERNAL_f89ecb54_4_k_cu_efc789ea4cuda3std3__47nulloptE - _ZN34_INTERNAL_f89ecb54_4_k_cu_efc789ea4cuda3std6ranges3__45__cpo7advanceE)
_ZN34_INTERNAL_f89ecb54_4_k_cu_efc789ea4cuda3std6ranges3__45__cpo7advanceE:
	.zero		1
	.type		_ZN34_INTERNAL_f89ecb54_4_k_cu_efc789ea4cuda3std3__47nulloptE,@object
	.size		_ZN34_INTERNAL_f89ecb54_4_k_cu_efc789ea4cuda3std3__47nulloptE,(_ZN34_INTERNAL_f89ecb54_4_k_cu_efc789ea4cuda3std6ranges3__45__cpo8distanceE - _ZN34_INTERNAL_f89ecb54_4_k_cu_efc789ea4cuda3std3__47nulloptE)
_ZN34_INTERNAL_f89ecb54_4_k_cu_efc789ea4cuda3std3__47nulloptE:
	.zero		1
	.type		_ZN34_INTERNAL_f89ecb54_4_k_cu_efc789ea4cuda3std6ranges3__45__cpo8distanceE,@object
	.size		_ZN34_INTERNAL_f89ecb54_4_k_cu_efc789ea4cuda3std6ranges3__45__cpo8distanceE,(_ZN34_INTERNAL_f89ecb54_4_k_cu_efc789ea6thrust24THRUST_300001_SM_1000_NS12placeholders2_6E - _ZN34_INTERNAL_f89ecb54_4_k_cu_efc789ea4cuda3std6ranges3__45__cpo8distanceE)
_ZN34_INTERNAL_f89ecb54_4_k_cu_efc789ea4cuda3std6ranges3__45__cpo8distanceE:
	.zero		1
	.type		_ZN34_INTERNAL_f89ecb54_4_k_cu_efc789ea6thrust24THRUST_300001_SM_1000_NS12placeholders2_6E,@object
	.size		_ZN34_INTERNAL_f89ecb54_4_k_cu_efc789ea6thrust24THRUST_300001_SM_1000_NS12placeholders2_6E,(_ZN34_INTERNAL_f89ecb54_4_k_cu_efc789ea4cuda3std3__45__cpo4cendE - _ZN34_INTERNAL_f89ecb54_4_k_cu_efc789ea6thrust24THRUST_300001_SM_1000_NS12placeholders2_6E)
_ZN34_INTERNAL_f89ecb54_4_k_cu_efc789ea6thrust24THRUST_300001_SM_1000_NS12placeholders2_6E:
	.zero		1
	.type		_ZN34_INTERNAL_f89ecb54_4_k_cu_efc789ea4cuda3std3__45__cpo4cendE,@object
	.size		_ZN34_INTERNAL_f89ecb54_4_k_cu_efc789ea4cuda3std3__45__cpo4cendE,(_ZN34_INTERNAL_f89ecb54_4_k_cu_efc789ea4cuda3std6ranges3__45__cpo4cendE - _ZN34_INTERNAL_f89ecb54_4_k_cu_efc789ea4cuda3std3__45__cpo4cendE)
_ZN34_INTERNAL_f89ecb54_4_k_cu_efc789ea4cuda3std3__45__cpo4cendE:
	.zero		1
	.type		_ZN34_INTERNAL_f89ecb54_4_k_cu_efc789ea4cuda3std6ranges3__45__cpo4cendE,@object
	.size		_ZN34_INTERNAL_f89ecb54_4_k_cu_efc789ea4cuda3std6ranges3__45__cpo4cendE,(_ZN34_INTERNAL_f89ecb54_4_k_cu_efc789ea4cuda3std3__420unreachable_sentinelE - _ZN34_INTERNAL_f89ecb54_4_k_cu_efc789ea4cuda3std6ranges3__45__cpo4cendE)
_ZN34_INTERNAL_f89ecb54_4_k_cu_efc789ea4cuda3std6ranges3__45__cpo4cendE:
	.zero		1
	.type		_ZN34_INTERNAL_f89ecb54_4_k_cu_efc789ea4cuda3std3__420unreachable_sentinelE,@object
	.size		_ZN34_INTERNAL_f89ecb54_4_k_cu_efc789ea4cuda3std3__420unreachable_sentinelE,(_ZN34_INTERNAL_f89ecb54_4_k_cu_efc789ea4cuda3std6ranges3__45__cpo5ssizeE - _ZN34_INTERNAL_f89ecb54_4_k_cu_efc789ea4cuda3std3__420unreachable_sentinelE)
_ZN34_INTERNAL_f89ecb54_4_k_cu_efc789ea4cuda3std3__420unreachable_sentinelE:
	.zero		1
	.type		_ZN34_INTERNAL_f89ecb54_4_k_cu_efc789ea4cuda3std6ranges3__45__cpo5ssizeE,@object
	.size		_ZN34_INTERNAL_f89ecb54_4_k_cu_efc789ea4cuda3std6ranges3__45__cpo5ssizeE,(_ZN34_INTERNAL_f89ecb54_4_k_cu_efc789ea6thrust24THRUST_300001_SM_1000_NS12placeholders3_10E - _ZN34_INTERNAL_f89ecb54_4_k_cu_efc789ea4cuda3std6ranges3__45__cpo5ssizeE)
_ZN34_INTERNAL_f89ecb54_4_k_cu_efc789ea4cuda3std6ranges3__45__cpo5ssizeE:
	.zero		1
	.type		_ZN34_INTERNAL_f89ecb54_4_k_cu_efc789ea6thrust24THRUST_300001_SM_1000_NS12placeholders3_10E,@object
	.size		_ZN34_INTERNAL_f89ecb54_4_k_cu_efc789ea6thrust24THRUST_300001_SM_1000_NS12placeholders3_10E,(_ZN34_INTERNAL_f89ecb54_4_k_cu_efc789ea4cuda3std3__45__cpo5crendE - _ZN34_INTERNAL_f89ecb54_4_k_cu_efc789ea6thrust24THRUST_300001_SM_1000_NS12placeholders3_10E)
_ZN34_INTERNAL_f89ecb54_4_k_cu_efc789ea6thrust24THRUST_300001_SM_1000_NS12placeholders3_10E:
	.zero		1
	.type		_ZN34_INTERNAL_f89ecb54_4_k_cu_efc789ea4cuda3std3__45__cpo5crendE,@object
	.size		_ZN34_INTERNAL_f89ecb54_4_k_cu_efc789ea4cuda3std3__45__cpo5crendE,(_ZN34_INTERNAL_f89ecb54_4_k_cu_efc789ea4cuda3std6ranges3__45__cpo4prevE - _ZN34_INTERNAL_f89ecb54_4_k_cu_efc789ea4cuda3std3__45__cpo5crendE)
_ZN34_INTERNAL_f89ecb54_4_k_cu_efc789ea4cuda3std3__45__cpo5crendE:
	.zero		1
	.type		_ZN34_INTERNAL_f89ecb54_4_k_cu_efc789ea4cuda3std6ranges3__45__cpo4prevE,@object
	.size		_ZN34_INTERNAL_f89ecb54_4_k_cu_efc789ea4cuda3std6ranges3__45__cpo4prevE,(_ZN34_INTERNAL_f89ecb54_4_k_cu_efc789ea4cuda3std6ranges3__45__cpo9iter_moveE - _ZN34_INTERNAL_f89ecb54_4_k_cu_efc789ea4cuda3std6ranges3__45__cpo4prevE)
_ZN34_INTERNAL_f89ecb54_4_k_cu_efc789ea4cuda3std6ranges3__45__cpo4prevE:
	.zero		1
	.type		_ZN34_INTERNAL_f89ecb54_4_k_cu_efc789ea4cuda3std6ranges3__45__cpo9iter_moveE,@object
	.size		_ZN34_INTERNAL_f89ecb54_4_k_cu_efc789ea4cuda3std6ranges3__45__cpo9iter_moveE,(_ZN34_INTERNAL_f89ecb54_4_k_cu_efc789ea6thrust24THRUST_300001_SM_1000_NS12placeholders2_2E - _ZN34_INTERNAL_f89ecb54_4_k_cu_efc789ea4cuda3std6ranges3__45__cpo9iter_moveE)
_ZN34_INTERNAL_f89ecb54_4_k_cu_efc789ea4cuda3std6ranges3__45__cpo9iter_moveE:
	.zero		1
	.type		_ZN34_INTERNAL_f89ecb54_4_k_cu_efc789ea6thrust24THRUST_300001_SM_1000_NS12placeholders2_2E,@object
	.size		_ZN34_INTERNAL_f89ecb54_4_k_cu_efc789ea6thrust24THRUST_300001_SM_1000_NS12placeholders2_2E,(_ZN34_INTERNAL_f89ecb54_4_k_cu_efc789ea6thrust24THRUST_300001_SM_1000_NS12placeholders2_4E - _ZN34_INTERNAL_f89ecb54_4_k_cu_efc789ea6thrust24THRUST_300001_SM_1000_NS12placeholders2_2E)
_ZN34_INTERNAL_f89ecb54_4_k_cu_efc789ea6thrust24THRUST_300001_SM_1000_NS12placeholders2_2E:
	.zero		1
	.type		_ZN34_INTERNAL_f89ecb54_4_k_cu_efc789ea6thrust24THRUST_300001_SM_1000_NS12placeholders2_4E,@object
	.size		_ZN34_INTERNAL_f89ecb54_4_k_cu_efc789ea6thrust24THRUST_300001_SM_1000_NS12placeholders2_4E,(_ZN34_INTERNAL_f89ecb54_4_k_cu_efc789ea4cuda3std3__45__cpo3endE - _ZN34_INTERNAL_f89ecb54_4_k_cu_efc789ea6thrust24THRUST_300001_SM_1000_NS12placeholders2_4E)
_ZN34_INTERNAL_f89ecb54_4_k_cu_efc789ea6thrust24THRUST_300001_SM_1000_NS12placeholders2_4E:
	.zero		1
	.type		_ZN34_INTERNAL_f89ecb54_4_k_cu_efc789ea4cuda3std3__45__cpo3endE,@object
	.size		_ZN34_INTERNAL_f89ecb54_4_k_cu_efc789ea4cuda3std3__45__cpo3endE,(_ZN34_INTERNAL_f89ecb54_4_k_cu_efc789ea4cuda3std6ranges3__45__cpo3endE - _ZN34_INTERNAL_f89ecb54_4_k_cu_efc789ea4cuda3std3__45__cpo3endE)
_ZN34_INTERNAL_f89ecb54_4_k_cu_efc789ea4cuda3std3__45__cpo3endE:
	.zero		1
	.type		_ZN34_INTERNAL_f89ecb54_4_k_cu_efc789ea4cuda3std6ranges3__45__cpo3endE,@object
	.size		_ZN34_INTERNAL_f89ecb54_4_k_cu_efc789ea4cuda3std6ranges3__45__cpo3endE,(_ZN34_INTERNAL_f89ecb54_4_k_cu_efc789ea4cuda3std3__419piecewise_constructE - _ZN34_INTERNAL_f89ecb54_4_k_cu_efc789ea4cuda3std6ranges3__45__cpo3endE)
_ZN34_INTERNAL_f89ecb54_4_k_cu_efc789ea4cuda3std6ranges3__45__cpo3endE:
	.zero		1
	.type		_ZN34_INTERNAL_f89ecb54_4_k_cu_efc789ea4cuda3std3__419piecewise_constructE,@object
	.size		_ZN34_INTERNAL_f89ecb54_4_k_cu_efc789ea4cuda3std3__419piecewise_constructE,(_ZN34_INTERNAL_f89ecb54_4_k_cu_efc789ea4cuda3std6ranges3__45__cpo5cdataE - _ZN34_INTERNAL_f89ecb54_4_k_cu_efc789ea4cuda3std3__419piecewise_constructE)
_ZN34_INTERNAL_f89ecb54_4_k_cu_efc789ea4cuda3std3__419piecewise_constructE:
	.zero		1
	.type		_ZN34_INTERNAL_f89ecb54_4_k_cu_efc789ea4cuda3std6ranges3__45__cpo5cdataE,@object
	.size		_ZN34_INTERNAL_f89ecb54_4_k_cu_efc789ea4cuda3std6ranges3__45__cpo5cdataE,(_ZN34_INTERNAL_f89ecb54_4_k_cu_efc789ea6thrust24THRUST_300001_SM_1000_NS12placeholders2_8E - _ZN34_INTERNAL_f89ecb54_4_k_cu_efc789ea4cuda3std6ranges3__45__cpo5cdataE)
_ZN34_INTERNAL_f89ecb54_4_k_cu_efc789ea4cuda3std6ranges3__45__cpo5cdataE:
	.zero		1
	.type		_ZN34_INTERNAL_f89ecb54_4_k_cu_efc789ea6thrust24THRUST_300001_SM_1000_NS12placeholders2_8E,@object
	.size		_ZN34_INTERNAL_f89ecb54_4_k_cu_efc789ea6thrust24THRUST_300001_SM_1000_NS12placeholders2_8E,(_ZN34_INTERNAL_f89ecb54_4_k_cu_efc789ea4cuda3std3__45__cpo4rendE - _ZN34_INTERNAL_f89ecb54_4_k_cu_efc789ea6thrust24THRUST_300001_SM_1000_NS12placeholders2_8E)
_ZN34_INTERNAL_f89ecb54_4_k_cu_efc789ea6thrust24THRUST_300001_SM_1000_NS12placeholders2_8E:
	.zero		1
	.type		_ZN34_INTERNAL_f89ecb54_4_k_cu_efc789ea4cuda3std3__45__cpo4rendE,@object
	.size		_ZN34_INTERNAL_f89ecb54_4_k_cu_efc789ea4cuda3std3__45__cpo4rendE,(_ZN34_INTERNAL_f89ecb54_4_k_cu_efc789ea4cuda3std6ranges3__45__cpo9iter_swapE - _ZN34_INTERNAL_f89ecb54_4_k_cu_efc789ea4cuda3std3__45__cpo4rendE)
_ZN34_INTERNAL_f89ecb54_4_k_cu_efc789ea4cuda3std3__45__cpo4rendE:
	.zero		1
	.type		_ZN34_INTERNAL_f89ecb54_4_k_cu_efc789ea4cuda3std6ranges3__45__cpo9iter_swapE,@object
	.size		_ZN34_INTERNAL_f89ecb54_4_k_cu_efc789ea4cuda3std6ranges3__45__cpo9iter_swapE,(_ZN34_INTERNAL_f89ecb54_4_k_cu_efc789ea4cuda3std3__48unexpectE - _ZN34_INTERNAL_f89ecb54_4_k_cu_efc789ea4cuda3std6ranges3__45__cpo9iter_swapE)
_ZN34_INTERNAL_f89ecb54_4_k_cu_efc789ea4cuda3std6ranges3__45__cpo9iter_swapE:
	.zero		1
	.type		_ZN34_INTERNAL_f89ecb54_4_k_cu_efc789ea4cuda3std3__48unexpectE,@object
	.size		_ZN34_INTERNAL_f89ecb54_4_k_cu_efc789ea4cuda3std3__48unexpectE,(_ZN34_INTERNAL_f89ecb54_4_k_cu_efc789ea6thrust24THRUST_300001_SM_1000_NS6system6detail10sequential3seqE - _ZN34_INTERNAL_f89ecb54_4_k_cu_efc789ea4cuda3std3__48unexpectE)
_ZN34_INTERNAL_f89ecb54_4_k_cu_efc789ea4cuda3std3__48unexpectE:
	.zero		1
	.type		_ZN34_INTERNAL_f89ecb54_4_k_cu_efc789ea6thrust24THRUST_300001_SM_1000_NS6system6detail10sequential3seqE,@object
	.size		_ZN34_INTERNAL_f89ecb54_4_k_cu_efc789ea6thrust24THRUST_300001_SM_1000_NS6system6detail10sequential3seqE,(.L_29 - _ZN34_INTERNAL_f89ecb54_4_k_cu_efc789ea6thrust24THRUST_300001_SM_1000_NS6system6detail10sequential3seqE)
_ZN34_INTERNAL_f89ecb54_4_k_cu_efc789ea6thrust24THRUST_300001_SM_1000_NS6system6detail10sequential3seqE:
	.zero		1
.L_29:


//--------------------- .nv.shared._ZN3cub18CUB_300001_SM_10006detail10radix_sort30DeviceSegmentedRadixSortKernelINS1_5radix10policy_hubIyNS0_8NullTypeEiE10Policy1000ELb0ELNS0_9SortOrderE0EyS6_PySA_iNS1_21identity_decomposer_tEEEvPKT2_PSC_PKT3_PSG_T4_T5_iiiT7_ --------------------------
	.section	.nv.shared._ZN3cub18CUB_300001_SM_10006detail10radix_sort30DeviceSegmentedRadixSortKernelINS1_5radix10policy_hubIyNS0_8NullTypeEiE10Policy1000ELb0ELNS0_9SortOrderE0EyS6_PySA_iNS1_21identity_decomposer_tEEEvPKT2_PSC_PKT3_PSG_T4_T5_iiiT7_,"aw",@nobits
	.sectionflags	@""
	.align	16
.nv.shared._ZN3cub18CUB_300001_SM_10006detail10radix_sort30DeviceSegmentedRadixSortKernelINS1_5radix10policy_hubIyNS0_8NullTypeEiE10Policy1000ELb0ELNS0_9SortOrderE0EyS6_PySA_iNS1_21identity_decomposer_tEEEvPKT2_PSC_PKT3_PSG_T4_T5_iiiT7_:
	.zero		30464


//--------------------- .nv.shared._ZN3cub18CUB_300001_SM_10006detail4scan16DeviceScanKernelINS2_10policy_hubIyyyyN4cuda3std3__44plusIvEEE10Policy1000EPySC_NS0_13ScanTileStateIyLb1EEES9_NS0_8NullTypeEyyLb0ESF_EEvT0_T1_T2_iT3_T4_T5_ --------------------------
	.section	.nv.shared._ZN3cub18CUB_300001_SM_10006detail4scan16DeviceScanKernelINS2_10policy_hubIyyyyN4cuda3std3__44plusIvEEE10Policy1000EPySC_NS0_13ScanTileStateIyLb1EEES9_NS0_8NullTypeEyyLb0ESF_EEvT0_T1_T2_iT3_T4_T5_,"aw",@nobits
	.sectionflags	@""
	.align	16
.nv.shared._ZN3cub18CUB_300001_SM_10006detail4scan16DeviceScanKernelINS2_10policy_hubIyyyyN4cuda3std3__44plusIvEEE10Policy1000EPySC_NS0_13ScanTileStateIyLb1EEES9_NS0_8NullTypeEyyLb0ESF_EEvT0_T1_T2_iT3_T4_T5_:
	.zero		29200


//--------------------- .nv.shared._ZN3cub18CUB_300001_SM_10006detail6select23DeviceSelectSweepKernelINS2_10policy_hubIyNS0_8NullTypeEiLb0ELNS0_10SelectImplE0EE10Policy1000EPyPS5_S9_S9_NS0_13ScanTileStateIiLb1EEES5_N4cuda3std3__48equal_toIvEEiNS2_19streaming_context_tIlLb1EEELS6_0EEEvT0_T1_T2_T3_T4_T5_T6_T7_iT8_NS1_7vsmem_tE --------------------------
	.section	.nv.shared._ZN3cub18CUB_300001_SM_10006detail6select23DeviceSelectSweepKernelINS2_10policy_hubIyNS0_8NullTypeEiLb0ELNS0_10SelectImplE0EE10Policy1000EPyPS5_S9_S9_NS0_13ScanTileStateIiLb1EEES5_N4cuda3std3__48equal_toIvEEiNS2_19streaming_context_tIlLb1EEELS6_0EEEvT0_T1_T2_T3_T4_T5_T6_T7_iT8_NS1_7vsmem_tE,"aw",@nobits
	.sectionflags	@""
	.align	16
.nv.shared._ZN3cub18CUB_300001_SM_10006detail6select23DeviceSelectSweepKernelINS2_10policy_hubIyNS0_8NullTypeEiLb0ELNS0_10SelectImplE0EE10Policy1000EPyPS5_S9_S9_NS0_13ScanTileStateIiLb1EEES5_N4cuda3std3__48equal_toIvEEiNS2_19streaming_context_tIlLb1EEELS6_0EEEvT0_T1_T2_T3_T4_T5_T6_T7_iT8_NS1_7vsmem_tE:
	.zero		34816


//--------------------- .nv.shared._ZN3cub18CUB_300001_SM_10006detail10merge_sort26DeviceMergeSortMergeKernelINS2_10policy_hubIPyE9Policy600ES5_PNS0_8NullTypeES5_S9_y9CustomOpTyS8_EEvbT2_T3_T4_PT6_PT7_T5_PSD_SD_NS1_7vsmem_tE --------------------------
	.section	.nv.shared._ZN3cub18CUB_300001_SM_10006detail10merge_sort26DeviceMergeSortMergeKernelINS2_10policy_hubIPyE9Policy600ES5_PNS0_8NullTypeES5_S9_y9CustomOpTyS8_EEvbT2_T3_T4_PT6_PT7_T5_PSD_SD_NS1_7vsmem_tE,"aw",@nobits
	.sectionflags	@""
	.align	16
.nv.shared._ZN3cub18CUB_300001_SM_10006detail10merge_sort26DeviceMergeSortMergeKernelINS2_10policy_hubIPyE9Policy600ES5_PNS0_8NullTypeES5_S9_y9CustomOpTyS8_EEvbT2_T3_T4_PT6_PT7_T5_PSD_SD_NS1_7vsmem_tE:
	.zero		17936


//--------------------- .nv.shared._ZN3cub18CUB_300001_SM_10006detail10merge_sort30DeviceMergeSortBlockSortKernelINS2_10policy_hubIPyE9Policy600ES5_PNS0_8NullTypeES5_S9_y9CustomOpTyS8_EEvbT0_T1_T2_T3_T4_PT6_PT7_T5_NS1_7vsmem_tE --------------------------
	.section	.nv.shared._ZN3cub18CUB_300001_SM_10006detail10merge_sort30DeviceMergeSortBlockSortKernelINS2_10policy_hubIPyE9Policy600ES5_PNS0_8NullTypeES5_S9_y9CustomOpTyS8_EEvbT0_T1_T2_T3_T4_PT6_PT7_T5_NS1_7vsmem_tE,"aw",@nobits
	.sectionflags	@""
	.align	16
.nv.shared._ZN3cub18CUB_300001_SM_10006detail10merge_sort30DeviceMergeSortBlockSortKernelINS2_10policy_hubIPyE9Policy600ES5_PNS0_8NullTypeES5_S9_y9CustomOpTyS8_EEvbT0_T1_T2_T3_T4_PT6_PT7_T5_NS1_7vsmem_tE:
	.zero		17936


//--------------------- .nv.constant0._ZN3cub18CUB_300001_SM_10006detail10radix_sort30DeviceSegmentedRadixSortKernelINS1_5radix10policy_hubIyNS0_8NullTypeEiE10Policy1000ELb1ELNS0_9SortOrderE0EyS6_PySA_iNS1_21identity_decomposer_tEEEvPKT2_PSC_PKT3_PSG_T4_T5_iiiT7_ --------------------------
	.section	.nv.constant0._ZN3cub18CUB_300001_SM_10006detail10radix_sort30DeviceSegmentedRadixSortKernelINS1_5radix10policy_hubIyNS0_8NullTypeEiE10Policy1000ELb1ELNS0_9SortOrderE0EyS6_PySA_iNS1_21identity_decomposer_tEEEvPKT2_PSC_PKT3_PSG_T4_T5_iiiT7_,"a",@progbits
	.sectionflags	@""
	.align	4
.nv.constant0._ZN3cub18CUB_300001_SM_10006detail10radix_sort30DeviceSegmentedRadixSortKernelINS1_5radix10policy_hubIyNS0_8NullTypeEiE10Policy1000ELb1ELNS0_9SortOrderE0EyS6_PySA_iNS1_21identity_decomposer_tEEEvPKT2_PSC_PKT3_PSG_T4_T5_iiiT7_:
	.zero		957


//--------------------- .nv.constant0._ZN3cub18CUB_300001_SM_10006detail10radix_sort30DeviceSegmentedRadixSortKernelINS1_5radix10policy_hubIyNS0_8NullTypeEiE10Policy1000ELb0ELNS0_9SortOrderE0EyS6_PySA_iNS1_21identity_decomposer_tEEEvPKT2_PSC_PKT3_PSG_T4_T5_iiiT7_ --------------------------
	.section	.nv.constant0._ZN3cub18CUB_300001_SM_10006detail10radix_sort30DeviceSegmentedRadixSortKernelINS1_5radix10policy_hubIyNS0_8NullTypeEiE10Policy1000ELb0ELNS0_9SortOrderE0EyS6_PySA_iNS1_21identity_decomposer_tEEEvPKT2_PSC_PKT3_PSG_T4_T5_iiiT7_,"a",@progbits
	.sectionflags	@""
	.align	4
.nv.constant0._ZN3cub18CUB_300001_SM_10006detail10radix_sort30DeviceSegmentedRadixSortKernelINS1_5radix10policy_hubIyNS0_8NullTypeEiE10Policy1000ELb0ELNS0_9SortOrderE0EyS6_PySA_iNS1_21identity_decomposer_tEEEvPKT2_PSC_PKT3_PSG_T4_T5_iiiT7_:
	.zero		957


//--------------------- .nv.constant0._ZN3cub18CUB_300001_SM_10006detail4scan16DeviceScanKernelINS2_10policy_hubIyyyyN4cuda3std3__44plusIvEEE10Policy1000EPySC_NS0_13ScanTileStateIyLb1EEES9_NS0_8NullTypeEyyLb0ESF_EEvT0_T1_T2_iT3_T4_T5_ --------------------------
	.section	.nv.constant0._ZN3cub18CUB_300001_SM_10006detail4scan16DeviceScanKernelINS2_10policy_hubIyyyyN4cuda3std3__44plusIvEEE10Policy1000EPySC_NS0_13ScanTileStateIyLb1EEES9_NS0_8NullTypeEyyLb0ESF_EEvT0_T1_T2_iT3_T4_T5_,"a",@progbits
	.sectionflags	@""
	.align	4
.nv.constant0._ZN3cub18CUB_300001_SM_10006detail4scan16DeviceScanKernelINS2_10policy_hubIyyyyN4cuda3std3__44plusIvEEE10Policy1000EPySC_NS0_13ScanTileStateIyLb1EEES9_NS0_8NullTypeEyyLb0ESF_EEvT0_T1_T2_iT3_T4_T5_:
	.zero		936


//--------------------- .nv.constant0._ZN3cub18CUB_300001_SM_10006detail4scan20DeviceScanInitKernelINS0_13ScanTileStateIyLb1EEEEEvT_i --------------------------
	.section	.nv.constant0._ZN3cub18CUB_300001_SM_10006detail4scan20DeviceScanInitKernelINS0_13ScanTileStateIyLb1EEEEEvT_i,"a",@progbits
	.sectionflags	@""
	.align	4
.nv.constant0._ZN3cub18CUB_300001_SM_10006detail4scan20DeviceScanInitKernelINS0_13ScanTileStateIyLb1EEEEEvT_i:
	.zero		908


//--------------------- .nv.constant0._ZN3cub18CUB_300001_SM_10006detail4scan23DeviceCompactInitKernelINS0_13ScanTileStateIiLb1EEEPyEEvT_iT0_ --------------------------
	.section	.nv.constant0._ZN3cub18CUB_300001_SM_10006detail4scan23DeviceCompactInitKernelINS0_13ScanTileStateIiLb1EEEPyEEvT_iT0_,"a",@progbits
	.sectionflags	@""
	.align	4
.nv.constant0._ZN3cub18CUB_300001_SM_10006detail4scan23DeviceCompactInitKernelINS0_13ScanTileStateIiLb1EEEPyEEvT_iT0_:
	.zero		920


//--------------------- .nv.constant0._ZN3cub18CUB_300001_SM_10006detail6select23DeviceSelectSweepKernelINS2_10policy_hubIyNS0_8NullTypeEiLb0ELNS0_10SelectImplE0EE10Policy1000EPyPS5_S9_S9_NS0_13ScanTileStateIiLb1EEES5_N4cuda3std3__48equal_toIvEEiNS2_19streaming_context_tIlLb1EEELS6_0EEEvT0_T1_T2_T3_T4_T5_T6_T7_iT8_NS1_7vsmem_tE --------------------------
	.section	.nv.constant0._ZN3cub18CUB_300001_SM_10006detail6select23DeviceSelectSweepKernelINS2_10policy_hubIyNS0_8NullTypeEiLb0ELNS0_10SelectImplE0EE10Policy1000EPyPS5_S9_S9_NS0_13ScanTileStateIiLb1EEES5_N4cuda3std3__48equal_toIvEEiNS2_19streaming_context_tIlLb1EEELS6_0EEEvT0_T1_T2_T3_T4_T5_T6_T7_iT8_NS1_7vsmem_tE,"a",@progbits
	.sectionflags	@""
	.align	4
.nv.constant0._ZN3cub18CUB_300001_SM_10006detail6select23DeviceSelectSweepKernelINS2_10policy_hubIyNS0_8NullTypeEiLb0ELNS0_10SelectImplE0EE10Policy1000EPyPS5_S9_S9_NS0_13ScanTileStateIiLb1EEES5_N4cuda3std3__48equal_toIvEEiNS2_19streaming_context_tIlLb1EEELS6_0EEEvT0_T1_T2_T3_T4_T5_T6_T7_iT8_NS1_7vsmem_tE:
	.zero		1000


//--------------------- .nv.constant0._ZN3cub18CUB_300001_SM_10006detail10merge_sort26DeviceMergeSortMergeKernelINS2_10policy_hubIPyE9Policy600ES5_PNS0_8NullTypeES5_S9_y9CustomOpTyS8_EEvbT2_T3_T4_PT6_PT7_T5_PSD_SD_NS1_7vsmem_tE --------------------------
	.section	.nv.constant0._ZN3cub18CUB_300001_SM_10006detail10merge_sort26DeviceMergeSortMergeKernelINS2_10policy_hubIPyE9Policy600ES5_PNS0_8NullTypeES5_S9_y9CustomOpTyS8_EEvbT2_T3_T4_PT6_PT7_T5_PSD_SD_NS1_7vsmem_tE,"a",@progbits
	.sectionflags	@""
	.align	4
.nv.constant0._ZN3cub18CUB_300001_SM_10006detail10merge_sort26DeviceMergeSortMergeKernelINS2_10policy_hubIPyE9Policy600ES5_PNS0_8NullTypeES5_S9_y9CustomOpTyS8_EEvbT2_T3_T4_PT6_PT7_T5_PSD_SD_NS1_7vsmem_tE:
	.zero		976


//--------------------- .nv.constant0._ZN3cub18CUB_300001_SM_10006detail10merge_sort30DeviceMergeSortPartitionKernelIPyy9CustomOpTyEEvbT_PT2_T0_S9_PS9_T1_S9_i --------------------------
	.section	.nv.constant0._ZN3cub18CUB_300001_SM_10006detail10merge_sort30DeviceMergeSortPartitionKernelIPyy9CustomOpTyEEvbT_PT2_T0_S9_PS9_T1_S9_i,"a",@progbits
	.sectionflags	@""
	.align	4
.nv.constant0._ZN3cub18CUB_300001_SM_10006detail10merge_sort30DeviceMergeSortPartitionKernelIPyy9CustomOpTyEEvbT_PT2_T0_S9_PS9_T1_S9_i:
	.zero		964


//--------------------- .nv.constant0._ZN3cub18CUB_300001_SM_10006detail10merge_sort30DeviceMergeSortBlockSortKernelINS2_10policy_hubIPyE9Policy600ES5_PNS0_8NullTypeES5_S9_y9CustomOpTyS8_EEvbT0_T1_T2_T3_T4_PT6_PT7_T5_NS1_7vsmem_tE --------------------------
	.section	.nv.constant0._ZN3cub18CUB_300001_SM_10006detail10merge_sort30DeviceMergeSortBlockSortKernelINS2_10policy_hubIPyE9Policy600ES5_PNS0_8NullTypeES5_S9_y9CustomOpTyS8_EEvbT0_T1_T2_T3_T4_PT6_PT7_T5_NS1_7vsmem_tE,"a",@progbits
	.sectionflags	@""
	.align	4
.nv.constant0._ZN3cub18CUB_300001_SM_10006detail10merge_sort30DeviceMergeSortBlockSortKernelINS2_10policy_hubIPyE9Policy600ES5_PNS0_8NullTypeES5_S9_y9CustomOpTyS8_EEvbT0_T1_T2_T3_T4_PT6_PT7_T5_NS1_7vsmem_tE:
	.zero		976


//--------------------- .nv.constant0._ZN3cub18CUB_300001_SM_10006detail11EmptyKernelIvEEvv --------------------------
	.section	.nv.constant0._ZN3cub18CUB_300001_SM_10006detail11EmptyKernelIvEEvv,"a",@progbits
	.sectionflags	@""
	.align	4
.nv.constant0._ZN3cub18CUB_300001_SM_10006detail11EmptyKernelIvEEvv:
	.zero		896


//--------------------- .nv.constant0._Z7ConvertPyS_S_S_S_S_S_yyyyS_S_S_yS_y --------------------------
	.section	.nv.constant0._Z7ConvertPyS_S_S_S_S_S_yyyyS_S_S_yS_y,"a",@progbits
	.sectionflags	@""
	.align	4
.nv.constant0._Z7ConvertPyS_S_S_S_S_S_yyyyS_S_S_yS_y:
	.zero		1032


//--------------------- .nv.constant0._Z9Find_sizePyS_S_S_S_yyyyS_yS_y --------------------------
	.section	.nv.constant0._Z9Find_sizePyS_S_S_S_yyyyS_yS_y,"a",@progbits
	.sectionflags	@""
	.align	4
.nv.constant0._Z9Find_sizePyS_S_S_S_yyyyS_yS_y:
	.zero		1000


//--------------------- .nv.constant0._Z16find_halo_nodes1PyS_PxyS_S_y --------------------------
	.section	.nv.constant0._Z16find_halo_nodes1PyS_PxyS_S_y,"a",@progbits
	.sectionflags	@""
	.align	4
.nv.constant0._Z16find_halo_nodes1PyS_PxyS_S_y:
	.zero		952


//--------------------- SYMBOLS --------------------------

	.type		.nv.reservedSmem.offset0,@object
	.size		.nv.reservedSmem.offset0,0x4
	.type		.nv.reservedSmem.cap,@object
	.size		.nv.reservedSmem.cap,0x4
